def matmul_kernel(
    a_ptr,
    b_ptr,
    c_ptr,
    M,
    N,
    K,
    stride_am,
    stride_ak,
    stride_bk,
    stride_bn,
    stride_cm,
    stride_cn,
    BLOCK_M: tl.constexpr,
    BLOCK_N: tl.constexpr,
    BLOCK_K: tl.constexpr,
    GROUP_M: tl.constexpr,
):
    pid = tl.program_id(axis=0)
    num_pid_m = tl.cdiv(M, BLOCK_M)
    num_pid_n = tl.cdiv(N, BLOCK_N)
    num_pid_in_group = GROUP_M * num_pid_n
    group_id = pid // num_pid_in_group
    first_pid_m = group_id * GROUP_M
    group_size_m = min(num_pid_m - first_pid_m, GROUP_M)
    pid_m = first_pid_m + ((pid % num_pid_in_group) % group_size_m)
    pid_n = (pid % num_pid_in_group) // group_size_m

    offs_am = (pid_m * BLOCK_M + tl.arange(0, BLOCK_M)) % M
    offs_bn = (pid_n * BLOCK_N + tl.arange(0, BLOCK_N)) % N
    offs_k = tl.arange(0, BLOCK_K)
    a_ptrs = a_ptr + offs_am[:, None] * stride_am + offs_k[None, :] * stride_ak
    b_ptrs = b_ptr + offs_k[:, None] * stride_bk + offs_bn[None, :] * stride_bn

    acc = tl.zeros((BLOCK_M, BLOCK_N), dtype=tl.float32)
    for kk in range(0, tl.cdiv(K, BLOCK_K)):
        a = tl.load(a_ptrs, mask=offs_k[None, :] < K - kk * BLOCK_K, other=0.0)
        b = tl.load(b_ptrs, mask=offs_k[:, None] < K - kk * BLOCK_K, other=0.0)
        acc = tl.dot(a, b, acc)
        a_ptrs += BLOCK_K * stride_ak
        b_ptrs += BLOCK_K * stride_bk

    c = acc.to(c_ptr.dtype.element_ty)
    offs_cm = pid_m * BLOCK_M + tl.arange(0, BLOCK_M)
    offs_cn = pid_n * BLOCK_N + tl.arange(0, BLOCK_N)
    c_ptrs = c_ptr + offs_cm[:, None] * stride_cm + offs_cn[None, :] * stride_cn
    mask = (offs_cm[:, None] < M) & (offs_cn[None, :] < N)
    tl.store(c_ptrs, c, mask=mask)

# config = {"BLOCK_K": 256, "BLOCK_M": 128, "BLOCK_N": 32, "GROUP_M": 8, "arch": "sm_100", "dtype": "fp8e4m3", "num_ctas": 1, "num_stages": 3, "num_warps": 4}
# arch = sm_100


// ===== COMPILED SASS (sm_100a) =====

	.target	sm_100a

	.elftype	@"ET_EXEC"


//--------------------- .note.nv.tkinfo           --------------------------
	.section	.note.nv.tkinfo,"",@"SHT_NOTE"
	.sectionflags	@"SHF_NOTE_NV_TKINFO"
	.tkinfo
        /*0018*/ 	.word	0x00000081
        /*0030*/ 	.string	""
        /*0030*/ 	.string	"ptxas-blackwell"
        /*0030*/ 	.string	"Cuda compilation tools, release 12.9, V12.9.86"
        /*0030*/ 	.string	"Build cuda_12.9.r12.9/compiler.36037853_0"
        /*0030*/ 	.string	"-v  -suppress-debug-info  -lineinfo  -arch sm_100a "



//--------------------- .note.nv.cuver            --------------------------
	.section	.note.nv.cuver,"",@"SHT_NOTE"
	.sectionflags	@"SHF_NOTE_NV_CUVER"
        /*0018*/ 	.short	0x0001
        /*001a*/ 	.short	0x0064
        /*001c*/ 	.short	0x0001
        /*001e*/ 	.short	0x0000
        /*0020*/ 	.short	0x0001
        /*0022*/ 	.short	0x0000


//--------------------- .nv.info                  --------------------------
	.section	.nv.info,"",@"SHT_CUDA_INFO"
	.align	4


	//----- nvinfo : EIATTR_REGCOUNT
	.align		4
        /*0000*/ 	.byte	0x04, 0x2f
        /*0002*/ 	.short	(.L_4 - .L_3)
	.align		4
.L_3:
        /*0004*/ 	.word	index@(matmul_kernel)
        /*0008*/ 	.word	0x00000038


	//----- nvinfo : EIATTR_FRAME_SIZE
	.align		4
.L_4:
        /*000c*/ 	.byte	0x04, 0x11
        /*000e*/ 	.short	(.L_6 - .L_5)
	.align		4
.L_5:
        /*0010*/ 	.word	index@($__internal_2_$__cuda_sm10x_tcgen05_guardrail_trap_unallocated_columns_being_dealloced)
        /*0014*/ 	.word	0x000011d8


	//----- nvinfo : EIATTR_FRAME_SIZE
	.align		4
.L_6:
        /*0018*/ 	.byte	0x04, 0x11
        /*001a*/ 	.short	(.L_8 - .L_7)
	.align		4
.L_7:
        /*001c*/ 	.word	index@($__internal_1_$__cuda_sm10x_tcgen05_guardrail_trap_phase_invalid_during_alloc)
        /*0020*/ 	.word	0x000011d8


	//----- nvinfo : EIATTR_FRAME_SIZE
	.align		4
.L_8:
        /*0024*/ 	.byte	0x04, 0x11
        /*0026*/ 	.short	(.L_10 - .L_9)
	.align		4
.L_9:
        /*0028*/ 	.word	index@($__internal_0_$__cuda_sm10x_tcgen05_guardrail_trap_col_being_dealloced_not_returned_by_alloc)
        /*002c*/ 	.word	0x000011d8


	//----- nvinfo : EIATTR_FRAME_SIZE
	.align		4
.L_10:
        /*0030*/ 	.byte	0x04, 0x11
        /*0032*/ 	.short	(.L_12 - .L_11)
	.align		4
.L_11:
        /*0034*/ 	.word	index@(matmul_kernel)
        /*0038*/ 	.word	0x000011d8


	//----- nvinfo : EIATTR_MIN_STACK_SIZE
	.align		4
.L_12:
        /*003c*/ 	.byte	0x04, 0x12
        /*003e*/ 	.short	(.L_14 - .L_13)
	.align		4
.L_13:
        /*0040*/ 	.word	index@(matmul_kernel)
        /*0044*/ 	.word	0x000011d8
.L_14:


//--------------------- .nv.info.matmul_kernel    --------------------------
	.section	.nv.info.matmul_kernel,"",@"SHT_CUDA_INFO"
	.sectionflags	@""
	.align	4


	//----- nvinfo : EIATTR_CUDA_API_VERSION
	.align		4
        /*0000*/ 	.byte	0x04, 0x37
        /*0002*/ 	.short	(.L_16 - .L_15)
.L_15:
        /*0004*/ 	.word	0x00000081


	//----- nvinfo : EIATTR_KPARAM_INFO
	.align		4
.L_16:
        /*0008*/ 	.byte	0x04, 0x17
        /*000a*/ 	.short	(.L_18 - .L_17)
.L_17:
        /*000c*/ 	.word	0x00000000
        /*0010*/ 	.short	0x000d
        /*0012*/ 	.short	0x0048
        /*0014*/ 	.byte	0x00, 0xf4, 0x21, 0x00


	//----- nvinfo : EIATTR_KPARAM_INFO
	.align		4
.L_18:
        /*0018*/ 	.byte	0x04, 0x17
        /*001a*/ 	.short	(.L_20 - .L_19)
.L_19:
        /*001c*/ 	.word	0x00000000
        /*0020*/ 	.short	0x000c
        /*0022*/ 	.short	0x0040
        /*0024*/ 	.byte	0x00, 0xf4, 0x21, 0x00


	//----- nvinfo : EIATTR_KPARAM_INFO
	.align		4
.L_20:
        /*0028*/ 	.byte	0x04, 0x17
        /*002a*/ 	.short	(.L_22 - .L_21)
.L_21:
        /*002c*/ 	.word	0x00000000
        /*0030*/ 	.short	0x000b
        /*0032*/ 	.short	0x0038
        /*0034*/ 	.byte	0x00, 0xf0, 0x11, 0x00


	//----- nvinfo : EIATTR_KPARAM_INFO
	.align		4
.L_22:
        /*0038*/ 	.byte	0x04, 0x17
        /*003a*/ 	.short	(.L_24 - .L_23)
.L_23:
        /*003c*/ 	.word	0x00000000
        /*0040*/ 	.short	0x000a
        /*0042*/ 	.short	0x0034
        /*0044*/ 	.byte	0x00, 0xf0, 0x11, 0x00


	//----- nvinfo : EIATTR_KPARAM_INFO
	.align		4
.L_24:
        /*0048*/ 	.byte	0x04, 0x17
        /*004a*/ 	.short	(.L_26 - .L_25)
.L_25:
        /*004c*/ 	.word	0x00000000
        /*0050*/ 	.short	0x0009
        /*0052*/ 	.short	0x0030
        /*0054*/ 	.byte	0x00, 0xf0, 0x11, 0x00


	//----- nvinfo : EIATTR_KPARAM_INFO
	.align		4
.L_26:
        /*0058*/ 	.byte	0x04, 0x17
        /*005a*/ 	.short	(.L_28 - .L_27)
.L_27:
        /*005c*/ 	.word	0x00000000
        /*0060*/ 	.short	0x0008
        /*0062*/ 	.short	0x002c
        /*0064*/ 	.byte	0x00, 0xf0, 0x11, 0x00


	//----- nvinfo : EIATTR_KPARAM_INFO
	.align		4
.L_28:
        /*0068*/ 	.byte	0x04, 0x17
        /*006a*/ 	.short	(.L_30 - .L_29)
.L_29:
        /*006c*/ 	.word	0x00000000
        /*0070*/ 	.short	0x0007
        /*0072*/ 	.short	0x0028
        /*0074*/ 	.byte	0x00, 0xf0, 0x11, 0x00


	//----- nvinfo : EIATTR_KPARAM_INFO
	.align		4
.L_30:
        /*0078*/ 	.byte	0x04, 0x17
        /*007a*/ 	.short	(.L_32 - .L_31)
.L_31:
        /*007c*/ 	.word	0x00000000
        /*0080*/ 	.short	0x0006
        /*0082*/ 	.short	0x0024
        /*0084*/ 	.byte	0x00, 0xf0, 0x11, 0x00


	//----- nvinfo : EIATTR_KPARAM_INFO
	.align		4
.L_32:
        /*0088*/ 	.byte	0x04, 0x17
        /*008a*/ 	.short	(.L_34 - .L_33)
.L_33:
        /*008c*/ 	.word	0x00000000
        /*0090*/ 	.short	0x0005
        /*0092*/ 	.short	0x0020
        /*0094*/ 	.byte	0x00, 0xf0, 0x11, 0x00


	//----- nvinfo : EIATTR_KPARAM_INFO
	.align		4
.L_34:
        /*0098*/ 	.byte	0x04, 0x17
        /*009a*/ 	.short	(.L_36 - .L_35)
.L_35:
        /*009c*/ 	.word	0x00000000
        /*00a0*/ 	.short	0x0004
        /*00a2*/ 	.short	0x001c
        /*00a4*/ 	.byte	0x00, 0xf0, 0x11, 0x00


	//----- nvinfo : EIATTR_KPARAM_INFO
	.align		4
.L_36:
        /*00a8*/ 	.byte	0x04, 0x17
        /*00aa*/ 	.short	(.L_38 - .L_37)
.L_37:
        /*00ac*/ 	.word	0x00000000
        /*00b0*/ 	.short	0x0003
        /*00b2*/ 	.short	0x0018
        /*00b4*/ 	.byte	0x00, 0xf0, 0x11, 0x00


	//----- nvinfo : EIATTR_KPARAM_INFO
	.align		4
.L_38:
        /*00b8*/ 	.byte	0x04, 0x17
        /*00ba*/ 	.short	(.L_40 - .L_39)
.L_39:
        /*00bc*/ 	.word	0x00000000
        /*00c0*/ 	.short	0x0002
        /*00c2*/ 	.short	0x0010
        /*00c4*/ 	.byte	0x00, 0xf4, 0x21, 0x00


	//----- nvinfo : EIATTR_KPARAM_INFO
	.align		4
.L_40:
        /*00c8*/ 	.byte	0x04, 0x17
        /*00ca*/ 	.short	(.L_42 - .L_41)
.L_41:
        /*00cc*/ 	.word	0x00000000
        /*00d0*/ 	.short	0x0001
        /*00d2*/ 	.short	0x0008
        /*00d4*/ 	.byte	0x00, 0xf4, 0x21, 0x00


	//----- nvinfo : EIATTR_KPARAM_INFO
	.align		4
.L_42:
        /*00d8*/ 	.byte	0x04, 0x17
        /*00da*/ 	.short	(.L_44 - .L_43)
.L_43:
        /*00dc*/ 	.word	0x00000000
        /*00e0*/ 	.short	0x0000
        /*00e2*/ 	.short	0x0000
        /*00e4*/ 	.byte	0x00, 0xf4, 0x21, 0x00


	//----- nvinfo : EIATTR_AT_ENTRY_FRAGMENTS
	.align		4
.L_44:
        /*00e8*/ 	.byte	0x04, 0x4f
        /*00ea*/ 	.short	(.L_46 - .L_45)


	//   ....[0]....
.L_45:
        /*00ec*/ 	.word	0x00000004


	//----- nvinfo : EIATTR_RESERVED_SMEM_USED
	.align		4
.L_46:
        /*00f0*/ 	.byte	0x01, 0x41
	.zero		2


	//----- nvinfo : EIATTR_SPARSE_MMA_MASK
	.align		4
        /*00f4*/ 	.byte	0x03, 0x50
        /*00f6*/ 	.short	0x0000


	//----- nvinfo : EIATTR_TCGEN05_1CTA_USED
	.align		4
        /*00f8*/ 	.byte	0x01, 0x51
	.zero		2


	//----- nvinfo : EIATTR_MAXREG_COUNT
	.align		4
        /*00fc*/ 	.byte	0x03, 0x1b
        /*00fe*/ 	.short	0x00ff


	//----- nvinfo : EIATTR_NUM_BARRIERS
	.align		4
        /*0100*/ 	.byte	0x02, 0x4c
        /*0102*/ 	.byte	0x01
	.zero		1


	//----- nvinfo : EIATTR_ANNOTATIONS
	.align		4
        /*0104*/ 	.byte	0x04, 0x55
        /*0106*/ 	.short	(.L_48 - .L_47)


	//   ....[0]....
.L_47:
        /*0108*/ 	.word	0x00000001
        /*010c*/ 	.byte	0x30, 0x0b, 0x00, 0x00, 0x01, 0x00, 0x00, 0x00, 0xb0, 0x0c, 0x00, 0x00, 0x01, 0x00, 0x00, 0x00
        /* <DEDUP_REMOVED lines=1954> */
        /*7b3c*/ 	.byte	0xd0, 0xae, 0x02, 0x00, 0x01, 0x00, 0x00, 0x00, 0xf0, 0xae, 0x02, 0x00


	//----- nvinfo : EIATTR_INT_WARP_WIDE_INSTR_OFFSETS
	.align		4
.L_48:
        /*7b48*/ 	.byte	0x04, 0x31
        /*7b4a*/ 	.short	(.L_50 - .L_49)


	//   ....[0]....
.L_49:
        /*7b4c*/ 	.word	0x00001170


	//   ....[1]....
        /*7b50*/ 	.word	0x00001180


	//   ....[2]....
        /*7b54*/ 	.word	0x0000d3f0


	//   ....[3]....
        /*7b58*/ 	.word	0x0002c040


	//   ....[4]....
        /*7b5c*/ 	.word	0x0002c090


	//----- nvinfo : EIATTR_COOP_GROUP_MASK_REGIDS
	.align		4
.L_50:
        /*7b60*/ 	.byte	0x04, 0x29
        /*7b62*/ 	.short	(.L_52 - .L_51)


	//   ....[0]....
.L_51:
        /*7b64*/ 	.word	0xffffffff


	//   ....[1]....
        /*7b68*/ 	.word	0xffffffff


	//   ....[2]....
        /*7b6c*/ 	.word	0xffffffff


	//   ....[3]....
        /*7b70*/ 	.word	0xffffffff


	//----- nvinfo : EIATTR_COOP_GROUP_INSTR_OFFSETS
	.align		4
.L_52:
        /*7b74*/ 	.byte	0x04, 0x28
        /*7b76*/ 	.short	(.L_54 - .L_53)


	//   ....[0]....
.L_53:
        /*7b78*/ 	.word	0x00000070


	//   ....[1]....
        /*7b7c*/ 	.word	0x00000320


	//   ....[2]....
        /*7b80*/ 	.word	0x0002bee0


	//   ....[3]....
        /*7b84*/ 	.word	0x0002c140


	//----- nvinfo : EIATTR_VRC_CTA_INIT_COUNT
	.align		4
.L_54:
        /*7b88*/ 	.byte	0x02, 0x4a
        /*7b8a*/ 	.byte	0x80
	.zero		1


	//----- nvinfo : EIATTR_MBARRIER_INSTR_OFFSETS
	.align		4
        /*7b8c*/ 	.byte	0x04, 0x39
        /*7b8e*/ 	.short	(.L_56 - .L_55)


	//   ....[0]....
.L_55:
        /*7b90*/ 	.word	0x00001ef0
        /*7b94*/ 	.word	0x000000ff
        /*7b98*/ 	.word	0x00000000
        /*7b9c*/ 	.short	0x0100
        /*7b9e*/ 	.byte	0x04
	.zero		1


	//   ....[1]....
        /*7ba0*/ 	.word	0x0000d400
        /*7ba4*/ 	.word	0x000000ff
        /*7ba8*/ 	.word	0x00014008
        /*7bac*/ 	.short	0x0100
        /*7bae*/ 	.byte	0x08
	.zero		1


	//   ....[2]....
        /*7bb0*/ 	.word	0x00016f60
        /*7bb4*/ 	.word	0x000000ff
        /*7bb8*/ 	.word	0x00000000
        /*7bbc*/ 	.short	0x010a
        /*7bbe*/ 	.byte	0x04
	.zero		1


	//   ....[3]....
        /*7bc0*/ 	.word	0x0002ac60
        /*7bc4*/ 	.word	0x000000ff
        /*7bc8*/ 	.word	0x00000000
        /*7bcc*/ 	.short	0x010a
        /*7bce*/ 	.byte	0x04
	.zero		1


	//   ....[4]....
        /*7bd0*/ 	.word	0x0002ad50
        /*7bd4*/ 	.word	0x000000ff
        /*7bd8*/ 	.word	0x00014000
        /*7bdc*/ 	.short	0x0108
        /*7bde*/ 	.byte	0x08
	.zero		1


	//   ....[5]....
        /*7be0*/ 	.word	0x0002ad70
        /*7be4*/ 	.word	0x000000ff
        /*7be8*/ 	.word	0x00014008
        /*7bec*/ 	.short	0x0108
        /*7bee*/ 	.byte	0x08
	.zero		1


	//   ....[6]....
        /*7bf0*/ 	.word	0x0002c160
        /*7bf4*/ 	.word	0x000000ff
        /*7bf8*/ 	.word	0x00000000
        /*7bfc*/ 	.short	0x010a
        /*7bfe*/ 	.byte	0x04
	.zero		1


	//   ....[7]....
        /*7c00*/ 	.word	0x0002c190
        /*7c04*/ 	.word	0x000000ff
        /*7c08*/ 	.word	0x00000000
        /*7c0c*/ 	.short	0x010a
        /*7c0e*/ 	.byte	0x04
	.zero		1


	//----- nvinfo : EIATTR_NUM_MBARRIERS
	.align		4
.L_56:
        /*7c10*/ 	.byte	0x03, 0x38
        /*7c12*/ 	.short	0x0002


	//----- nvinfo : EIATTR_EXIT_INSTR_OFFSETS
	.align		4
        /*7c14*/ 	.byte	0x04, 0x1c
        /*7c16*/ 	.short	(.L_58 - .L_57)


	//   ....[0]....
.L_57:
        /*7c18*/ 	.word	0x0002c150


	//----- nvinfo : EIATTR_REQNTID
	.align		4
.L_58:
        /*7c1c*/ 	.byte	0x04, 0x10
        /*7c1e*/ 	.short	(.L_60 - .L_59)
.L_59:
        /*7c20*/ 	.word	0x00000080
        /*7c24*/ 	.word	0x00000001
        /*7c28*/ 	.word	0x00000001


	//----- nvinfo : EIATTR_CRS_STACK_SIZE
	.align		4
.L_60:
        /*7c2c*/ 	.byte	0x04, 0x1e
        /*7c2e*/ 	.short	(.L_62 - .L_61)
.L_61:
        /*7c30*/ 	.word	0x00000000


	//----- nvinfo : EIATTR_CBANK_PARAM_SIZE
	.align		4
.L_62:
        /*7c34*/ 	.byte	0x03, 0x19
        /*7c36*/ 	.short	0x0050


	//----- nvinfo : EIATTR_PARAM_CBANK
	.align		4
        /*7c38*/ 	.byte	0x04, 0x0a
        /*7c3a*/ 	.short	(.L_64 - .L_63)
	.align		4
.L_63:
        /*7c3c*/ 	.word	index@(.nv.constant0.matmul_kernel)
        /*7c40*/ 	.short	0x0380
        /*7c42*/ 	.short	0x0050


	//----- nvinfo : EIATTR_SW_WAR
	.align		4
.L_64:
        /*7c44*/ 	.byte	0x04, 0x36
        /*7c46*/ 	.short	(.L_66 - .L_65)
.L_65:
        /*7c48*/ 	.word	0x00000008
.L_66:


//--------------------- .nv.compat                --------------------------
	.section	.nv.compat,"",@"SHT_CUDA_COMPAT_INFO"
	.align	4
        /*0000*/ 	.byte	0x02, 0x02, 0x02, 0x00, 0x02, 0x05, 0x05, 0x00, 0x02, 0x03, 0x00, 0x00, 0x02, 0x06, 0x01, 0x00


//--------------------- .nv.callgraph             --------------------------
	.section	.nv.callgraph,"",@"SHT_CUDA_CALLGRAPH"
	.align	4
	.sectionentsize	8
	.align		4
        /*0000*/ 	.word	0x00000000
	.align		4
        /*0004*/ 	.word	0xffffffff
	.align		4
        /*0008*/ 	.word	0x00000000
	.align		4
        /*000c*/ 	.word	0xfffffffe
	.align		4
        /*0010*/ 	.word	0x00000000
	.align		4
        /*0014*/ 	.word	0xfffffffd
	.align		4
        /*0018*/ 	.word	0x00000000
	.align		4
        /*001c*/ 	.word	0xfffffffc


//--------------------- .text.matmul_kernel       --------------------------
	.section	.text.matmul_kernel,"ax",@progbits
	.align	128
        .global         matmul_kernel
        .type           matmul_kernel,@function
        .size           matmul_kernel,(.L_x_20 - matmul_kernel)
        .other          matmul_kernel,@"STO_CUDA_ENTRY STV_DEFAULT"
matmul_kernel:
.text.matmul_kernel:
[----:B------:R-:W0:Y:S01]  /*0000*/  LDC R1, c[0x0][0x37c] ;  /* 0x0000df00ff017b82 */ /* 0x000e220000000800 */
[----:B------:R-:W1:Y:S01]  /*0010*/  S2R R2, SR_TID.X ;  /* 0x0000000000027919 */ /* 0x000e620000002100 */
[----:B0-----:R-:W-:Y:S01]  /*0020*/  VIADD R1, R1, 0xffffee28 ;  /* 0xffffee2801017836 */ /* 0x001fe20000000000 */
[----:B-1----:R-:W-:-:S13]  /*0030*/  ISETP.GE.U32.AND P0, PT, R2, 0x20, PT ;  /* 0x000000200200780c */ /* 0x002fda0003f06070 */
[----:B------:R-:W-:Y:S02]  /*0040*/  VOTEU.ANY UP0, P0 ;  /* 0x0000000000ff7886 */ /* 0x000fe40000000100 */
[----:B------:R-:W-:Y:S05]  /*0050*/  BRA.U UP0, `(.L_x_0) ;  /* 0x0000000100b47547 */ /* 0x000fea000b800000 */
[----:B------:R-:W0:Y:S01]  /*0060*/  S2UR UR6, SR_CgaCtaId ;  /* 0x00000000000679c3 */ /* 0x000e220000008800 */
[----:B------:R-:W-:Y:S01]  /*0070*/  NOP ;  /* 0x0000000000007918 */ /* 0x000fe20000000000 */
[----:B------:R-:W-:Y:S02]  /*0080*/  UMOV UR4, 0x40 ;  /* 0x0000004000047882 */ /* 0x000fe40000000000 */
[----:B0-----:R-:W-:-:S09]  /*0090*/  ULEA UR4, UR6, UR4, 0x18 ;  /* 0x0000000406047291 */ /* 0x001fd2000f8ec0ff */
[----:B------:R-:W0:Y:S01]  /*00a0*/  LDS.U8 R0, [UR4] ;  /* 0x00000004ff007984 */ /* 0x000e220008000000 */
[----:B------:R-:W-:Y:S02]  /*00b0*/  UMOV UR4, 0x400 ;  /* 0x0000040000047882 */ /* 0x000fe40000000000 */
[----:B------:R-:W-:Y:S01]  /*00c0*/  ULEA UR4, UR6, UR4, 0x18 ;  /* 0x0000000406047291 */ /* 0x000fe2000f8ec0ff */
[----:B0-----:R-:W-:-:S13]  /*00d0*/  ISETP.NE.AND P0, PT, R0, RZ, PT ;  /* 0x000000ff0000720c */ /* 0x001fda0003f05270 */
[----:B------:R-:W-:Y:S05]  /*00e0*/  @P0 BRA `(.L_x_1) ;  /* 0x0000000000780947 */ /* 0x000fea0003800000 */
[----:B------:R-:W-:-:S13]  /*00f0*/  ELECT P0, URZ, PT ;  /* 0x0000000000ff782f */ /* 0x000fda0003800000 */
[----:B------:R-:W-:Y:S05]  /*0100*/  @!P0 BRA `(.L_x_2) ;  /* 0x0000000000808947 */ /* 0x000fea0003800000 */
[----:B------:R-:W-:Y:S01]  /*0110*/  UMOV UR5, 0x1 ;  /* 0x0000000100057882 */ /* 0x000fe20000000000 */
[----:B------:R-:W-:-:S04]  /*0120*/  IMAD.MOV.U32 R5, RZ, RZ, 0x1 ;  /* 0x00000001ff057424 */ /* 0x000fc800078e00ff */
[----:B------:R-:W-:Y:S04]  /*0130*/  DEPBAR.LE SB0, 0x36 ;  /* 0x00008d800000791a */ /* 0x000fe80000000000 */
[----:B------:R-:W0:Y:S02]  /*0140*/  UTCATOMSWS.FIND_AND_SET.ALIGN UP1, UR5, UR5 ;  /* 0x00000005000575e3 */ /* 0x000e240008020800 */
[----:B0-----:R-:W-:-:S04]  /*0150*/  PLOP3.LUT P0, PT, PT, PT, UP1, 0x80, 0x8 ;  /* 0x000000000008781c */ /* 0x001fc80003f0f018 */
[----:B------:R-:W-:-:S04]  /*0160*/  SEL R0, RZ, 0xffffffff, !P0 ;  /* 0xffffffffff007807 */ /* 0x000fc80004000000 */
[----:B------:R-:W-:Y:S01]  /*0170*/  ISETP.NE.AND P0, PT, R0, RZ, PT ;  /* 0x000000ff0000720c */ /* 0x000fe20003f05270 */
[----:B------:R-:W-:-:S12]  /*0180*/  IMAD.U32 R0, RZ, RZ, UR5 ;  /* 0x00000005ff007e24 */ /* 0x000fd8000f8e00ff */
[----:B------:R-:W-:Y:S05]  /*0190*/  @P0 BRA `(.L_x_3) ;  /* 0x0000000000240947 */ /* 0x000fea0003800000 */
.L_x_4:
[----:B------:R-:W-:Y:S05]  /*01a0*/  NANOSLEEP 0x64 ;  /* 0x000000640000795d */ /* 0x000fea0003800000 */
[----:B------:R-:W-:-:S05]  /*01b0*/  UMOV UR5, 0x1 ;  /* 0x0000000100057882 */ /* 0x000fca0000000000 */
[----:B------:R-:W-:Y:S04]  /*01c0*/  DEPBAR.LE SB0, 0x36 ;  /* 0x00008d800000791a */ /* 0x000fe80000000000 */
[----:B------:R-:W0:Y:S02]  /*01d0*/  UTCATOMSWS.FIND_AND_SET.ALIGN UP1, UR5, UR5 ;  /* 0x00000005000575e3 */ /* 0x000e240008020800 */
[----:B0-----:R-:W-:-:S04]  /*01e0*/  PLOP3.LUT P0, PT, PT, PT, UP1, 0x80, 0x8 ;  /* 0x000000000008781c */ /* 0x001fc80003f0f018 */
[----:B------:R-:W-:-:S04]  /*01f0*/  SEL R0, RZ, 0xffffffff, !P0 ;  /* 0xffffffffff007807 */ /* 0x000fc80004000000 */
[----:B------:R-:W-:Y:S01]  /*0200*/  ISETP.NE.AND P0, PT, R0, RZ, PT ;  /* 0x000000ff0000720c */ /* 0x000fe20003f05270 */
[----:B------:R-:W-:-:S12]  /*0210*/  IMAD.U32 R0, RZ, RZ, UR5 ;  /* 0x00000005ff007e24 */ /* 0x000fd8000f8e00ff */
[----:B------:R-:W-:Y:S05]  /*0220*/  @!P0 BRA `(.L_x_4) ;  /* 0xfffffffc00dc8947 */ /* 0x000fea000383ffff */
.L_x_3:
[C---:B------:R-:W-:Y:S01]  /*0230*/  VIADD R4, R0.reuse, 0x10 ;  /* 0x0000001000047836 */ /* 0x040fe20000000000 */
[----:B------:R-:W-:Y:S01]  /*0240*/  UMOV UR5, 0x50 ;  /* 0x0000005000057882 */ /* 0x000fe20000000000 */
[C---:B------:R-:W-:Y:S01]  /*0250*/  SHF.L.U32 R3, R5.reuse, R0, RZ ;  /* 0x0000000005037219 */ /* 0x040fe200000006ff */
[----:B------:R-:W-:Y:S01]  /*0260*/  ULEA UR5, UR6, UR5, 0x18 ;  /* 0x0000000506057291 */ /* 0x000fe2000f8ec0ff */
[----:B------:R-:W-:Y:S01]  /*0270*/  IMAD.SHL.U32 R0, R0, 0x20, RZ ;  /* 0x0000002000007824 */ /* 0x000fe200078e00ff */
[----:B------:R-:W-:-:S04]  /*0280*/  SHF.L.U32 R4, R5, R4, RZ ;  /* 0x0000000405047219 */ /* 0x000fc800000006ff */
[----:B------:R-:W-:-:S05]  /*0290*/  LOP3.LUT R3, R4, R3, RZ, 0xfc, !PT ;  /* 0x0000000304037212 */ /* 0x000fca00078efcff */
[----:B------:R0:W-:Y:S04]  /*02a0*/  ATOMS.OR RZ, [UR5], R3 ;  /* 0x00000003ffff798c */ /* 0x0001e8000b000005 */
[----:B------:R0:W-:Y:S01]  /*02b0*/  STS [UR4], R0 ;  /* 0x00000000ff007988 */ /* 0x0001e20008000804 */
[----:B------:R-:W-:Y:S05]  /*02c0*/  BRA `(.L_x_2) ;  /* 0x0000000000107947 */ /* 0x000fea0003800000 */
.L_x_1:
[----:B------:R-:W-:Y:S01]  /*02d0*/  IMAD.MOV.U32 R0, RZ, RZ, -0x1 ;  /* 0xffffffffff007424 */ /* 0x000fe200078e00ff */
[----:B------:R-:W-:-:S04]  /*02e0*/  MOV R4, 0x310 ;  /* 0x0000031000047802 */ /* 0x000fc80000000f00 */
[----:B------:R0:W-:Y:S03]  /*02f0*/  STS [UR4], R0 ;  /* 0x00000000ff007988 */ /* 0x0001e60008000804 */
[----:B0-----:R-:W-:Y:S05]  /*0300*/  CALL.REL.NOINC `($__internal_1_$__cuda_sm10x_tcgen05_guardrail_trap_phase_invalid_during_alloc) ;  /* 0x000002bc00b87944 */ /* 0x001fea0003c00000 */
.L_x_2:
[----:B------:R-:W-:Y:S05]  /*0310*/  WARPSYNC.ALL ;  /* 0x0000000000007948 */ /* 0x000fea0003800000 */
[----:B------:R-:W-:Y:S01]  /*0320*/  NOP ;  /* 0x0000000000007918 */ /* 0x000fe20000000000 */
.L_x_0:
[----:B------:R-:W1:Y:S01]  /*0330*/  LDCU.64 UR4, c[0x0][0x398] ;  /* 0x00007300ff0477ac */ /* 0x000e620008000a00 */
[----:B------:R-:W2:Y:S01]  /*0340*/  S2R R5, SR_CTAID.X ;  /* 0x0000000000057919 */ /* 0x000ea20000002500 */
[----:B------:R-:W3:Y:S01]  /*0350*/  S2UR UR10, SR_CTAID.X ;  /* 0x00000000000a79c3 */ /* 0x000ee20000002500 */
[----:B------:R-:W-:Y:S01]  /*0360*/  LOP3.LUT R13, R2, 0x7f, RZ, 0xc0, !PT ;  /* 0x0000007f020d7812 */ /* 0x000fe200078ec0ff */
[----:B------:R-:W4:Y:S03]  /*0370*/  LDCU.64 UR24, c[0x0][0x358] ;  /* 0x00006b00ff1877ac */ /* 0x000f260008000a00 */
[----:B------:R-:W-:Y:S01]  /*0380*/  ISETP.NE.U32.AND P1, PT, R13, RZ, PT ;  /* 0x000000ff0d00720c */ /* 0x000fe20003f25070 */
[----:B------:R-:W0:Y:S02]  /*0390*/  LDCU.128 UR20, c[0x0][0x380] ;  /* 0x00007000ff1477ac */ /* 0x000e240008000c00 */
[----:B------:R-:W5:Y:S01]  /*03a0*/  LDC R38, c[0x0][0x3a0] ;  /* 0x0000e800ff267b82 */ /* 0x000f620000000800 */
[----:B------:R-:W-:Y:S01]  /*03b0*/  UMOV UR26, 0x1 ;  /* 0x00000001001a7882 */ /* 0x000fe20000000000 */
[----:B-1----:R-:W-:Y:S01]  /*03c0*/  UIADD3 UR6, UPT, UPT, UR5, 0x1f, URZ ;  /* 0x0000001f05067890 */ /* 0x002fe2000fffe0ff */
[----:B------:R-:W-:-:S05]  /*03d0*/  IMAD.U32 R6, RZ, RZ, UR4 ;  /* 0x00000004ff067e24 */ /* 0x000fca000f8e00ff */
[----:B------:R-:W-:Y:S01]  /*03e0*/  BAR.SYNC.DEFER_BLOCKING 0x0 ;  /* 0x0000000000007b1d */ /* 0x000fe20000010000 */
[----:B------:R-:W-:Y:S01]  /*03f0*/  ISETP.NE.AND P3, PT, RZ, UR4, PT ;  /* 0x00000004ff007c0c */ /* 0x000fe2000bf65270 */
[----:B------:R-:W-:-:S04]  /*0400*/  USHF.R.S32.HI UR7, URZ, 0x1f, UR6 ;  /* 0x0000001fff077899 */ /* 0x000fc80008011406 */
[----:B------:R-:W-:-:S03]  /*0410*/  ULEA.HI UR7, UR7, UR6, URZ, 0x5 ;  /* 0x0000000607077291 */ /* 0x000fc6000f8f28ff */
[----:B------:R-:W-:Y:S01]  /*0420*/  UMOV UR6, URZ ;  /* 0x000000ff00067c82 */ /* 0x000fe20008000000 */
[----:B------:R-:W-:Y:S01]  /*0430*/  USHF.R.S32.HI UR7, URZ, 0x5, UR7 ;  /* 0x00000005ff077899 */ /* 0x000fe20008011407 */
[----:B--2---:R-:W-:-:S03]  /*0440*/  IABS R5, R5 ;  /* 0x0000000500057213 */ /* 0x004fc60000000000 */
[----:B------:R-:W-:Y:S01]  /*0450*/  USHF.L.U32 UR8, UR7, 0x3, URZ ;  /* 0x0000000307087899 */ /* 0x000fe200080006ff */
[----:B------:R-:W-:-:S05]  /*0460*/  R2UR UR11, R5 ;  /* 0x00000000050b72ca */ /* 0x000fca00000e0000 */
[----:B------:R-:W-:-:S05]  /*0470*/  IMAD.U32 R4, RZ, RZ, UR8 ;  /* 0x00000008ff047e24 */ /* 0x000fca000f8e00ff */
[-C--:B0-----:R-:W-:Y:S02]  /*0480*/  IABS R0, R4.reuse ;  /* 0x0000000400007213 */ /* 0x081fe40000000000 */
[----:B------:R-:W-:Y:S02]  /*0490*/  IABS R4, R4 ;  /* 0x0000000400047213 */ /* 0x000fe40000000000 */
[----:B------:R-:W-:-:S13]  /*04a0*/  R2UR UR12, R0 ;  /* 0x00000000000c72ca */ /* 0x000fda00000e0000 */
[----:B------:R-:W0:Y:S08]  /*04b0*/  I2F.RP R0, UR12 ;  /* 0x0000000c00007d06 */ /* 0x000e300008209400 */
[----:B0-----:R-:W0:Y:S02]  /*04c0*/  MUFU.RCP R0, R0 ;  /* 0x0000000000007308 */ /* 0x001e240000001000 */
[----:B0-----:R-:W-:-:S02]  /*04d0*/  VIADD R3, R0, 0xffffffe ;  /* 0x0ffffffe00037836 */ /* 0x001fc40000000000 */
[----:B------:R-:W-:-:S04]  /*04e0*/  IMAD.MOV R0, RZ, RZ, -R4 ;  /* 0x000000ffff007224 */ /* 0x000fc800078e0a04 */
[----:B------:R-:W0:Y:S02]  /*04f0*/  F2I.FTZ.U32.TRUNC.NTZ R3, R3 ;  /* 0x0000000300037305 */ /* 0x000e24000021f000 */
[----:B0-----:R-:W-:-:S13]  /*0500*/  R2UR UR7, R3 ;  /* 0x00000000030772ca */ /* 0x001fda00000e0000 */
[----:B------:R-:W-:-:S04]  /*0510*/  UIADD3 UR9, UPT, UPT, URZ, -UR7, URZ ;  /* 0x80000007ff097290 */ /* 0x000fc8000fffe0ff */
[----:B------:R-:W-:-:S04]  /*0520*/  UIMAD UR9, UR9, UR12, URZ ;  /* 0x0000000c090972a4 */ /* 0x000fc8000f8e02ff */
[----:B------:R-:W-:-:S03]  /*0530*/  UIMAD.WIDE.U32 UR6, UR7, UR9, UR6 ;  /* 0x00000009070672a5 */ /* 0x000fc6000f8e0006 */
[----:B------:R-:W-:Y:S01]  /*0540*/  R2UR UR9, R0 ;  /* 0x00000000000972ca */ /* 0x000fe200000e0000 */
[----:B------:R-:W-:-:S12]  /*0550*/  UIMAD.WIDE.U32 UR6, UR7, UR11, URZ ;  /* 0x0000000b070672a5 */ /* 0x000fd8000f8e00ff */
[----:B------:R-:W-:-:S04]  /*0560*/  UIMAD UR6, UR7, UR9, UR11 ;  /* 0x00000009070672a4 */ /* 0x000fc8000f8e020b */
[----:B------:R-:W-:-:S11]  /*0570*/  UISETP.GT.U32.AND UP1, UPT, UR12, UR6, UPT ;  /* 0x000000060c00728c */ /* 0x000fd6000bf24070 */
[----:B------:R-:W-:Y:S02]  /*0580*/  @!UP1 UIADD3 UR6, UPT, UPT, UR6, -UR12, URZ ;  /* 0x8000000c06069290 */ /* 0x000fe4000fffe0ff */
[----:B------:R-:W-:Y:S02]  /*0590*/  @!UP1 UIADD3 UR7, UPT, UPT, UR7, 0x1, URZ ;  /* 0x0000000107079890 */ /* 0x000fe4000fffe0ff */
[----:B------:R-:W-:Y:S02]  /*05a0*/  UISETP.GE.U32.AND UP2, UPT, UR6, UR12, UPT ;  /* 0x0000000c0600728c */ /* 0x000fe4000bf46070 */
[----:B---3--:R-:W-:-:S04]  /*05b0*/  ULOP3.LUT UR6, UR10, UR8, URZ, 0x3c, !UPT ;  /* 0x000000080a067292 */ /* 0x008fc8000f8e3cff */
[----:B------:R-:W-:Y:S02]  /*05c0*/  UISETP.GE.AND UP1, UPT, UR6, URZ, UPT ;  /* 0x000000ff0600728c */ /* 0x000fe4000bf26270 */
[----:B------:R-:W-:-:S03]  /*05d0*/  UIADD3 UR6, UPT, UPT, UR4, 0x7f, URZ ;  /* 0x0000007f04067890 */ /* 0x000fc6000fffe0ff */
[----:B------:R-:W-:Y:S02]  /*05e0*/  @UP2 UIADD3 UR7, UPT, UPT, UR7, 0x1, URZ ;  /* 0x0000000107072890 */ /* 0x000fe4000fffe0ff */
[----:B------:R-:W-:-:S05]  /*05f0*/  UISETP.NE.AND UP2, UPT, UR8, URZ, UPT ;  /* 0x000000ff0800728c */ /* 0x000fca000bf45270 */
[----:B------:R-:W-:Y:S01]  /*0600*/  UMOV UR9, UR7 ;  /* 0x0000000700097c82 */ /* 0x000fe20008000000 */
[----:B------:R-:W-:Y:S02]  /*0610*/  USHF.R.S32.HI UR7, URZ, 0x1f, UR6 ;  /* 0x0000001fff077899 */ /* 0x000fe40008011406 */
[----:B------:R-:W-:Y:S02]  /*0620*/  @!UP1 UIADD3 UR9, UPT, UPT, -UR9, URZ, URZ ;  /* 0x000000ff09099290 */ /* 0x000fe4000fffe1ff */
[----:B------:R-:W-:Y:S02]  /*0630*/  ULEA.HI UR7, UR7, UR6, URZ, 0x7 ;  /* 0x0000000607077291 */ /* 0x000fe4000f8f38ff */
[----:B------:R-:W-:Y:S01]  /*0640*/  @!UP2 ULOP3.LUT UR9, URZ, UR8, URZ, 0x33, !UPT ;  /* 0x00000008ff09a292 */ /* 0x000fe2000f8e33ff */
[----:B------:R-:W-:-:S03]  /*0650*/  UMOV UR6, URZ ;  /* 0x000000ff00067c82 */ /* 0x000fc60008000000 */
[----:B------:R-:W-:Y:S02]  /*0660*/  USHF.L.U32 UR11, UR9, 0x3, URZ ;  /* 0x00000003090b7899 */ /* 0x000fe400080006ff */
[----:B------:R-:W-:Y:S02]  /*0670*/  UIADD3 UR9, UPT, UPT, -UR9, URZ, URZ ;  /* 0x000000ff09097290 */ /* 0x000fe4000fffe1ff */
[----:B------:R-:W-:Y:S02]  /*0680*/  ULEA.HI.SX32 UR7, UR7, -UR11, 0x19 ;  /* 0x8000000b07077291 */ /* 0x000fe4000f8fcaff */
[----:B------:R-:W-:Y:S02]  /*0690*/  UIMAD UR10, UR8, UR9, UR10 ;  /* 0x00000009080a72a4 */ /* 0x000fe4000f8e020a */
[----:B------:R-:W-:-:S04]  /*06a0*/  UISETP.LT.AND UP1, UPT, UR7, 0x8, UPT ;  /* 0x000000080700788c */ /* 0x000fc8000bf21270 */
[----:B------:R-:W-:Y:S01]  /*06b0*/  USEL UR12, UR7, 0x8, UP1 ;  /* 0x00000008070c7887 */ /* 0x000fe20008800000 */
[----:B------:R-:W-:-:S05]  /*06c0*/  IMAD.U32 R5, RZ, RZ, UR10 ;  /* 0x0000000aff057e24 */ /* 0x000fca000f8e00ff */
[----:B------:R-:W-:Y:S01]  /*06d0*/  IMAD.U32 R4, RZ, RZ, UR12 ;  /* 0x0000000cff047e24 */ /* 0x000fe2000f8e00ff */
[----:B------:R-:W-:Y:S01]  /*06e0*/  IABS R7, R5 ;  /* 0x0000000500077213 */ /* 0x000fe20000000000 */
[----:B------:R-:W-:-:S03]  /*06f0*/  IMAD.U32 R5, RZ, RZ, UR5 ;  /* 0x00000005ff057e24 */ /* 0x000fc6000f8e00ff */
[-C--:B------:R-:W-:Y:S02]  /*0700*/  IABS R0, R4.reuse ;  /* 0x0000000400007213 */ /* 0x080fe40000000000 */
[----:B------:R-:W-:Y:S02]  /*0710*/  IABS R4, R4 ;  /* 0x0000000400047213 */ /* 0x000fe40000000000 */
[----:B------:R-:W-:-:S03]  /*0720*/  R2UR UR13, R0 ;  /* 0x00000000000d72ca */ /* 0x000fc600000e0000 */
[----:B------:R-:W-:-:S10]  /*0730*/  IMAD.MOV R4, RZ, RZ, -R4 ;  /* 0x000000ffff047224 */ /* 0x000fd400078e0a04 */
[----:B------:R-:W0:Y:S08]  /*0740*/  I2F.RP R0, UR13 ;  /* 0x0000000d00007d06 */ /* 0x000e300008209400 */
[----:B0-----:R-:W0:Y:S02]  /*0750*/  MUFU.RCP R0, R0 ;  /* 0x0000000000007308 */ /* 0x001e240000001000 */
[----:B0-----:R-:W-:Y:S01]  /*0760*/  VIADD R3, R0, 0xffffffe ;  /* 0x0ffffffe00037836 */ /* 0x001fe20000000000 */
[----:B------:R-:W-:Y:S01]  /*0770*/  IABS R0, R6 ;  /* 0x0000000600007213 */ /* 0x000fe20000000000 */
[----:B------:R-:W-:-:S04]  /*0780*/  IMAD.MOV.U32 R6, RZ, RZ, R7 ;  /* 0x000000ffff067224 */ /* 0x000fc800078e0007 */
[----:B------:R-:W0:Y:S01]  /*0790*/  F2I.FTZ.U32.TRUNC.NTZ R3, R3 ;  /* 0x0000000300037305 */ /* 0x000e22000021f000 */
[----:B------:R-:W-:-:S07]  /*07a0*/  R2UR UR9, R6 ;  /* 0x00000000060972ca */ /* 0x000fce00000e0000 */
[----:B------:R-:W1:Y:S01]  /*07b0*/  I2F.RP R6, R0 ;  /* 0x0000000000067306 */ /* 0x000e620000209400 */
[----:B0-----:R-:W-:Y:S02]  /*07c0*/  R2UR UR7, R3 ;  /* 0x00000000030772ca */ /* 0x001fe400000e0000 */
[----:B------:R-:W-:-:S05]  /*07d0*/  IABS R3, R5 ;  /* 0x0000000500037213 */ /* 0x000fca0000000000 */
[----:B------:R-:W0:Y:S06]  /*07e0*/  I2F.RP R8, R3 ;  /* 0x0000000300087306 */ /* 0x000e2c0000209400 */
[----:B------:R-:W-:Y:S02]  /*07f0*/  UIADD3 UR8, UPT, UPT, URZ, -UR7, URZ ;  /* 0x80000007ff087290 */ /* 0x000fe4000fffe0ff */
[----:B-1----:R-:W1:Y:S02]  /*0800*/  MUFU.RCP R6, R6 ;  /* 0x0000000600067308 */ /* 0x002e640000001000 */
[----:B------:R-:W-:-:S04]  /*0810*/  UIMAD UR8, UR8, UR13, URZ ;  /* 0x0000000d080872a4 */ /* 0x000fc8000f8e02ff */
[----:B------:R-:W-:Y:S02]  /*0820*/  UIMAD.WIDE.U32 UR6, UR7, UR8, UR6 ;  /* 0x00000008070672a5 */ /* 0x000fe4000f8e0006 */
[----:B0-----:R-:W0:Y:S01]  /*0830*/  MUFU.RCP R8, R8 ;  /* 0x0000000800087308 */ /* 0x001e220000001000 */
[----:B------:R-:W-:Y:S01]  /*0840*/  R2UR UR8, R4 ;  /* 0x00000000040872ca */ /* 0x000fe200000e0000 */
[----:B------:R-:W-:Y:S01]  /*0850*/  UIMAD.WIDE.U32 UR6, UR7, UR9, URZ ;  /* 0x00000009070672a5 */ /* 0x000fe2000f8e00ff */
[----:B-1----:R-:W-:Y:S01]  /*0860*/  VIADD R4, R6, 0xffffffe ;  /* 0x0ffffffe06047836 */ /* 0x002fe20000000000 */
[----:B------:R-:W-:-:S04]  /*0870*/  SHF.R.U32.HI R6, RZ, 0x5, R2 ;  /* 0x00000005ff067819 */ /* 0x000fc80000011602 */
[----:B------:R1:W2:Y:S01]  /*0880*/  F2I.FTZ.U32.TRUNC.NTZ R5, R4 ;  /* 0x0000000400057305 */ /* 0x0002a2000021f000 */
[----:B------:R-:W-:-:S05]  /*0890*/  R2UR UR28, R6 ;  /* 0x00000000061c72ca */ /* 0x000fca00000e0000 */
[----:B------:R-:W-:Y:S01]  /*08a0*/  UIMAD UR6, UR7, UR8, UR9 ;  /* 0x00000008070672a4 */ /* 0x000fe2000f8e0209 */
[----:B0-----:R-:W-:Y:S02]  /*08b0*/  VIADD R7, R8, 0xffffffe ;  /* 0x0ffffffe08077836 */ /* 0x001fe40000000000 */
[----:B------:R-:W-:Y:S01]  /*08c0*/  UMOV UR8, 0x400 ;  /* 0x0000040000087882 */ /* 0x000fe20000000000 */
[----:B------:R-:W-:Y:S01]  /*08d0*/  UISETP.GT.U32.AND UP1, UPT, UR13, UR6, UPT ;  /* 0x000000060d00728c */ /* 0x000fe2000bf24070 */
[----:B-1----:R-:W-:Y:S02]  /*08e0*/  IMAD.MOV.U32 R4, RZ, RZ, RZ ;  /* 0x000000ffff047224 */ /* 0x002fe400078e00ff */
[----:B------:R-:W0:Y:S01]  /*08f0*/  F2I.FTZ.U32.TRUNC.NTZ R7, R7 ;  /* 0x0000000700077305 */ /* 0x000e22000021f000 */
[----:B--2---:R-:W-:-:S07]  /*0900*/  IMAD.MOV R9, RZ, RZ, -R5 ;  /* 0x000000ffff097224 */ /* 0x004fce00078e0a05 */
[----:B------:R-:W-:Y:S02]  /*0910*/  @!UP1 UIADD3 UR6, UPT, UPT, UR6, -UR13, URZ ;  /* 0x8000000d06069290 */ /* 0x000fe4000fffe0ff */
[----:B------:R-:W-:Y:S01]  /*0920*/  @!UP1 UIADD3 UR7, UPT, UPT, UR7, 0x1, URZ ;  /* 0x0000000107079890 */ /* 0x000fe2000fffe0ff */
[----:B------:R-:W-:Y:S01]  /*0930*/  IMAD R9, R9, R0, RZ ;  /* 0x0000000009097224 */ /* 0x000fe200078e02ff */
[----:B------:R-:W-:Y:S01]  /*0940*/  UISETP.GE.U32.AND UP2, UPT, UR6, UR13, UPT ;  /* 0x0000000d0600728c */ /* 0x000fe2000bf46070 */
[----:B------:R-:W1:Y:S01]  /*0950*/  S2UR UR13, SR_CgaCtaId ;  /* 0x00000000000d79c3 */ /* 0x000e620000008800 */
[----:B------:R-:W-:Y:S01]  /*0960*/  ULOP3.LUT UR6, UR10, UR12, URZ, 0x3c, !UPT ;  /* 0x0000000c0a067292 */ /* 0x000fe2000f8e3cff */
[----:B------:R-:W-:-:S03]  /*0970*/  IMAD.HI.U32 R4, R5, R9, R4 ;  /* 0x0000000905047227 */ /* 0x000fc600078e0004 */
[----:B------:R-:W-:Y:S01]  /*0980*/  UISETP.GE.AND UP1, UPT, UR6, URZ, UPT ;  /* 0x000000ff0600728c */ /* 0x000fe2000bf26270 */
[----:B0-----:R-:W-:-:S04]  /*0990*/  IMAD.MOV R6, RZ, RZ, -R7 ;  /* 0x000000ffff067224 */ /* 0x001fc800078e0a07 */
[----:B------:R-:W-:Y:S01]  /*09a0*/  @UP2 UIADD3 UR7, UPT, UPT, UR7, 0x1, URZ ;  /* 0x0000000107072890 */ /* 0x000fe2000fffe0ff */
[----:B------:R-:W-:Y:S01]  /*09b0*/  IMAD R5, R6, R3, RZ ;  /* 0x0000000306057224 */ /* 0x000fe200078e02ff */
[----:B------:R-:W-:Y:S01]  /*09c0*/  UISETP.NE.AND UP2, UPT, UR12, URZ, UPT ;  /* 0x000000ff0c00728c */ /* 0x000fe2000bf45270 */
[----:B------:R-:W-:-:S03]  /*09d0*/  IMAD.MOV.U32 R6, RZ, RZ, RZ ;  /* 0x000000ffff067224 */ /* 0x000fc600078e00ff */
[----:B------:R-:W-:Y:S01]  /*09e0*/  @!UP1 UIADD3 UR7, UPT, UPT, -UR7, URZ, URZ ;  /* 0x000000ff07079290 */ /* 0x000fe2000fffe1ff */
[----:B------:R-:W-:-:S06]  /*09f0*/  IMAD.HI.U32 R6, R7, R5, R6 ;  /* 0x0000000507067227 */ /* 0x000fcc00078e0006 */
[----:B------:R-:W-:Y:S02]  /*0a00*/  @!UP2 ULOP3.LUT UR7, URZ, UR12, URZ, 0x33, !UPT ;  /* 0x0000000cff07a292 */ /* 0x000fe4000f8e33ff */
[----:B-1----:R-:W-:Y:S02]  /*0a10*/  ULEA UR8, UR13, UR8, 0x18 ;  /* 0x000000080d087291 */ /* 0x002fe4000f8ec0ff */
[----:B------:R-:W-:Y:S02]  /*0a20*/  UIADD3 UR6, UPT, UPT, -UR7, URZ, URZ ;  /* 0x000000ff07067290 */ /* 0x000fe4000fffe1ff */
[----:B------:R-:W-:Y:S02]  /*0a30*/  USHF.L.U32 UR9, UR7, 0x5, URZ ;  /* 0x0000000507097899 */ /* 0x000fe400080006ff */
[----:B------:R-:W-:Y:S02]  /*0a40*/  UIMAD UR6, UR12, UR6, UR10 ;  /* 0x000000060c0672a4 */ /* 0x000fe4000f8e020a */
[----:B------:R-:W-:Y:S01]  /*0a50*/  UIADD3 UR10, UPT, UPT, UR9, 0x2, URZ ;  /* 0x00000002090a7890 */ /* 0x000fe2000fffe0ff */
[----:B------:R-:W0:Y:S01]  /*0a60*/  LDS R11, [UR8] ;  /* 0x00000008ff0b7984 */ /* 0x000e220008000800 */
[----:B------:R-:W-:Y:S01]  /*0a70*/  UIADD3 UR6, UPT, UPT, UR11, UR6, URZ ;  /* 0x000000060b067290 */ /* 0x000fe2000fffe0ff */
[----:B------:R-:W-:Y:S01]  /*0a80*/  IABS R37, UR9 ;  /* 0x0000000900257c13 */ /* 0x000fe20008000000 */
[----:B------:R-:W-:-:S02]  /*0a90*/  UIADD3 UR14, UPT, UPT, UR9, 0x1, URZ ;  /* 0x00000001090e7890 */ /* 0x000fc4000fffe0ff */
[----:B------:R-:W-:Y:S01]  /*0aa0*/  IABS R35, UR10 ;  /* 0x0000000a00237c13 */ /* 0x000fe20008000000 */
[----:B------:R-:W-:Y:S01]  /*0ab0*/  UIADD3 UR7, UPT, UPT, UR9, 0x3, URZ ;  /* 0x0000000309077890 */ /* 0x000fe2000fffe0ff */
[----:B------:R-:W-:Y:S01]  /*0ac0*/  IMAD.U32 R2, RZ, RZ, UR6 ;  /* 0x00000006ff027e24 */ /* 0x000fe2000f8e00ff */
[----:B------:R-:W-:Y:S01]  /*0ad0*/  UIADD3 UR12, UPT, UPT, UR9, 0x4, URZ ;  /* 0x00000004090c7890 */ /* 0x000fe2000fffe0ff */
[----:B------:R-:W-:Y:S01]  /*0ae0*/  IMAD.U32 R5, RZ, RZ, UR14 ;  /* 0x0000000eff057e24 */ /* 0x000fe2000f8e00ff */
[----:B------:R-:W-:Y:S01]  /*0af0*/  UIADD3 UR11, UPT, UPT, UR9, 0x5, URZ ;  /* 0x00000005090b7890 */ /* 0x000fe2000fffe0ff */
[----:B------:R-:W-:Y:S01]  /*0b00*/  IMAD R14, R2, 0x80, R13 ;  /* 0x00000080020e7824 */ /* 0x000fe200078e020d */
[----:B------:R-:W-:Y:S01]  /*0b10*/  IABS R36, UR14 ;  /* 0x0000000e00247c13 */ /* 0x000fe20008000000 */
[----:B------:R-:W-:Y:S01]  /*0b20*/  IMAD.HI.U32 R2, R6, R37, RZ ;  /* 0x0000002506027227 */ /* 0x000fe200078e00ff */
[----:B------:R1:W-:Y:S01]  /*0b30*/  STL [R1+0xd70], R5 ;  /* 0x000d700501007387 */ /* 0x0003e20000100800 */
[----:B------:R-:W-:Y:S01]  /*0b40*/  IABS R34, UR7 ;  /* 0x0000000700227c13 */ /* 0x000fe20008000000 */
[----:B------:R-:W-:Y:S01]  /*0b50*/  UIADD3 UR6, UPT, UPT, UR9, 0x8, URZ ;  /* 0x0000000809067890 */ /* 0x000fe2000fffe0ff */
[----:B------:R-:W-:Y:S01]  /*0b60*/  IABS R7, R14 ;  /* 0x0000000e00077213 */ /* 0x000fe20000000000 */
[----:B------:R-:W-:Y:S01]  /*0b70*/  IMAD.MOV R2, RZ, RZ, -R2 ;  /* 0x000000ffff027224 */ /* 0x000fe200078e0a02 */
[----:B------:R-:W-:Y:S01]  /*0b80*/  IABS R32, UR11 ;  /* 0x0000000b00207c13 */ /* 0x000fe20008000000 */
[----:B------:R-:W-:Y:S01]  /*0b90*/  IMAD.U32 R8, RZ, RZ, UR7 ;  /* 0x00000007ff087e24 */ /* 0x000fe2000f8e00ff */
[----:B------:R-:W-:Y:S01]  /*0ba0*/  UIADD3 UR7, UPT, UPT, UR9, 0x7, URZ ;  /* 0x0000000709077890 */ /* 0x000fe2000fffe0ff */
[----:B------:R-:W-:Y:S01]  /*0bb0*/  IMAD.HI.U32 R4, R4, R7, RZ ;  /* 0x0000000704047227 */ /* 0x000fe200078e00ff */
[----:B------:R-:W-:-:S02]  /*0bc0*/  IABS R29, UR6 ;  /* 0x00000006001d7c13 */ /* 0x000fc40008000000 */
[----:B------:R-:W-:Y:S01]  /*0bd0*/  IABS R33, UR12 ;  /* 0x0000000c00217c13 */ /* 0x000fe20008000000 */
[----:B------:R-:W-:Y:S01]  /*0be0*/  IMAD.MOV R4, RZ, RZ, -R4 ;  /* 0x000000ffff047224 */ /* 0x000fe200078e0a04 */
[----:B------:R-:W-:Y:S01]  /*0bf0*/  IABS R30, UR7 ;  /* 0x00000007001e7c13 */ /* 0x000fe20008000000 */
[----:B------:R-:W-:Y:S01]  /*0c00*/  IMAD R37, R3, R2, R37 ;  /* 0x0000000203257224 */ /* 0x000fe200078e0225 */
[----:B------:R-:W-:Y:S01]  /*0c10*/  BAR.SYNC.DEFER_BLOCKING 0x0 ;  /* 0x0000000000007b1d */ /* 0x000fe20000010000 */
[----:B------:R-:W-:Y:S01]  /*0c20*/  IMAD.HI.U32 R2, R6, R35, RZ ;  /* 0x0000002306027227 */ /* 0x000fe200078e00ff */
[----:B------:R-:W-:-:S03]  /*0c30*/  ISETP.GE.AND P6, PT, R14, RZ, PT ;  /* 0x000000ff0e00720c */ /* 0x000fc60003fc6270 */
[C---:B------:R-:W-:Y:S02]  /*0c40*/  IMAD R7, R0.reuse, R4, R7 ;  /* 0x0000000400077224 */ /* 0x040fe400078e0207 */
[----:B------:R-:W-:Y:S02]  /*0c50*/  IMAD.MOV R2, RZ, RZ, -R2 ;  /* 0x000000ffff027224 */ /* 0x000fe400078e0a02 */
[----:B-1----:R-:W-:Y:S01]  /*0c60*/  IMAD.U32 R5, RZ, RZ, UR10 ;  /* 0x0000000aff057e24 */ /* 0x002fe2000f8e00ff */
[----:B------:R-:W-:Y:S01]  /*0c70*/  ISETP.GT.U32.AND P0, PT, R0, R7, PT ;  /* 0x000000070000720c */ /* 0x000fe20003f04070 */
[----:B------:R-:W-:Y:S01]  /*0c80*/  IMAD.U32 R4, RZ, RZ, UR12 ;  /* 0x0000000cff047e24 */ /* 0x000fe2000f8e00ff */
[----:B------:R-:W-:Y:S01]  /*0c90*/  UIADD3 UR10, UPT, UPT, UR9, 0x6, URZ ;  /* 0x00000006090a7890 */ /* 0x000fe2000fffe0ff */
[----:B------:R-:W-:Y:S01]  /*0ca0*/  IMAD R35, R3, R2, R35 ;  /* 0x0000000203237224 */ /* 0x000fe200078e0223 */
[----:B------:R1:W-:Y:S01]  /*0cb0*/  STL [R1+0xd90], R5 ;  /* 0x000d900501007387 */ /* 0x0003e20000100800 */
[----:B------:R-:W-:Y:S01]  /*0cc0*/  IMAD.U32 R2, RZ, RZ, UR11 ;  /* 0x0000000bff027e24 */ /* 0x000fe2000f8e00ff */
[----:B------:R-:W2:Y:S01]  /*0cd0*/  LDCU UR12, c[0x0][0x3a4] ;  /* 0x00007480ff0c77ac */ /* 0x000ea20008000800 */
[----:B------:R-:W-:Y:S01]  /*0ce0*/  IMAD.HI.U32 R9, R6, R29, RZ ;  /* 0x0000001d06097227 */ /* 0x000fe200078e00ff */
[----:B------:R-:W-:Y:S01]  /*0cf0*/  STL [R1+0xd6c], R14 ;  /* 0x000d6c0e01007387 */ /* 0x000fe20000100800 */
[----:B------:R-:W-:-:S02]  /*0d00*/  IABS R31, UR10 ;  /* 0x0000000a001f7c13 */ /* 0x000fc40008000000 */
[----:B------:R-:W-:Y:S01]  /*0d10*/  IMAD.MOV R12, RZ, RZ, -R9 ;  /* 0x000000ffff0c7224 */ /* 0x000fe200078e0a09 */
[----:B------:R-:W-:Y:S01]  /*0d20*/  STL [R1+0xd8c], R8 ;  /* 0x000d8c0801007387 */ /* 0x000fe20000100800 */
[----:B------:R-:W-:Y:S02]  /*0d30*/  @!P0 IMAD.IADD R7, R7, 0x1, -R0 ;  /* 0x0000000107078824 */ /* 0x000fe400078e0a00 */
[----:B-1----:R-:W-:Y:S01]  /*0d40*/  IMAD.HI.U32 R5, R6, R36, RZ ;  /* 0x0000002406057227 */ /* 0x002fe200078e00ff */
[----:B------:R1:W-:Y:S02]  /*0d50*/  STL [R1+0xd88], R4 ;  /* 0x000d880401007387 */ /* 0x0003e40000100800 */
[----:B------:R-:W-:Y:S01]  /*0d60*/  ISETP.GT.U32.AND P0, PT, R0, R7, PT ;  /* 0x000000070000720c */ /* 0x000fe20003f04070 */
[----:B------:R-:W-:Y:S01]  /*0d70*/  IMAD.MOV R5, RZ, RZ, -R5 ;  /* 0x000000ffff057224 */ /* 0x000fe200078e0a05 */
[----:B------:R3:W-:Y:S01]  /*0d80*/  STL [R1+0xd84], R2 ;  /* 0x000d840201007387 */ /* 0x0007e20000100800 */
[----:B------:R-:W-:-:S02]  /*0d90*/  IMAD R29, R3, R12, R29 ;  /* 0x0000000c031d7224 */ /* 0x000fc400078e021d */
[----:B------:R-:W-:Y:S02]  /*0da0*/  IMAD R36, R3, R5, R36 ;  /* 0x0000000503247224 */ /* 0x000fe400078e0224 */
[----:B------:R-:W-:-:S04]  /*0db0*/  IMAD.HI.U32 R5, R6, R34, RZ ;  /* 0x0000002206057227 */ /* 0x000fc800078e00ff */
[----:B-1----:R-:W-:-:S04]  /*0dc0*/  IMAD.HI.U32 R4, R6, R32, RZ ;  /* 0x0000002006047227 */ /* 0x002fc800078e00ff */
[----:B---3--:R-:W-:Y:S01]  /*0dd0*/  IMAD.U32 R2, RZ, RZ, UR10 ;  /* 0x0000000aff027e24 */ /* 0x008fe2000f8e00ff */
[----:B------:R-:W-:Y:S01]  /*0de0*/  UIADD3 UR10, UPT, UPT, UR9, 0x9, URZ ;  /* 0x00000009090a7890 */ /* 0x000fe2000fffe0ff */
[----:B------:R-:W-:-:S03]  /*0df0*/  IMAD.HI.U32 R8, R6, R30, RZ ;  /* 0x0000001e06087227 */ /* 0x000fc600078e00ff */
[----:B------:R1:W-:Y:S01]  /*0e00*/  STL [R1+0xd80], R2 ;  /* 0x000d800201007387 */ /* 0x0003e20000100800 */
[----:B------:R-:W-:Y:S01]  /*0e10*/  IMAD.MOV R5, RZ, RZ, -R5 ;  /* 0x000000ffff057224 */ /* 0x000fe200078e0a05 */
[----:B------:R-:W-:Y:S01]  /*0e20*/  IABS R28, UR10 ;  /* 0x0000000a001c7c13 */ /* 0x000fe20008000000 */
[----:B------:R-:W-:Y:S02]  /*0e30*/  IMAD.MOV R4, RZ, RZ, -R4 ;  /* 0x000000ffff047224 */ /* 0x000fe400078e0a04 */
[----:B------:R-:W-:Y:S02]  /*0e40*/  IMAD.MOV R8, RZ, RZ, -R8 ;  /* 0x000000ffff087224 */ /* 0x000fe400078e0a08 */
[C---:B------:R-:W-:Y:S02]  /*0e50*/  IMAD R34, R3.reuse, R5, R34 ;  /* 0x0000000503227224 */ /* 0x040fe400078e0222 */
[----:B------:R-:W-:Y:S02]  /*0e60*/  IMAD R32, R3, R4, R32 ;  /* 0x0000000403207224 */ /* 0x000fe400078e0220 */
[----:B-1----:R-:W-:Y:S01]  /*0e70*/  IMAD.U32 R2, RZ, RZ, UR7 ;  /* 0x00000007ff027e24 */ /* 0x002fe2000f8e00ff */
[----:B0-----:R-:W-:Y:S01]  /*0e80*/  R2UR UR7, R11 ;  /* 0x000000000b0772ca */ /* 0x001fe200000e0000 */
[----:B------:R-:W-:-:S02]  /*0e90*/  IMAD R30, R3, R8, R30 ;  /* 0x00000008031e7224 */ /* 0x000fc400078e021e */
[----:B------:R-:W-:Y:S01]  /*0ea0*/  IMAD.HI.U32 R5, R6, R31, RZ ;  /* 0x0000001f06057227 */ /* 0x000fe200078e00ff */
[----:B------:R0:W-:Y:S03]  /*0eb0*/  STL [R1+0xd7c], R2 ;  /* 0x000d7c0201007387 */ /* 0x0001e60000100800 */
[----:B-----5:R-:W-:Y:S02]  /*0ec0*/  VIADD R4, R38, 0xffffffef ;  /* 0xffffffef26047836 */ /* 0x020fe40000000000 */
[----:B------:R-:W-:Y:S02]  /*0ed0*/  IMAD.U32 R8, RZ, RZ, UR10 ;  /* 0x0000000aff087e24 */ /* 0x000fe4000f8e00ff */
[----:B------:R-:W-:Y:S01]  /*0ee0*/  @!P0 IMAD.IADD R7, R7, 0x1, -R0 ;  /* 0x0000000107078824 */ /* 0x000fe200078e0a00 */
[----:B------:R-:W-:Y:S01]  /*0ef0*/  ISETP.GE.U32.AND P0, PT, R4, 0x7ffffef0, PT ;  /* 0x7ffffef00400780c */ /* 0x000fe20003f06070 */
[----:B------:R-:W-:-:S02]  /*0f00*/  IMAD.MOV R10, RZ, RZ, -R5 ;  /* 0x000000ffff0a7224 */ /* 0x000fc400078e0a05 */
[----:B0-----:R-:W-:Y:S01]  /*0f10*/  IMAD.U32 R2, RZ, RZ, UR6 ;  /* 0x00000006ff027e24 */ /* 0x001fe2000f8e00ff */
[----:B------:R-:W-:Y:S01]  /*0f20*/  UIADD3 UR6, UPT, UPT, UR9, 0xa, URZ ;  /* 0x0000000a09067890 */ /* 0x000fe2000fffe0ff */
[----:B------:R-:W-:Y:S01]  /*0f30*/  VIADD R0, R38, 0xffffffff ;  /* 0xffffffff26007836 */ /* 0x000fe20000000000 */
[----:B------:R-:W0:Y:S01]  /*0f40*/  LDC.64 R4, c[0x0][0x3a8] ;  /* 0x0000ea00ff047b82 */ /* 0x000e220000000a00 */
[----:B------:R-:W-:Y:S01]  /*0f50*/  IMAD R31, R3, R10, R31 ;  /* 0x0000000a031f7224 */ /* 0x000fe200078e021f */
[----:B------:R1:W-:Y:S01]  /*0f60*/  STL [R1+0xd78], R2 ;  /* 0x000d780201007387 */ /* 0x0003e20000100800 */
[----:B------:R-:W-:Y:S01]  /*0f70*/  @!P6 IMAD.MOV R7, RZ, RZ, -R7 ;  /* 0x000000ffff07e224 */ /* 0x000fe200078e0a07 */
[----:B------:R-:W-:Y:S01]  /*0f80*/  ISETP.GE.U32.AND P4, PT, R0, 0x7fffff00, PT ;  /* 0x7fffff000000780c */ /* 0x000fe20003f86070 */
[----:B------:R-:W-:Y:S01]  /*0f90*/  IMAD.U32 R9, RZ, RZ, UR6 ;  /* 0x00000006ff097e24 */ /* 0x000fe2000f8e00ff */
[----:B------:R3:W-:Y:S01]  /*0fa0*/  STL [R1+0xd94], R8 ;  /* 0x000d940801007387 */ /* 0x0007e20000100800 */
[----:B------:R-:W-:Y:S01]  /*0fb0*/  VIADD R0, R38, 0xffffffe7 ;  /* 0xffffffe726007836 */ /* 0x000fe20000000000 */
[----:B------:R-:W-:Y:S01]  /*0fc0*/  IABS R27, UR6 ;  /* 0x00000006001b7c13 */ /* 0x000fe20008000000 */
[----:B------:R-:W-:Y:S01]  /*0fd0*/  USHF.L.U32 UR6, UR28, 0x15, URZ ;  /* 0x000000151c067899 */ /* 0x000fe200080006ff */
[----:B------:R3:W-:Y:S01]  /*0fe0*/  STL [R1+0xd74], R9 ;  /* 0x000d740901007387 */ /* 0x0007e20000100800 */
[----:B-1----:R-:W-:Y:S01]  /*0ff0*/  IMAD.HI.U32 R2, R6, R33, RZ ;  /* 0x0000002106027227 */ /* 0x002fe200078e00ff */
[----:B------:R-:W-:Y:S01]  /*1000*/  ISETP.GE.U32.AND P2, PT, R0, 0x7ffffee8, PT ;  /* 0x7ffffee80000780c */ /* 0x000fe20003f46070 */
[----:B------:R-:W-:-:S02]  /*1010*/  ULOP3.LUT UR6, UR6, 0x600000, URZ, 0xc0, !UPT ;  /* 0x0060000006067892 */ /* 0x000fc4000f8ec0ff */
[----:B------:R-:W-:Y:S02]  /*1020*/  IMAD.MOV R2, RZ, RZ, -R2 ;  /* 0x000000ffff027224 */ /* 0x000fe400078e0a02 */
[----:B------:R-:W-:-:S04]  /*1030*/  IMAD.HI.U32 R0, R6, R28, RZ ;  /* 0x0000001c06007227 */ /* 0x000fc800078e00ff */
[----:B------:R-:W-:Y:S02]  /*1040*/  IMAD R33, R3, R2, R33 ;  /* 0x0000000203217224 */ /* 0x000fe400078e0221 */
[----:B------:R-:W-:Y:S02]  /*1050*/  VIADD R2, R38, 0xfffffff7 ;  /* 0xfffffff726027836 */ /* 0x000fe40000000000 */
[----:B------:R-:W-:-:S03]  /*1060*/  IMAD.MOV R0, RZ, RZ, -R0 ;  /* 0x000000ffff007224 */ /* 0x000fc600078e0a00 */
[----:B------:R-:W-:Y:S01]  /*1070*/  ISETP.GE.U32.AND P5, PT, R2, 0x7ffffef8, PT ;  /* 0x7ffffef80200780c */ /* 0x000fe20003fa6070 */
[----:B------:R-:W-:-:S04]  /*1080*/  IMAD.HI.U32 R2, R6, R27, RZ ;  /* 0x0000001b06027227 */ /* 0x000fc800078e00ff */
[----:B------:R-:W-:Y:S02]  /*1090*/  IMAD.MOV R2, RZ, RZ, -R2 ;  /* 0x000000ffff027224 */ /* 0x000fe400078e0a02 */
[C---:B------:R-:W-:Y:S02]  /*10a0*/  IMAD R28, R3.reuse, R0, R28 ;  /* 0x00000000031c7224 */ /* 0x040fe400078e021c */
[----:B------:R-:W-:Y:S01]  /*10b0*/  IMAD R27, R3, R2, R27 ;  /* 0x00000002031b7224 */ /* 0x000fe200078e021b */
[----:B--234-:R-:W-:Y:S06]  /*10c0*/  BRA.U UP0, `(.L_x_5) ;  /* 0x0000000100187547 */ /* 0x01cfec000b800000 */
[----:B------:R-:W-:Y:S01]  /*10d0*/  ELECT P6, URZ, PT ;  /* 0x0000000000ff782f */ /* 0x000fe200038c0000 */
[----:B------:R-:W-:Y:S01]  /*10e0*/  IMAD.MOV.U32 R0, RZ, RZ, 0x1 ;  /* 0x00000001ff007424 */ /* 0x000fe200078e00ff */
[----:B------:R-:W-:Y:S01]  /*10f0*/  UMOV UR10, 0x40 ;  /* 0x00000040000a7882 */ /* 0x000fe20000000000 */
[----:B------:R-:W-:Y:S01]  /*1100*/  UVIRTCOUNT.DEALLOC.SMPOOL 0x80 ;  /* 0x000000800000784c */ /* 0x000fe20000000000 */
[----:B------:R-:W-:-:S09]  /*1110*/  ULEA UR10, UR13, UR10, 0x18 ;  /* 0x0000000a0d0a7291 */ /* 0x000fd2000f8ec0ff */
[----:B------:R1:W-:Y:S03]  /*1120*/  @P6 STS.U8 [UR10], R0 ;  /* 0x00000000ff006988 */ /* 0x0003e6000800000a */
.L_x_5:
[----:B------:R2:W-:Y:S01]  /*1130*/  STL [R1+0x1144], R23 ;  /* 0x0011441701007387 */ /* 0x0005e20000100800 */
[----:B------:R-:W-:Y:S01]  /*1140*/  VIADD R2, R38, 0xffffffdf ;  /* 0xffffffdf26027836 */ /* 0x000fe20000000000 */
[----:B------:R-:W-:Y:S01]  /*1150*/  UIADD3 UR6, UPT, UPT, UR7, UR6, URZ ;  /* 0x0000000607067290 */ /* 0x000fe2000fffe0ff */
[----:B------:R-:W-:Y:S01]  /*1160*/  @!P3 LOP3.LUT R7, RZ, UR4, RZ, 0x33, !PT ;  /* 0x00000004ff07bc12 */ /* 0x000fe2000f8e33ff */
[----:B------:R-:W-:Y:S01]  /*1170*/  VOTEU.ALL UP1, P1 ;  /* 0x0000000000ff7886 */ /* 0x000fe20000820000 */
[----:B------:R-:W-:Y:S01]  /*1180*/  VOTEU.ALL UP2, P1 ;  /* 0x0000000000ff7886 */ /* 0x000fe20000840000 */
[----:B------:R-:W-:Y:S02]  /*1190*/  PRMT R13, RZ, 0x7610, R13 ;  /* 0x00007610ff0d7816 */ /* 0x000fe4000000000d */
[----:B------:R-:W-:Y:S02]  /*11a0*/  R2UR UR32, R8 ;  /* 0x00000000082072ca */ /* 0x000fe400000e0000 */
[----:B------:R-:W-:Y:S01]  /*11b0*/  R2UR UR31, R9 ;  /* 0x00000000091f72ca */ /* 0x000fe200000e0000 */
[----:B--2---:R-:W2:Y:S01]  /*11c0*/  LDL R23, [R1+0xd70] ;  /* 0x000d700001177983 */ /* 0x004ea20000100800 */
[----:B------:R-:W-:-:S02]  /*11d0*/  PRMT R14, RZ, 0x7610, R14 ;  /* 0x00007610ff0e7816 */ /* 0x000fc4000000000e */
[----:B------:R-:W-:Y:S01]  /*11e0*/  PRMT R15, RZ, 0x7610, R15 ;  /* 0x00007610ff0f7816 */ /* 0x000fe2000000000f */
[----:B------:R3:W-:Y:S01]  /*11f0*/  STL [R1+0x1140], R39 ;  /* 0x0011402701007387 */ /* 0x0007e20000100800 */
[----:B------:R-:W-:Y:S02]  /*1200*/  PRMT R16, RZ, 0x7610, R16 ;  /* 0x00007610ff107816 */ /* 0x000fe40000000010 */
[----:B------:R-:W-:Y:S02]  /*1210*/  PRMT R17, RZ, 0x7610, R17 ;  /* 0x00007610ff117816 */ /* 0x000fe40000000011 */
[----:B------:R-:W-:Y:S02]  /*1220*/  PRMT R18, RZ, 0x7610, R18 ;  /* 0x00007610ff127816 */ /* 0x000fe40000000012 */
[----:B------:R-:W-:Y:S02]  /*1230*/  PRMT R19, RZ, 0x7610, R19 ;  /* 0x00007610ff137816 */ /* 0x000fe40000000013 */
[----:B------:R-:W-:Y:S01]  /*1240*/  PRMT R21, RZ, 0x7610, R21 ;  /* 0x00007610ff157816 */ /* 0x000fe20000000015 */
[----:B---3--:R-:W3:Y:S01]  /*1250*/  LDL R39, [R1+0xd90] ;  /* 0x000d900001277983 */ /* 0x008ee20000100800 */
[----:B------:R-:W-:-:S02]  /*1260*/  PRMT R22, RZ, 0x7610, R22 ;  /* 0x00007610ff167816 */ /* 0x000fc40000000016 */
[----:B------:R-:W-:Y:S01]  /*1270*/  PRMT R24, RZ, 0x7610, R24 ;  /* 0x00007610ff187816 */ /* 0x000fe20000000018 */
[----:B------:R4:W-:Y:S01]  /*1280*/  STL [R1+0x113c], R26 ;  /* 0x00113c1a01007387 */ /* 0x0009e20000100800 */
[----:B------:R-:W-:Y:S02]  /*1290*/  PRMT R25, RZ, 0x7610, R25 ;  /* 0x00007610ff197816 */ /* 0x000fe40000000019 */
[----:B------:R-:W-:Y:S01]  /*12a0*/  PRMT R12, RZ, 0x7610, R12 ;  /* 0x00007610ff0c7816 */ /* 0x000fe2000000000c */
[----:B------:R-:W2:Y:S01]  /*12b0*/  LDL R10, [R1+0xd88] ;  /* 0x000d8800010a7983 */ /* 0x000ea20000100800 */
[----:B------:R-:W-:Y:S01]  /*12c0*/  PRMT R20, RZ, 0x7610, R20 ;  /* 0x00007610ff147816 */ /* 0x000fe20000000014 */
[----:B------:R-:W-:Y:S02]  /*12d0*/  UIADD3 UR30, UPT, UPT, UR9, 0xb, URZ ;  /* 0x0000000b091e7890 */ /* 0x000fe4000fffe0ff */
[----:B------:R-:W2:Y:S01]  /*12e0*/  LDL R11, [R1+0xd78] ;  /* 0x000d7800010b7983 */ /* 0x000ea20000100800 */
[----:B------:R-:W-:-:S02]  /*12f0*/  UIADD3 UR29, UPT, UPT, UR9, 0xc, URZ ;  /* 0x0000000c091d7890 */ /* 0x000fc4000fffe0ff */
[----:B------:R-:W-:Y:S01]  /*1300*/  UIADD3 UR76, UPT, UPT, UR9, 0xf, URZ ;  /* 0x0000000f094c7890 */ /* 0x000fe2000fffe0ff */
[----:B----4-:R-:W4:Y:S01]  /*1310*/  LDL R26, [R1+0xd8c] ;  /* 0x000d8c00011a7983 */ /* 0x010f220000100800 */
[----:B------:R-:W-:Y:S02]  /*1320*/  UIADD3 UR75, UPT, UPT, UR9, 0x10, URZ ;  /* 0x00000010094b7890 */ /* 0x000fe4000fffe0ff */
[----:B------:R-:W-:Y:S01]  /*1330*/  UIADD3 UR74, UPT, UPT, UR9, 0x11, URZ ;  /* 0x00000011094a7890 */ /* 0x000fe2000fffe0ff */
[----:B------:R-:W-:Y:S01]  /*1340*/  STL [R1+0xfa4], R42 ;  /* 0x000fa42a01007387 */ /* 0x000fe20000100800 */
[----:B------:R-:W-:Y:S02]  /*1350*/  UIADD3 UR77, UPT, UPT, UR9, 0xe, URZ ;  /* 0x0000000e094d7890 */ /* 0x000fe4000fffe0ff */
[----:B------:R-:W-:Y:S01]  /*1360*/  UIADD3 UR73, UPT, UPT, UR9, 0x12, URZ ;  /* 0x0000001209497890 */ /* 0x000fe2000fffe0ff */
[----:B------:R-:W-:Y:S01]  /*1370*/  STL [R1+0xfb4], R42 ;  /* 0x000fb42a01007387 */ /* 0x000fe20000100800 */
[----:B------:R-:W-:-:S02]  /*1380*/  UIADD3 UR14, UPT, UPT, UR9, 0x18, URZ ;  /* 0x00000018090e7890 */ /* 0x000fc4000fffe0ff */
[----:B------:R-:W-:Y:S01]  /*1390*/  UIADD3 UR13, UPT, UPT, UR9, 0x17, URZ ;  /* 0x00000017090d7890 */ /* 0x000fe2000fffe0ff */
[----:B------:R-:W-:Y:S01]  /*13a0*/  STL [R1+0xfb8], R42 ;  /* 0x000fb82a01007387 */ /* 0x000fe20000100800 */
        /* <DEDUP_REMOVED lines=9> */
[----:B------:R-:W1:Y:S03]  /*1440*/  LDCU UR45, c[0x0][0x3b0] ;  /* 0x00007600ff2d77ac */ /* 0x000e660008000800 */
[----:B------:R-:W-:Y:S01]  /*1450*/  STL [R1+0xfe8], R42 ;  /* 0x000fe82a01007387 */ /* 0x000fe20000100800 */
[----:B------:R-:W0:Y:S03]  /*1460*/  LDCU UR44, c[0x0][0x3b0] ;  /* 0x00007600ff2c77ac */ /* 0x000e260008000800 */
        /* <DEDUP_REMOVED lines=26> */
[----:B------:R-:W-:Y:S04]  /*1610*/  STL [R1+0x1090], R42 ;  /* 0x0010902a01007387 */ /* 0x000fe80000100800 */
        /* <DEDUP_REMOVED lines=13> */
[----:B------:R0:W-:Y:S04]  /*16f0*/  STL [R1+0x1138], R42 ;  /* 0x0011382a01007387 */ /* 0x0001e80000100800 */
[----:B0-----:R-:W2:Y:S04]  /*1700*/  LDL R42, [R1+0xd7c] ;  /* 0x000d7c00012a7983 */ /* 0x001ea80000100800 */
        /* <DEDUP_REMOVED lines=76> */
[----:B0-----:R-:W4:Y:S04]  /*1bd0*/  LDL R51, [R1+0xd80] ;  /* 0x000d800001337983 */ /* 0x001f280000100800 */
        /* <DEDUP_REMOVED lines=13> */
[----:B------:R-:W-:Y:S04]  /*1cb0*/  STL.64 [R1+0xeb8], R36 ;  /* 0x000eb82401007387 */ /* 0x000fe80000100a00 */
        /* <DEDUP_REMOVED lines=14> */
[----:B------:R-:W4:Y:S01]  /*1da0*/  LDL R38, [R1+0xd84] ;  /* 0x000d840001267983 */ /* 0x000f220000100800 */
[----:B------:R-:W-:Y:S01]  /*1db0*/  ISETP.GE.U32.AND P3, PT, R2, 0x7ffffee0, PT ;  /* 0x7ffffee00200780c */ /* 0x000fe20003f66070 */
[----:B------:R-:W-:Y:S01]  /*1dc0*/  IMAD.U32 R2, RZ, RZ, UR6 ;  /* 0x00000006ff027e24 */ /* 0x000fe2000f8e00ff */
[----:B--2---:R-:W-:-:S04]  /*1dd0*/  R2UR UR40, R23 ;  /* 0x00000000172872ca */ /* 0x004fc800000e0000 */
[----:B------:R0:W-:Y:S04]  /*1de0*/  STL [R1+0xda8], R2 ;  /* 0x000da80201007387 */ /* 0x0001e80000100800 */
[----:B------:R-:W2:Y:S01]  /*1df0*/  LDL.LU R23, [R1+0x1144] ;  /* 0x0011440001177983 */ /* 0x000ea20000300800 */
[----:B---3--:R-:W-:-:S03]  /*1e00*/  R2UR UR39, R39 ;  /* 0x00000000272772ca */ /* 0x008fc600000e0000 */
[----:B------:R-:W3:Y:S01]  /*1e10*/  LDL.LU R39, [R1+0x1140] ;  /* 0x0011400001277983 */ /* 0x000ee20000300800 */
[----:B----4-:R-:W-:-:S03]  /*1e20*/  R2UR UR38, R26 ;  /* 0x000000001a2672ca */ /* 0x010fc600000e0000 */
[----:B------:R-:W4:Y:S01]  /*1e30*/  LDL.LU R26, [R1+0x113c] ;  /* 0x00113c00011a7983 */ /* 0x000f220000300800 */
[----:B------:R-:W-:Y:S01]  /*1e40*/  STTM.x32 tmem[UR6], RZ ;  /* 0x000000ff000079ed */ /* 0x000fe200082c0006 */
[----:B------:R-:W0:Y:S01]  /*1e50*/  FENCE.VIEW.ASYNC.T ;  /* 0x00000000000073c6 */ /* 0x000e220000000200 */
[----:B------:R-:W-:Y:S02]  /*1e60*/  UIADD3 UR4, UPT, UPT, UR8, 0x14000, URZ ;  /* 0x0001400008047890 */ /* 0x000fe4000fffe0ff */
[----:B------:R-:W-:-:S04]  /*1e70*/  @!UP1 UIADD3 UR10, UPT, UPT, -UR26, 0x100000, URZ ;  /* 0x001000001a0a9890 */ /* 0x000fc8000fffe1ff */
[----:B------:R-:W-:Y:S02]  /*1e80*/  @!UP1 USHF.L.U32 UR11, UR10, 0xb, URZ ;  /* 0x0000000b0a0b9899 */ /* 0x000fe400080006ff */
[----:B------:R-:W-:Y:S01]  /*1e90*/  @!UP1 USHF.L.U32 UR10, UR10, 0x1, URZ ;  /* 0x000000010a0a9899 */ /* 0x000fe200080006ff */
[----:B0-----:R-:W-:Y:S01]  /*1ea0*/  BAR.SYNC.DEFER_BLOCKING 0x0 ;  /* 0x0000000000007b1d */ /* 0x001fe20000010000 */
[----:B-1----:R-:W-:-:S05]  /*1eb0*/  IMAD R0, R7, UR12, RZ ;  /* 0x0000000c07007c24 */ /* 0x002fca000f8e02ff */
[----:B------:R-:W-:Y:S01]  /*1ec0*/  IADD3 R2, P6, PT, R0, UR20, RZ ;  /* 0x0000001400027c10 */ /* 0x000fe2000ffde0ff */
[----:B------:R-:W-:Y:S01]  /*1ed0*/  IMAD.SHL.U32 R7, R4, 0x8, RZ ;  /* 0x0000000804077824 */ /* 0x000fe200078e00ff */
[----:B------:R-:W0:Y:S03]  /*1ee0*/  FENCE.VIEW.ASYNC.S ;  /* 0x00000000000073c6 */ /* 0x000e260000000000 */
[----:B0-----:R0:W1:Y:S01]  /*1ef0*/  @!UP2 SYNCS.EXCH.64 URZ, [UR4], UR10 ;  /* 0x0000000a04ffa5b2 */ /* 0x0010620008000100 */
[----:B------:R-:W-:Y:S01]  /*1f00*/  LEA.HI.X.SX32 R0, R0, UR21, 0x1, P6 ;  /* 0x0000001500007c11 */ /* 0x000fe2000b0f0eff */
[----:B------:R-:W-:Y:S01]  /*1f10*/  @!P4 IMAD.MOV.U32 R8, RZ, RZ, R2 ;  /* 0x000000ffff08c224 */ /* 0x000fe200078e0002 */
[----:B------:R-:W-:Y:S02]  /*1f20*/  R2UR UR37, R10 ;  /* 0x000000000a2572ca */ /* 0x000fe400000e0000 */
[----:B------:R-:W-:Y:S01]  /*1f30*/  R2UR UR34, R42 ;  /* 0x000000002a2272ca */ /* 0x000fe200000e0000 */
[----:B------:R-:W-:Y:S01]  /*1f40*/  @!P4 IMAD.MOV.U32 R9, RZ, RZ, R0 ;  /* 0x000000ffff09c224 */ /* 0x000fe200078e0000 */
[----:B-1----:R-:W-:Y:S01]  /*1f50*/  BAR.SYNC.DEFER_BLOCKING 0x0 ;  /* 0x0000000000007b1d */ /* 0x002fe20000010000 */
[----:B------:R-:W-:Y:S01]  /*1f60*/  R2UR UR33, R11 ;  /* 0x000000000b2172ca */ /* 0x000fe200000e0000 */
[----:B------:R-:W-:Y:S01]  /*1f70*/  IMAD.SHL.U32 R11, R4, 0x10, RZ ;  /* 0x00000010040b7824 */ /* 0x000fe200078e00ff */
[----:B------:R-:W-:-:S05]  /*1f80*/  IADD3 R42, P6, PT, R7, R2, RZ ;  /* 0x00000002072a7210 */ /* 0x000fca0007fde0ff */
[----:B------:R-:W1:Y:S01]  /*1f90*/  LDC R10, c[0x0][0x3a0] ;  /* 0x0000e800ff0a7b82 */ /* 0x000e620000000800 */
[----:B------:R0:W-:Y:S04]  /*1fa0*/  STL [R1+0x5b0], R42 ;  /* 0x0005b02a01007387 */ /* 0x0001e80000100800 */
[----:B------:R0:W2:Y:S02]  /*1fb0*/  @!P4 LDG.E.U8 R13, desc[UR24][R8.64] ;  /* 0x00000018080dc981 */ /* 0x0000a4000c1e1100 */
[----:B0-----:R-:W-:Y:S01]  /*1fc0*/  LEA.HI.X.SX32 R9, R7, R0, 0x1, P6 ;  /* 0x0000000007097211 */ /* 0x001fe200030f0eff */
[----:B------:R-:W-:Y:S02]  /*1fd0*/  @!P5 IMAD.MOV.U32 R8, RZ, RZ, R42 ;  /* 0x000000ffff08d224 */ /* 0x000fe400078e002a */
[----:B------:R-:W-:-:S02]  /*1fe0*/  IMAD R7, R4, 0x18, RZ ;  /* 0x0000001804077824 */ /* 0x000fc400078e02ff */
[----:B------:R0:W-:Y:S04]  /*1ff0*/  STL [R1+0x5ac], R9 ;  /* 0x0005ac0901007387 */ /* 0x0001e80000100800 */
[----:B------:R0:W2:Y:S01]  /*2000*/  @!P5 LDG.E.U8 R14, desc[UR24][R8.64] ;  /* 0x00000018080ed981 */ /* 0x0000a2000c1e1100 */
[----:B-1----:R-:W-:-:S05]  /*2010*/  VIADD R10, R10, 0xffffffd7 ;  /* 0xffffffd70a0a7836 */ /* 0x002fca0000000000 */
[----:B------:R-:W-:Y:S02]  /*2020*/  ISETP.GE.U32.AND P4, PT, R10, 0x7ffffed8, PT ;  /* 0x7ffffed80a00780c */ /* 0x000fe40003f86070 */
[----:B------:R-:W-:Y:S02]  /*2030*/  R2UR UR35, R51 ;  /* 0x00000000332372ca */ /* 0x000fe400000e0000 */
[----:B------:R-:W-:-:S04]  /*2040*/  IADD3 R51, P6, PT, R11, R2, RZ ;  /* 0x000000020b337210 */ /* 0x000fc80007fde0ff */
[----:B------:R-:W-:Y:S01]  /*2050*/  LEA.HI.X.SX32 R11, R11, R0, 0x1, P6 ;  /* 0x000000000b0b7211 */ /* 0x000fe200030f0eff */
[----:B0-----:R-:W-:Y:S01]  /*2060*/  @!P0 IMAD.MOV.U32 R8, RZ, RZ, R51 ;  /* 0x000000ffff088224 */ /* 0x001fe200078e0033 */
[----:B------:R-:W-:-:S03]  /*2070*/  IADD3 R42, P6, PT, R7, R2, RZ ;  /* 0x00000002072a7210 */ /* 0x000fc60007fde0ff */
[----:B------:R-:W-:Y:S01]  /*2080*/  @!P0 IMAD.MOV.U32 R9, RZ, RZ, R11 ;  /* 0x000000ffff098224 */ /* 0x000fe200078e000b */
[----:B------:R-:W-:Y:S04]  /*2090*/  STL [R1+0x5f0], R51 ;  /* 0x0005f03301007387 */ /* 0x000fe80000100800 */
[----:B------:R0:W2:Y:S04]  /*20a0*/  @!P0 LDG.E.U8 R15, desc[UR24][R8.64] ;  /* 0x00000018080f8981 */ /* 0x0000a8000c1e1100 */
[----:B------:R1:W-:Y:S01]  /*20b0*/  STL [R1+0x5ec], R11 ;  /* 0x0005ec0b01007387 */ /* 0x0003e20000100800 */
[----:B0-----:R-:W-:Y:S01]  /*20c0*/  LEA.HI.X.SX32 R9, R7, R0, 0x1, P6 ;  /* 0x0000000007097211 */ /* 0x001fe200030f0eff */
[----:B------:R-:W-:-:S02]  /*20d0*/  @!P2 IMAD.MOV.U32 R8, RZ, RZ, R42 ;  /* 0x000000ffff08a224 */ /* 0x000fc400078e002a */
[----:B-1----:R-:W-:-:S03]  /*20e0*/  IMAD.SHL.U32 R11, R4, 0x20, RZ ;  /* 0x00000020040b7824 */ /* 0x002fc600078e00ff */
[----:B------:R0:W2:Y:S02]  /*20f0*/  @!P2 LDG.E.U8 R16, desc[UR24][R8.64] ;  /* 0x000000180810a981 */ /* 0x0000a4000c1e1100 */
[----:B------:R-:W-:Y:S02]  /*2100*/  IADD3 R51, P6, PT, R11, R2, RZ ;  /* 0x000000020b337210 */ /* 0x000fe40007fde0ff */
[----:B------:R-:W-:Y:S04]  /*2110*/  STL [R1+0x654], R42 ;  /* 0x0006542a01007387 */ /* 0x000fe80000100800 */
[----:B------:R1:W-:Y:S01]  /*2120*/  STL [R1+0x650], R9 ;  /* 0x0006500901007387 */ /* 0x0003e20000100800 */
[----:B0-----:R-:W-:-:S03]  /*2130*/  @!P3 IMAD.MOV.U32 R8, RZ, RZ, R51 ;  /* 0x000000ffff08b224 */ /* 0x001fc600078e0033 */
[----:B------:R-:W-:Y:S01]  /*2140*/  STL [R1+0x7f4], R51 ;  /* 0x0007f43301007387 */ /* 0x000fe20000100800 */
[----:B-1----:R-:W-:-:S05]  /*2150*/  LEA.HI.X.SX32 R9, R11, R0, 0x1, P6 ;  /* 0x000000000b097211 */ /* 0x002fca00030f0eff */
[----:B------:R0:W-:Y:S04]  /*2160*/  STL [R1+0x7f0], R9 ;  /* 0x0007f00901007387 */ /* 0x0001e80000100800 */
[----:B------:R1:W2:Y:S01]  /*2170*/  @!P3 LDG.E.U8 R17, desc[UR24][R8.64] ;  /* 0x000000180811b981 */ /* 0x0002a2000c1e1100 */
[----:B------:R-:W-:Y:S01]  /*2180*/  IMAD R11, R4, 0x30, RZ ;  /* 0x00000030040b7824 */ /* 0x000fe200078e02ff */
[----:B------:R-:W-:Y:S02]  /*2190*/  R2UR UR36, R38 ;  /* 0x00000000262472ca */ /* 0x000fe400000e0000 */
[----:B------:R-:W0:Y:S02]  /*21a0*/  LDC R38, c[0x0][0x3a0] ;  /* 0x0000e800ff267b82 */ /* 0x000e240000000800 */
[----:B0-----:R-:W-:-:S05]  /*21b0*/  VIADD R7, R38, 0xffffffbf ;  /* 0xffffffbf26077836 */ /* 0x001fca0000000000 */
[----:B------:R-:W-:Y:S01]  /*21c0*/  ISETP.GE.U32.AND P2, PT, R7, 0x7ffffec0, PT ;  /* 0x7ffffec00700780c */ /* 0x000fe20003f46070 */
[----:B------:R-:W-:-:S05]  /*21d0*/  IMAD R7, R4, 0x28, RZ ;  /* 0x0000002804077824 */ /* 0x000fca00078e02ff */
[----:B------:R-:W-:Y:S01]  /*21e0*/  IADD3 R42, P6, PT, R7, R2, RZ ;  /* 0x00000002072a7210 */ /* 0x000fe20007fde0ff */
[----:B------:R-:W-:-:S03]  /*21f0*/  VIADD R10, R38, 0xffffffcf ;  /* 0xffffffcf260a7836 */ /* 0x000fc60000000000 */
[----:B-1----:R-:W-:Y:S01]  /*2200*/  LEA.HI.X.SX32 R8, R7, R0, 0x1, P6 ;  /* 0x0000000007087211 */ /* 0x002fe200030f0eff */
[----:B------:R-:W-:Y:S01]  /*2210*/  IMAD.MOV.U32 R9, RZ, RZ, R42 ;  /* 0x000000ffff097224 */ /* 0x000fe200078e002a */
[----:B------:R-:W-:Y:S01]  /*2220*/  ISETP.GE.U32.AND P5, PT, R10, 0x7ffffed0, PT ;  /* 0x7ffffed00a00780c */ /* 0x000fe20003fa6070 */
[----:B------:R-:W-:Y:S01]  /*2230*/  VIADD R10, R38, 0xffffffc7 ;  /* 0xffffffc7260a7836 */ /* 0x000fe20000000000 */
[----:B------:R0:W-:Y:S02]  /*2240*/  STL [R1+0x82c], R42 ;  /* 0x00082c2a01007387 */ /* 0x0001e40000100800 */
[----:B------:R-:W-:Y:S02]  /*2250*/  @!P4 LOP3.LUT R9, R9, R8, RZ, 0x3c, !PT ;  /* 0x000000080909c212 */ /* 0x000fe400078e3cff */
[----:B------:R1:W-:Y:S01]  /*2260*/  STL [R1+0x828], R8 ;  /* 0x0008280801007387 */ /* 0x0003e20000100800 */
[----:B------:R-:W-:Y:S01]  /*2270*/  ISETP.GE.U32.AND P0, PT, R10, 0x7ffffec8, PT ;  /* 0x7ffffec80a00780c */ /* 0x000fe20003f06070 */
[----:B------:R-:W-:Y:S01]  /*2280*/  VIADD R10, R38, 0xffffffb7 ;  /* 0xffffffb7260a7836 */ /* 0x000fe20000000000 */
[----:B0-----:R-:W-:-:S02]  /*2290*/  IADD3 R42, P6, PT, R11, R2, RZ ;  /* 0x000000020b2a7210 */ /* 0x001fc40007fde0ff */
[----:B-1----:R-:W-:Y:S02]  /*22a0*/  @!P4 LOP3.LUT R8, R9, R8, RZ, 0x3c, !PT ;  /* 0x000000080908c212 */ /* 0x002fe400078e3cff */
[----:B------:R-:W-:Y:S02]  /*22b0*/  LEA.HI.X.SX32 R51, R11, R0, 0x1, P6 ;  /* 0x000000000b337211 */ /* 0x000fe400030f0eff */
[----:B------:R-:W-:Y:S02]  /*22c0*/  @!P4 LOP3.LUT R9, R9, R8, RZ, 0x3c, !PT ;  /* 0x000000080909c212 */ /* 0x000fe400078e3cff */
[----:B------:R-:W-:Y:S01]  /*22d0*/  ISETP.GE.U32.AND P3, PT, R10, 0x7ffffeb8, PT ;  /* 0x7ffffeb80a00780c */ /* 0x000fe20003f66070 */
[----:B------:R-:W-:Y:S02]  /*22e0*/  IMAD R10, R4, 0x38, RZ ;  /* 0x00000038040a7824 */ /* 0x000fe400078e02ff */
[----:B------:R0:W4:Y:S03]  /*22f0*/  @!P4 LDG.E.U8 R18, desc[UR24][R8.64] ;  /* 0x000000180812c981 */ /* 0x000126000c1e1100 */
[----:B------:R-:W-:Y:S01]  /*2300*/  IADD3 R11, P6, PT, R10, R2, RZ ;  /* 0x000000020a0b7210 */ /* 0x000fe20007fde0ff */
[----:B------:R-:W-:Y:S01]  /*2310*/  STL [R1+0x864], R42 ;  /* 0x0008642a01007387 */ /* 0x000fe20000100800 */
[----:B0-----:R-:W-:-:S02]  /*2320*/  @!P5 IMAD.MOV.U32 R8, RZ, RZ, R42 ;  /* 0x000000ffff08d224 */ /* 0x001fc400078e002a */
[----:B------:R-:W-:Y:S01]  /*2330*/  @!P5 IMAD.MOV.U32 R9, RZ, RZ, R51 ;  /* 0x000000ffff09d224 */ /* 0x000fe200078e0033 */
[----:B------:R0:W-:Y:S01]  /*2340*/  STL [R1+0x860], R51 ;  /* 0x0008603301007387 */ /* 0x0001e20000100800 */
[----:B------:R-:W-:-:S03]  /*2350*/  VIADD R7, R38, 0xffffffaf ;  /* 0xffffffaf26077836 */ /* 0x000fc60000000000 */
[----:B------:R1:W4:Y:S02]  /*2360*/  @!P5 LDG.E.U8 R19, desc[UR24][R8.64] ;  /* 0x000000180813d981 */ /* 0x000324000c1e1100 */
[----:B------:R-:W-:Y:S02]  /*2370*/  ISETP.GE.U32.AND P4, PT, R7, 0x7ffffeb0, PT ;  /* 0x7ffffeb00700780c */ /* 0x000fe40003f86070 */
[----:B0-----:R-:W-:Y:S01]  /*2380*/  LEA.HI.X.SX32 R51, R10, R0, 0x1, P6 ;  /* 0x000000000a337211 */ /* 0x001fe200030f0eff */
[----:B-1----:R-:W-:Y:S02]  /*2390*/  VIADD R8, R38, 0xffffffa7 ;  /* 0xffffffa726087836 */ /* 0x002fe40000000000 */
[----:B------:R-:W-:Y:S02]  /*23a0*/  IMAD.SHL.U32 R7, R4, 0x40, RZ ;  /* 0x0000004004077824 */ /* 0x000fe400078e00ff */
[----:B------:R-:W-:Y:S01]  /*23b0*/  @!P0 IMAD.MOV.U32 R9, RZ, RZ, R51 ;  /* 0x000000ffff098224 */ /* 0x000fe200078e0033 */
[----:B------:R-:W-:Y:S01]  /*23c0*/  ISETP.GE.U32.AND P5, PT, R8, 0x7ffffea8, PT ;  /* 0x7ffffea80800780c */ /* 0x000fe20003fa6070 */
[----:B------:R-:W-:-:S02]  /*23d0*/  @!P0 IMAD.MOV.U32 R8, RZ, RZ, R11 ;  /* 0x000000ffff088224 */ /* 0x000fc400078e000b */
[----:B------:R-:W-:Y:S01]  /*23e0*/  VIADD R10, R38, 0xffffff9f ;  /* 0xffffff9f260a7836 */ /* 0x000fe20000000000 */
[C---:B------:R-:W-:Y:S02]  /*23f0*/  IADD3 R42, P6, PT, R7.reuse, R2, RZ ;  /* 0x00000002072a7210 */ /* 0x040fe40007fde0ff */
[----:B------:R0:W4:Y:S02]  /*2400*/  @!P0 LDG.E.U8 R21, desc[UR24][R8.64] ;  /* 0x0000001808158981 */ /* 0x000124000c1e1100 */
[----:B------:R-:W-:Y:S01]  /*2410*/  ISETP.GE.U32.AND P0, PT, R10, 0x7ffffea0, PT ;  /* 0x7ffffea00a00780c */ /* 0x000fe20003f06070 */
[----:B------:R-:W-:Y:S01]  /*2420*/  IMAD R10, R4, 0x48, RZ ;  /* 0x00000048040a7824 */ /* 0x000fe200078e02ff */
[----:B------:R-:W-:Y:S04]  /*2430*/  STL [R1+0x89c], R11 ;  /* 0x00089c0b01007387 */ /* 0x000fe80000100800 */
[----:B------:R1:W-:Y:S01]  /*2440*/  STL [R1+0x898], R51 ;  /* 0x0008983301007387 */ /* 0x0003e20000100800 */
[----:B0-----:R-:W-:Y:S01]  /*2450*/  LEA.HI.X.SX32 R9, R7, R0, 0x1, P6 ;  /* 0x0000000007097211 */ /* 0x001fe200030f0eff */
[----:B------:R-:W-:-:S02]  /*2460*/  @!P2 IMAD.MOV.U32 R8, RZ, RZ, R42 ;  /* 0x000000ffff08a224 */ /* 0x000fc400078e002a */
[----:B------:R-:W-:Y:S01]  /*2470*/  IMAD R7, R4, 0x50, RZ ;  /* 0x0000005004077824 */ /* 0x000fe200078e02ff */
[----:B------:R-:W-:Y:S01]  /*2480*/  STL [R1+0x8cc], R42 ;  /* 0x0008cc2a01007387 */ /* 0x000fe20000100800 */
[----:B-1----:R-:W-:-:S03]  /*2490*/  IADD3 R51, P6, PT, R10, R2, RZ ;  /* 0x000000020a337210 */ /* 0x002fc60007fde0ff */
[----:B------:R0:W-:Y:S04]  /*24a0*/  STL [R1+0x8c8], R9 ;  /* 0x0008c80901007387 */ /* 0x0001e80000100800 */
[----:B------:R0:W4:Y:S01]  /*24b0*/  @!P2 LDG.E.U8 R22, desc[UR24][R8.64] ;  /* 0x000000180816a981 */ /* 0x000122000c1e1100 */
[----:B------:R-:W-:Y:S01]  /*24c0*/  VIADD R11, R38, 0xffffff97 ;  /* 0xffffff97260b7836 */ /* 0x000fe20000000000 */
[----:B0-----:R-:W-:Y:S02]  /*24d0*/  LEA.HI.X.SX32 R9, R10, R0, 0x1, P6 ;  /* 0x000000000a097211 */ /* 0x001fe400030f0eff */
[----:B------:R-:W-:Y:S01]  /*24e0*/  IADD3 R42, P6, PT, R7, R2, RZ ;  /* 0x00000002072a7210 */ /* 0x000fe20007fde0ff */
[----:B------:R-:W-:-:S03]  /*24f0*/  @!P3 IMAD.MOV.U32 R8, RZ, RZ, R51 ;  /* 0x000000ffff08b224 */ /* 0x000fc600078e0033 */
[----:B------:R-:W-:Y:S01]  /*2500*/  LEA.HI.X.SX32 R7, R7, R0, 0x1, P6 ;  /* 0x0000000007077211 */ /* 0x000fe200030f0eff */
[----:B------:R0:W-:Y:S01]  /*2510*/  STL [R1+0x8fc], R51 ;  /* 0x0008fc3301007387 */ /* 0x0001e20000100800 */
[----:B------:R-:W-:Y:S01]  /*2520*/  IMAD R10, R4, 0x58, RZ ;  /* 0x00000058040a7824 */ /* 0x000fe200078e02ff */
[----:B------:R-:W-:Y:S02]  /*2530*/  ISETP.GE.U32.AND P2, PT, R11, 0x7ffffe98, PT ;  /* 0x7ffffe980b00780c */ /* 0x000fe40003f46070 */
[----:B------:R1:W-:Y:S01]  /*2540*/  STL [R1+0x8f8], R9 ;  /* 0x0008f80901007387 */ /* 0x0003e20000100800 */
[----:B------:R-:W-:-:S03]  /*2550*/  VIADD R11, R38, 0xffffff8f ;  /* 0xffffff8f260b7836 */ /* 0x000fc60000000000 */
[----:B------:R1:W4:Y:S01]  /*2560*/  @!P3 LDG.E.U8 R24, desc[UR24][R8.64] ;  /* 0x000000180818b981 */ /* 0x000322000c1e1100 */
[C---:B0-----:R-:W-:Y:S02]  /*2570*/  IADD3 R51, P6, PT, R10.reuse, R2, RZ ;  /* 0x000000020a337210 */ /* 0x041fe40007fde0ff */
[----:B------:R-:W-:Y:S01]  /*2580*/  ISETP.GE.U32.AND P3, PT, R11, 0x7ffffe90, PT ;  /* 0x7ffffe900b00780c */ /* 0x000fe20003f66070 */
[----:B-1----:R-:W-:Y:S02]  /*2590*/  @!P4 IMAD.MOV.U32 R8, RZ, RZ, R42 ;  /* 0x000000ffff08c224 */ /* 0x002fe400078e002a */
[----:B------:R-:W-:Y:S01]  /*25a0*/  @!P4 IMAD.MOV.U32 R9, RZ, RZ, R7 ;  /* 0x000000ffff09c224 */ /* 0x000fe200078e0007 */
[----:B------:R-:W-:-:S04]  /*25b0*/  LEA.HI.X.SX32 R11, R10, R0, 0x1, P6 ;  /* 0x000000000a0b7211 */ /* 0x000fc800030f0eff */
[----:B------:R0:W4:Y:S01]  /*25c0*/  @!P4 LDG.E.U8 R25, desc[UR24][R8.64] ;  /* 0x000000180819c981 */ /* 0x000122000c1e1100 */
[----:B------:R-:W-:-:S03]  /*25d0*/  PRMT R53, RZ, 0x7610, R53 ;  /* 0x00007610ff357816 */ /* 0x000fc60000000035 */
[----:B------:R-:W-:Y:S01]  /*25e0*/  STL [R1+0x92c], R42 ;  /* 0x00092c2a01007387 */ /* 0x000fe20000100800 */
[----:B0-----:R-:W-:-:S03]  /*25f0*/  VIADD R8, R38, 0xffffff87 ;  /* 0xffffff8726087836 */ /* 0x001fc60000000000 */
[----:B------:R0:W-:Y:S01]  /*2600*/  STL [R1+0x928], R7 ;  /* 0x0009280701007387 */ /* 0x0001e20000100800 */
[----:B------:R-:W-:Y:S01]  /*2610*/  @!P5 IMAD.MOV.U32 R9, RZ, RZ, R11 ;  /* 0x000000ffff09d224 */ /* 0x000fe200078e000b */
[----:B------:R-:W-:Y:S01]  /*2620*/  ISETP.GE.U32.AND P4, PT, R8, 0x7ffffe88, PT ;  /* 0x7ffffe880800780c */ /* 0x000fe20003f86070 */
[----:B------:R-:W-:Y:S02]  /*2630*/  @!P5 IMAD.MOV.U32 R8, RZ, RZ, R51 ;  /* 0x000000ffff08d224 */ /* 0x000fe400078e0033 */
[----:B------:R-:W-:Y:S02]  /*2640*/  VIADD R10, R38, 0xffffff7f ;  /* 0xffffff7f260a7836 */ /* 0x000fe40000000000 */
[----:B0-----:R-:W-:Y:S01]  /*2650*/  IMAD R7, R4, 0x60, RZ ;  /* 0x0000006004077824 */ /* 0x001fe200078e02ff */
[----:B------:R0:W4:Y:S02]  /*2660*/  @!P5 LDG.E.U8 R53, desc[UR24][R8.64] ;  /* 0x000000180835d981 */ /* 0x000124000c1e1100 */
[----:B------:R-:W-:Y:S01]  /*2670*/  ISETP.GE.U32.AND P5, PT, R10, 0x7ffffe80, PT ;  /* 0x7ffffe800a00780c */ /* 0x000fe20003fa6070 */
[----:B------:R-:W-:Y:S01]  /*2680*/  IMAD R10, R4, 0x68, RZ ;  /* 0x00000068040a7824 */ /* 0x000fe200078e02ff */
[----:B------:R-:W-:-:S02]  /*2690*/  IADD3 R42, P6, PT, R7, R2, RZ ;  /* 0x00000002072a7210 */ /* 0x000fc40007fde0ff */
[----:B------:R-:W-:Y:S01]  /*26a0*/  PRMT R52, RZ, 0x7610, R52 ;  /* 0x00007610ff347816 */ /* 0x000fe20000000034 */
[----:B------:R1:W-:Y:S01]  /*26b0*/  STL [R1+0xd4c], R51 ;  /* 0x000d4c3301007387 */ /* 0x0003e20000100800 */
[----:B0-----:R-:W-:Y:S01]  /*26c0*/  LEA.HI.X.SX32 R9, R7, R0, 0x1, P6 ;  /* 0x0000000007097211 */ /* 0x001fe200030f0eff */
[----:B------:R-:W-:Y:S02]  /*26d0*/  @!P0 IMAD.MOV.U32 R8, RZ, RZ, R42 ;  /* 0x000000ffff088224 */ /* 0x000fe400078e002a */
[----:B------:R0:W-:Y:S01]  /*26e0*/  STL [R1+0xd44], R11 ;  /* 0x000d440b01007387 */ /* 0x0001e20000100800 */
[----:B------:R-:W-:Y:S01]  /*26f0*/  IMAD R7, R4, 0x70, RZ ;  /* 0x0000007004077824 */ /* 0x000fe200078e02ff */
[----:B-1----:R-:W-:Y:S02]  /*2700*/  IADD3 R51, P6, PT, R10, R2, RZ ;  /* 0x000000020a337210 */ /* 0x002fe40007fde0ff */
[----:B------:R-:W-:Y:S04]  /*2710*/  STL [R1+0xd48], R42 ;  /* 0x000d482a01007387 */ /* 0x000fe80000100800 */
[----:B------:R1:W-:Y:S04]  /*2720*/  STL [R1+0xd3c], R9 ;  /* 0x000d3c0901007387 */ /* 0x0003e80000100800 */
[----:B------:R1:W4:Y:S01]  /*2730*/  @!P0 LDG.E.U8 R52, desc[UR24][R8.64] ;  /* 0x0000001808348981 */ /* 0x000322000c1e1100 */
[----:B0-----:R-:W-:Y:S01]  /*2740*/  VIADD R11, R38, 0xffffff77 ;  /* 0xffffff77260b7836 */ /* 0x001fe20000000000 */
[----:B-1----:R-:W-:-:S02]  /*2750*/  LEA.HI.X.SX32 R9, R10, R0, 0x1, P6 ;  /* 0x000000000a097211 */ /* 0x002fc400030f0eff */
[----:B------:R-:W-:Y:S01]  /*2760*/  IADD3 R42, P6, PT, R7, R2, RZ ;  /* 0x00000002072a7210 */ /* 0x000fe20007fde0ff */
[----:B------:R-:W-:-:S03]  /*2770*/  @!P2 IMAD.MOV.U32 R8, RZ, RZ, R51 ;  /* 0x000000ffff08a224 */ /* 0x000fc600078e0033 */
[----:B------:R-:W-:Y:S01]  /*2780*/  LEA.HI.X.SX32 R7, R7, R0, 0x1, P6 ;  /* 0x0000000007077211 */ /* 0x000fe200030f0eff */
[----:B------:R0:W-:Y:S01]  /*2790*/  STL [R1+0xd40], R51 ;  /* 0x000d403301007387 */ /* 0x0001e20000100800 */
[----:B------:R-:W-:Y:S01]  /*27a0*/  IMAD R10, R4, 0x78, RZ ;  /* 0x00000078040a7824 */ /* 0x000fe200078e02ff */
[----:B------:R-:W-:Y:S02]  /*27b0*/  PRMT R6, RZ, 0x7610, R6 ;  /* 0x00007610ff067816 */ /* 0x000fe40000000006 */
[----:B------:R1:W-:Y:S01]  /*27c0*/  STL [R1+0xd30], R9 ;  /* 0x000d300901007387 */ /* 0x0003e20000100800 */
[----:B------:R-:W-:Y:S01]  /*27d0*/  ISETP.GE.U32.AND P0, PT, R11, 0x7ffffe78, PT ;  /* 0x7ffffe780b00780c */ /* 0x000fe20003f06070 */
[----:B------:R-:W-:Y:S02]  /*27e0*/  VIADD R11, R38, 0xffffff6f ;  /* 0xffffff6f260b7836 */ /* 0x000fe40000000000 */
[----:B------:R1:W4:Y:S01]  /*27f0*/  @!P2 LDG.E.U8 R12, desc[UR24][R8.64] ;  /* 0x00000018080ca981 */ /* 0x000322000c1e1100 */
[----:B0-----:R-:W-:-:S02]  /*2800*/  IADD3 R51, P6, PT, R10, R2, RZ ;  /* 0x000000020a337210 */ /* 0x001fc40007fde0ff */
[----:B------:R-:W-:Y:S01]  /*2810*/  ISETP.GE.U32.AND P2, PT, R11, 0x7ffffe70, PT ;  /* 0x7ffffe700b00780c */ /* 0x000fe20003f46070 */
[----:B-1----:R-:W-:Y:S02]  /*2820*/  @!P3 IMAD.MOV.U32 R8, RZ, RZ, R42 ;  /* 0x000000ffff08b224 */ /* 0x002fe400078e002a */
[----:B------:R-:W-:Y:S01]  /*2830*/  @!P3 IMAD.MOV.U32 R9, RZ, RZ, R7 ;  /* 0x000000ffff09b224 */ /* 0x000fe200078e0007 */
[----:B------:R-:W-:-:S04]  /*2840*/  LEA.HI.X.SX32 R11, R10, R0, 0x1, P6 ;  /* 0x000000000a0b7211 */ /* 0x000fc800030f0eff */
[----:B------:R0:W4:Y:S01]  /*2850*/  @!P3 LDG.E.U8 R6, desc[UR24][R8.64] ;  /* 0x000000180806b981 */ /* 0x000122000c1e1100 */
[----:B------:R-:W-:-:S03]  /*2860*/  VIADD R10, R38, 0xffffff5f ;  /* 0xffffff5f260a7836 */ /* 0x000fc60000000000 */
[----:B------:R-:W-:Y:S01]  /*2870*/  STL [R1+0xd38], R42 ;  /* 0x000d382a01007387 */ /* 0x000fe20000100800 */
[----:B0-----:R-:W-:-:S03]  /*2880*/  VIADD R8, R38, 0xffffff67 ;  /* 0xffffff6726087836 */ /* 0x001fc60000000000 */
[----:B------:R0:W-:Y:S01]  /*2890*/  STL [R1+0xd34], R7 ;  /* 0x000d340701007387 */ /* 0x0001e20000100800 */
[----:B------:R-:W-:Y:S01]  /*28a0*/  @!P4 IMAD.MOV.U32 R9, RZ, RZ, R11 ;  /* 0x000000ffff09c224 */ /* 0x000fe200078e000b */
[----:B------:R-:W-:Y:S01]  /*28b0*/  ISETP.GE.U32.AND P3, PT, R8, 0x7ffffe68, PT ;  /* 0x7ffffe680800780c */ /* 0x000fe20003f66070 */
[----:B------:R-:W-:Y:S02]  /*28c0*/  @!P4 IMAD.MOV.U32 R8, RZ, RZ, R51 ;  /* 0x000000ffff08c224 */ /* 0x000fe400078e0033 */
[----:B0-----:R-:W-:-:S03]  /*28d0*/  IMAD.SHL.U32 R7, R4, 0x80, RZ ;  /* 0x0000008004077824 */ /* 0x001fc600078e00ff */
[----:B------:R0:W4:Y:S01]  /*28e0*/  @!P4 LDG.E.U8 R20, desc[UR24][R8.64] ;  /* 0x000000180814c981 */ /* 0x000122000c1e1100 */
[----:B------:R-:W-:Y:S01]  /*28f0*/  ISETP.GE.U32.AND P4, PT, R10, 0x7ffffe60, PT ;  /* 0x7ffffe600a00780c */ /* 0x000fe20003f86070 */
[C---:B------:R-:W-:Y:S01]  /*2900*/  IMAD R10, R4.reuse, 0x88, RZ ;  /* 0x00000088040a7824 */ /* 0x040fe200078e02ff */
[C---:B------:R-:W-:Y:S02]  /*2910*/  IADD3 R42, P6, PT, R7.reuse, R2, RZ ;  /* 0x00000002072a7210 */ /* 0x040fe40007fde0ff */
[----:B--2---:R-:W-:Y:S01]  /*2920*/  PRMT R23, RZ, 0x7610, R23 ;  /* 0x00007610ff177816 */ /* 0x004fe20000000017 */
[----:B------:R1:W-:Y:S01]  /*2930*/  STL [R1+0xd28], R51 ;  /* 0x000d283301007387 */ /* 0x0003e20000100800 */
[----:B0-----:R-:W-:Y:S01]  /*2940*/  LEA.HI.X.SX32 R9, R7, R0, 0x1, P6 ;  /* 0x0000000007097211 */ /* 0x001fe200030f0eff */
[----:B------:R-:W-:Y:S02]  /*2950*/  @!P5 IMAD.MOV.U32 R8, RZ, RZ, R42 ;  /* 0x000000ffff08d224 */ /* 0x000fe400078e002a */
[----:B------:R-:W-:Y:S01]  /*2960*/  STL [R1+0xd20], R11 ;  /* 0x000d200b01007387 */ /* 0x000fe20000100800 */
[----:B------:R-:W-:Y:S01]  /*2970*/  IMAD R7, R4, 0x90, RZ ;  /* 0x0000009004077824 */ /* 0x000fe200078e02ff */
[----:B-1----:R-:W-:-:S02]  /*2980*/  IADD3 R51, P6, PT, R10, R2, RZ ;  /* 0x000000020a337210 */ /* 0x002fc40007fde0ff */
[----:B------:R-:W-:Y:S04]  /*2990*/  STL [R1+0xd24], R42 ;  /* 0x000d242a01007387 */ /* 0x000fe80000100800 */
[----:B------:R0:W-:Y:S04]  /*29a0*/  STL [R1+0xd18], R9 ;  /* 0x000d180901007387 */ /* 0x0001e80000100800 */
[----:B------:R0:W2:Y:S01]  /*29b0*/  @!P5 LDG.E.U8 R23, desc[UR24][R8.64] ;  /* 0x000000180817d981 */ /* 0x0000a2000c1e1100 */
[----:B---3--:R-:W-:Y:S02]  /*29c0*/  PRMT R39, RZ, 0x7610, R39 ;  /* 0x00007610ff277816 */ /* 0x008fe40000000027 */
[----:B0-----:R-:W-:-:S02]  /*29d0*/  LEA.HI.X.SX32 R9, R10, R0, 0x1, P6 ;  /* 0x000000000a097211 */ /* 0x001fc400030f0eff */
[----:B------:R-:W-:Y:S01]  /*29e0*/  IADD3 R42, P6, PT, R7, R2, RZ ;  /* 0x00000002072a7210 */ /* 0x000fe20007fde0ff */
[----:B------:R-:W-:-:S03]  /*29f0*/  @!P0 IMAD.MOV.U32 R8, RZ, RZ, R51 ;  /* 0x000000ffff088224 */ /* 0x000fc600078e0033 */
[----:B------:R-:W-:Y:S01]  /*2a00*/  LEA.HI.X.SX32 R7, R7, R0, 0x1, P6 ;  /* 0x0000000007077211 */ /* 0x000fe200030f0eff */
[----:B------:R0:W-:Y:S01]  /*2a10*/  STL [R1+0xd1c], R51 ;  /* 0x000d1c3301007387 */ /* 0x0001e20000100800 */
[----:B----4-:R-:W-:Y:S01]  /*2a20*/  PRMT R26, RZ, 0x7610, R26 ;  /* 0x00007610ff1a7816 */ /* 0x010fe2000000001a */
[----:B------:R-:W-:Y:S02]  /*2a30*/  VIADD R11, R38, 0xffffff57 ;  /* 0xffffff57260b7836 */ /* 0x000fe40000000000 */
[----:B------:R1:W-:Y:S01]  /*2a40*/  STL [R1+0xd0c], R9 ;  /* 0x000d0c0901007387 */ /* 0x0003e20000100800 */
[----:B------:R-:W-:-:S03]  /*2a50*/  IMAD R10, R4, 0x98, RZ ;  /* 0x00000098040a7824 */ /* 0x000fc600078e02ff */
[----:B------:R3:W4:Y:S01]  /*2a60*/  @!P0 LDG.E.U8 R39, desc[UR24][R8.64] ;  /* 0x0000001808278981 */ /* 0x000722000c1e1100 */
[----:B------:R-:W-:Y:S01]  /*2a70*/  ISETP.GE.U32.AND P5, PT, R11, 0x7ffffe58, PT ;  /* 0x7ffffe580b00780c */ /* 0x000fe20003fa6070 */
[----:B------:R-:W-:Y:S01]  /*2a80*/  VIADD R11, R38, 0xffffff4f ;  /* 0xffffff4f260b7836 */ /* 0x000fe20000000000 */
[----:B0-----:R-:W-:Y:S01]  /*2a90*/  IADD3 R51, P6, PT, R10, R2, RZ ;  /* 0x000000020a337210 */ /* 0x001fe20007fde0ff */
[----:B------:R0:W-:Y:S01]  /*2aa0*/  STL [R1+0xd14], R42 ;  /* 0x000d142a01007387 */ /* 0x0001e20000100800 */
[----:B---3--:R-:W-:Y:S02]  /*2ab0*/  @!P2 IMAD.MOV.U32 R8, RZ, RZ, R42 ;  /* 0x000000ffff08a224 */ /* 0x008fe400078e002a */
[----:B-1----:R-:W-:Y:S01]  /*2ac0*/  @!P2 IMAD.MOV.U32 R9, RZ, RZ, R7 ;  /* 0x000000ffff09a224 */ /* 0x002fe200078e0007 */
[----:B------:R1:W-:Y:S04]  /*2ad0*/  STL [R1+0xd10], R7 ;  /* 0x000d100701007387 */ /* 0x0003e80000100800 */
[----:B------:R3:W2:Y:S01]  /*2ae0*/  @!P2 LDG.E.U8 R26, desc[UR24][R8.64] ;  /* 0x00000018081aa981 */ /* 0x0006a2000c1e1100 */
[----:B------:R-:W-:-:S02]  /*2af0*/  PRMT R40, RZ, 0x7610, R40 ;  /* 0x00007610ff287816 */ /* 0x000fc40000000028 */
[----:B------:R-:W-:Y:S01]  /*2b00*/  ISETP.GE.U32.AND P0, PT, R11, 0x7ffffe50, PT ;  /* 0x7ffffe500b00780c */ /* 0x000fe20003f06070 */
[----:B0-----:R-:W2:Y:S01]  /*2b10*/  LDL.LU R42, [R1+0x1138] ;  /* 0x00113800012a7983 */ /* 0x001ea20000300800 */
[----:B-1----:R-:W-:Y:S02]  /*2b20*/  IMAD R7, R4, 0xa0, RZ ;  /* 0x000000a004077824 */ /* 0x002fe400078e02ff */
[----:B---3--:R-:W-:Y:S01]  /*2b30*/  VIADD R8, R38, 0xffffff47 ;  /* 0xffffff4726087836 */ /* 0x008fe20000000000 */
[----:B------:R-:W-:Y:S02]  /*2b40*/  LEA.HI.X.SX32 R9, R10, R0, 0x1, P6 ;  /* 0x000000000a097211 */ /* 0x000fe400030f0eff */
[----:B------:R-:W-:Y:S02]  /*2b50*/  IADD3 R11, P6, PT, R7, R2, RZ ;  /* 0x00000002070b7210 */ /* 0x000fe40007fde0ff */
[----:B------:R-:W-:Y:S01]  /*2b60*/  ISETP.GE.U32.AND P2, PT, R8, 0x7ffffe48, PT ;  /* 0x7ffffe480800780c */ /* 0x000fe20003f46070 */
[----:B------:R-:W-:Y:S01]  /*2b70*/  @!P3 IMAD.MOV.U32 R8, RZ, RZ, R51 ;  /* 0x000000ffff08b224 */ /* 0x000fe200078e0033 */
[----:B------:R-:W-:Y:S04]  /*2b80*/  STL [R1+0xd08], R51 ;  /* 0x000d083301007387 */ /* 0x000fe80000100800 */
[----:B------:R0:W-:Y:S04]  /*2b90*/  STL [R1+0xd00], R9 ;  /* 0x000d000901007387 */ /* 0x0001e80000100800 */
[----:B------:R0:W3:Y:S01]  /*2ba0*/  @!P3 LDG.E.U8 R40, desc[UR24][R8.64] ;  /* 0x000000180828b981 */ /* 0x0000e2000c1e1100 */
[----:B------:R-:W-:-:S02]  /*2bb0*/  VIADD R10, R38, 0xffffff3f ;  /* 0xffffff3f260a7836 */ /* 0x000fc40000000000 */
[----:B0-----:R-:W-:Y:S01]  /*2bc0*/  IMAD.MOV.U32 R9, RZ, RZ, R11 ;  /* 0x000000ffff097224 */ /* 0x001fe200078e000b */
[----:B------:R-:W-:Y:S01]  /*2bd0*/  LEA.HI.X.SX32 R8, R7, R0, 0x1, P6 ;  /* 0x0000000007087211 */ /* 0x000fe200030f0eff */
[----:B------:R-:W-:Y:S03]  /*2be0*/  STL [R1+0xd04], R11 ;  /* 0x000d040b01007387 */ /* 0x000fe60000100800 */
[-C--:B------:R-:W-:Y:S01]  /*2bf0*/  @!P4 LOP3.LUT R9, R9, R8.reuse, RZ, 0x3c, !PT ;  /* 0x000000080909c212 */ /* 0x080fe200078e3cff */
[----:B------:R0:W-:Y:S01]  /*2c00*/  STL [R1+0xcf8], R8 ;  /* 0x000cf80801007387 */ /* 0x0001e20000100800 */
[----:B------:R-:W-:Y:S01]  /*2c10*/  ISETP.GE.U32.AND P3, PT, R10, 0x7ffffe40, PT ;  /* 0x7ffffe400a00780c */ /* 0x000fe20003f66070 */
[----:B------:R-:W-:Y:S01]  /*2c20*/  IMAD R10, R4, 0xa8, RZ ;  /* 0x000000a8040a7824 */ /* 0x000fe200078e02ff */
[----:B------:R-:W-:Y:S02]  /*2c30*/  PRMT R3, RZ, 0x7610, R3 ;  /* 0x00007610ff037816 */ /* 0x000fe40000000003 */
[----:B0-----:R-:W-:-:S02]  /*2c40*/  @!P4 LOP3.LUT R8, R9, R8, RZ, 0x3c, !PT ;  /* 0x000000080908c212 */ /* 0x001fc400078e3cff */
[----:B------:R-:W-:Y:S02]  /*2c50*/  IADD3 R51, P6, PT, R10, R2, RZ ;  /* 0x000000020a337210 */ /* 0x000fe40007fde0ff */
[----:B------:R-:W-:-:S05]  /*2c60*/  @!P4 LOP3.LUT R9, R9, R8, RZ, 0x3c, !PT ;  /* 0x000000080909c212 */ /* 0x000fca00078e3cff */
[----:B------:R0:W3:Y:S02]  /*2c70*/  @!P4 LDG.E.U8 R3, desc[UR24][R8.64] ;  /* 0x000000180803c981 */ /* 0x0000e4000c1e1100 */
[----:B0-----:R-:W-:Y:S01]  /*2c80*/  IMAD.MOV.U32 R9, RZ, RZ, R51 ;  /* 0x000000ffff097224 */ /* 0x001fe200078e0033 */
[----:B------:R-:W-:Y:S01]  /*2c90*/  LEA.HI.X.SX32 R8, R10, R0, 0x1, P6 ;  /* 0x000000000a087211 */ /* 0x000fe200030f0eff */
[----:B------:R-:W-:Y:S03]  /*2ca0*/  STL [R1+0xcfc], R51 ;  /* 0x000cfc3301007387 */ /* 0x000fe60000100800 */
[-C--:B------:R-:W-:Y:S01]  /*2cb0*/  @!P5 LOP3.LUT R9, R9, R8.reuse, RZ, 0x3c, !PT ;  /* 0x000000080909d212 */ /* 0x080fe200078e3cff */
[----:B------:R0:W-:Y:S01]  /*2cc0*/  STL [R1+0xcec], R8 ;  /* 0x000cec0801007387 */ /* 0x0001e20000100800 */
[----:B------:R-:W-:Y:S02]  /*2cd0*/  PRMT R41, RZ, 0x7610, R41 ;  /* 0x00007610ff297816 */ /* 0x000fe40000000029 */
[----:B0-----:R-:W-:-:S04]  /*2ce0*/  @!P5 LOP3.LUT R8, R9, R8, RZ, 0x3c, !PT ;  /* 0x000000080908d212 */ /* 0x001fc800078e3cff */
[----:B------:R-:W-:-:S05]  /*2cf0*/  @!P5 LOP3.LUT R9, R9, R8, RZ, 0x3c, !PT ;  /* 0x000000080909d212 */ /* 0x000fca00078e3cff */
[----:B------:R0:W3:Y:S01]  /*2d00*/  @!P5 LDG.E.U8 R41, desc[UR24][R8.64] ;  /* 0x000000180829d981 */ /* 0x0000e2000c1e1100 */
[----:B------:R-:W-:Y:S02]  /*2d10*/  IMAD R7, R4, 0xb0, RZ ;  /* 0x000000b004077824 */ /* 0x000fe400078e02ff */
[----:B------:R-:W-:-:S03]  /*2d20*/  VIADD R11, R38, 0xffffff37 ;  /* 0xffffff37260b7836 */ /* 0x000fc60000000000 */
[----:B------:R-:W-:Y:S02]  /*2d30*/  IADD3 R51, P6, PT, R7, R2, RZ ;  /* 0x0000000207337210 */ /* 0x000fe40007fde0ff */
[----:B------:R-:W-:Y:S01]  /*2d40*/  ISETP.GE.U32.AND P4, PT, R11, 0x7ffffe38, PT ;  /* 0x7ffffe380b00780c */ /* 0x000fe20003f86070 */
[----:B------:R-:W-:Y:S01]  /*2d50*/  VIADD R11, R38, 0xffffff2f ;  /* 0xffffff2f260b7836 */ /* 0x000fe20000000000 */
[----:B------:R-:W-:Y:S01]  /*2d60*/  LEA.HI.X.SX32 R38, R7, R0, 0x1, P6 ;  /* 0x0000000007267211 */ /* 0x000fe200030f0eff */
[----:B0-----:R-:W-:-:S04]  /*2d70*/  @!P0 IMAD.MOV.U32 R8, RZ, RZ, R51 ;  /* 0x000000ffff088224 */ /* 0x001fc800078e0033 */
[----:B------:R-:W-:Y:S01]  /*2d80*/  @!P0 IMAD.MOV.U32 R9, RZ, RZ, R38 ;  /* 0x000000ffff098224 */ /* 0x000fe200078e0026 */
[----:B------:R-:W-:Y:S01]  /*2d90*/  STL [R1+0xcf4], R51 ;  /* 0x000cf43301007387 */ /* 0x000fe20000100800 */
[----:B--2---:R-:W-:-:S06]  /*2da0*/  PRMT R42, RZ, 0x7610, R42 ;  /* 0x00007610ff2a7816 */ /* 0x004fcc000000002a */
[----:B------:R0:W2:Y:S04]  /*2db0*/  @!P0 LDG.E.U8 R42, desc[UR24][R8.64] ;  /* 0x00000018082a8981 */ /* 0x0000a8000c1e1100 */
[----:B---3--:R1:W-:Y:S04]  /*2dc0*/  STL [R1+0x294], R41 ;  /* 0x0002942901007387 */ /* 0x0083e80000100800 */
[----:B-1----:R-:W3:Y:S04]  /*2dd0*/  LDL.LU R41, [R1+0x1134] ;  /* 0x0011340001297983 */ /* 0x002ee80000300800 */
[----:B------:R1:W-:Y:S01]  /*2de0*/  STL [R1+0xcf0], R38 ;  /* 0x000cf02601007387 */ /* 0x0003e20000100800 */
[----:B------:R-:W-:-:S03]  /*2df0*/  IMAD R10, R4, 0xb8, RZ ;  /* 0x000000b8040a7824 */ /* 0x000fc600078e02ff */
[----:B------:R-:W4:Y:S01]  /*2e00*/  LDL.LU R51, [R1+0x1130] ;  /* 0x0011300001337983 */ /* 0x000f220000300800 */
[----:B-1----:R-:W1:Y:S01]  /*2e10*/  LDC R38, c[0x0][0x3a0] ;  /* 0x0000e800ff267b82 */ /* 0x002e620000000800 */
[----:B------:R-:W-:-:S04]  /*2e20*/  IADD3 R7, P6, PT, R10, R2, RZ ;  /* 0x000000020a077210 */ /* 0x000fc80007fde0ff */
[----:B------:R-:W-:Y:S01]  /*2e30*/  LEA.HI.X.SX32 R10, R10, R0, 0x1, P6 ;  /* 0x000000000a0a7211 */ /* 0x000fe200030f0eff */
[----:B0-----:R-:W-:Y:S02]  /*2e40*/  IMAD.MOV.U32 R9, RZ, RZ, R7 ;  /* 0x000000ffff097224 */ /* 0x001fe400078e0007 */
[----:B-1----:R-:W-:-:S05]  /*2e50*/  VIADD R8, R38, 0xffffff27 ;  /* 0xffffff2726087836 */ /* 0x002fca0000000000 */
[----:B------:R-:W-:Y:S01]  /*2e60*/  ISETP.GE.U32.AND P0, PT, R8, 0x7ffffe28, PT ;  /* 0x7ffffe280800780c */ /* 0x000fe20003f06070 */
[----:B------:R-:W-:-:S05]  /*2e70*/  IMAD.MOV.U32 R8, RZ, RZ, R10 ;  /* 0x000000ffff087224 */ /* 0x000fca00078e000a */
[----:B------:R-:W-:-:S04]  /*2e80*/  @!P2 LOP3.LUT R9, R9, R8, RZ, 0x3c, !PT ;  /* 0x000000080909a212 */ /* 0x000fc800078e3cff */
[----:B------:R-:W-:Y:S02]  /*2e90*/  @!P2 LOP3.LUT R8, R9, R8, RZ, 0x3c, !PT ;  /* 0x000000080908a212 */ /* 0x000fe400078e3cff */
[----:B------:R-:W-:Y:S02]  /*2ea0*/  ISETP.GE.U32.AND P5, PT, R11, 0x7ffffe30, PT ;  /* 0x7ffffe300b00780c */ /* 0x000fe40003fa6070 */
[----:B------:R-:W-:Y:S01]  /*2eb0*/  @!P2 LOP3.LUT R9, R9, R8, RZ, 0x3c, !PT ;  /* 0x000000080909a212 */ /* 0x000fe200078e3cff */
[----:B--2---:R0:W-:Y:S04]  /*2ec0*/  STL [R1+0x290], R42 ;  /* 0x0002902a01007387 */ /* 0x0041e80000100800 */
[----:B0-----:R-:W2:Y:S04]  /*2ed0*/  LDL.LU R42, [R1+0x112c] ;  /* 0x00112c00012a7983 */ /* 0x001ea80000300800 */
[----:B------:R0:W-:Y:S02]  /*2ee0*/  STL [R1+0xce8], R7 ;  /* 0x000ce80701007387 */ /* 0x0001e40000100800 */
[----:B0-----:R-:W-:-:S05]  /*2ef0*/  IMAD R7, R4, 0xc0, RZ ;  /* 0x000000c004077824 */ /* 0x001fca00078e02ff */
[----:B------:R-:W-:Y:S01]  /*2f00*/  IADD3 R11, P6, PT, R7, R2, RZ ;  /* 0x00000002070b7210 */ /* 0x000fe20007fde0ff */
[----:B------:R0:W-:Y:S04]  /*2f10*/  STL [R1+0xcdc], R10 ;  /* 0x000cdc0a01007387 */ /* 0x0001e80000100800 */
[----:B------:R1:W-:Y:S01]  /*2f20*/  STL [R1+0xce0], R11 ;  /* 0x000ce00b01007387 */ /* 0x0003e20000100800 */
[----:B0-----:R-:W-:Y:S01]  /*2f30*/  VIADD R10, R38, 0xffffff1f ;  /* 0xffffff1f260a7836 */ /* 0x001fe20000000000 */
[----:B---3--:R-:W-:-:S06]  /*2f40*/  PRMT R41, RZ, 0x7610, R41 ;  /* 0x00007610ff297816 */ /* 0x008fcc0000000029 */
[----:B------:R0:W3:Y:S02]  /*2f50*/  @!P2 LDG.E.U8 R41, desc[UR24][R8.64] ;  /* 0x000000180829a981 */ /* 0x0000e4000c1e1100 */
[----:B0-----:R-:W-:Y:S02]  /*2f60*/  LEA.HI.X.SX32 R8, R7, R0, 0x1, P6 ;  /* 0x0000000007087211 */ /* 0x001fe400030f0eff */
[----:B------:R-:W-:Y:S01]  /*2f70*/  PRMT R7, RZ, 0x7610, R7 ;  /* 0x00007610ff077816 */ /* 0x000fe20000000007 */
[----:B------:R-:W-:Y:S02]  /*2f80*/  IMAD.MOV.U32 R9, RZ, RZ, R11 ;  /* 0x000000ffff097224 */ /* 0x000fe400078e000b */
[----:B-1----:R-:W-:Y:S02]  /*2f90*/  VIADD R11, R38, 0xffffff17 ;  /* 0xffffff17260b7836 */ /* 0x002fe40000000000 */
[----:B------:R-:W-:Y:S04]  /*2fa0*/  STL.S16 [R1+0x288], R7 ;  /* 0x0002880701007387 */ /* 0x000fe80000100600 */
[----:B------:R-:W2:Y:S01]  /*2fb0*/  LDL R38, [R1+0x288] ;  /* 0x0002880001267983 */ /* 0x000ea20000100800 */
[----:B------:R-:W-:-:S03]  /*2fc0*/  @!P3 LOP3.LUT R9, R9, R8, RZ, 0x3c, !PT ;  /* 0x000000080909b212 */ /* 0x000fc600078e3cff */
[----:B------:R0:W-:Y:S02]  /*2fd0*/  STL [R1+0xcd4], R8 ;  /* 0x000cd40801007387 */ /* 0x0001e40000100800 */
[----:B0-----:R-:W-:-:S04]  /*2fe0*/  @!P3 LOP3.LUT R8, R9, R8, RZ, 0x3c, !PT ;  /* 0x000000080908b212 */ /* 0x001fc800078e3cff */
[----:B------:R-:W-:-:S05]  /*2ff0*/  @!P3 LOP3.LUT R9, R9, R8, RZ, 0x3c, !PT ;  /* 0x000000080909b212 */ /* 0x000fca00078e3cff */
[----:B--2---:R0:W2:Y:S01]  /*3000*/  @!P3 LDG.E.U8 R38, desc[UR24][R8.64] ;  /* 0x000000180826b981 */ /* 0x0040a2000c1e1100 */
[----:B------:R-:W-:Y:S01]  /*3010*/  ISETP.GE.U32.AND P2, PT, R10, 0x7ffffe20, PT ;  /* 0x7ffffe200a00780c */ /* 0x000fe20003f46070 */
[----:B------:R-:W-:Y:S02]  /*3020*/  IMAD R10, R4, 0xc8, RZ ;  /* 0x000000c8040a7824 */ /* 0x000fe400078e02ff */
[----:B---3--:R1:W-:Y:S03]  /*3030*/  STL [R1+0x28c], R41 ;  /* 0x00028c2901007387 */ /* 0x0083e60000100800 */
[----:B-1----:R-:W-:-:S04]  /*3040*/  IADD3 R41, P6, PT, R10, R2, RZ ;  /* 0x000000020a297210 */ /* 0x002fc80007fde0ff */
[----:B0-----:R-:W-:Y:S01]  /*3050*/  LEA.HI.X.SX32 R8, R10, R0, 0x1, P6 ;  /* 0x000000000a087211 */ /* 0x001fe200030f0eff */
[----:B------:R-:W-:-:S05]  /*3060*/  IMAD.MOV.U32 R9, RZ, RZ, R41 ;  /* 0x000000ffff097224 */ /* 0x000fca00078e0029 */
[-C--:B------:R-:W-:Y:S02]  /*3070*/  @!P4 LOP3.LUT R9, R9, R8.reuse, RZ, 0x3c, !PT ;  /* 0x000000080909c212 */ /* 0x080fe400078e3cff */
[----:B----4-:R-:W-:Y:S01]  /*3080*/  PRMT R51, RZ, 0x7610, R51 ;  /* 0x00007610ff337816 */ /* 0x010fe20000000033 */
[----:B--2---:R0:W-:Y:S04]  /*3090*/  @!P3 STL [R1+0x288], R38 ;  /* 0x000288260100b387 */ /* 0x0041e80000100800 */
[----:B------:R-:W-:Y:S04]  /*30a0*/  STL [R1+0xcd8], R41 ;  /* 0x000cd82901007387 */ /* 0x000fe80000100800 */
[----:B------:R1:W-:Y:S01]  /*30b0*/  STL [R1+0xcc8], R8 ;  /* 0x000cc80801007387 */ /* 0x0003e20000100800 */
[----:B0-----:R-:W0:Y:S01]  /*30c0*/  LDC R38, c[0x0][0x3a0] ;  /* 0x0000e800ff267b82 */ /* 0x001e220000000800 */
[----:B-1----:R-:W-:-:S04]  /*30d0*/  @!P4 LOP3.LUT R8, R9, R8, RZ, 0x3c, !PT ;  /* 0x000000080908c212 */ /* 0x002fc800078e3cff */
[----:B------:R-:W-:-:S05]  /*30e0*/  @!P4 LOP3.LUT R9, R9, R8, RZ, 0x3c, !PT ;  /* 0x000000080909c212 */ /* 0x000fca00078e3cff */
[----:B------:R1:W2:Y:S01]  /*30f0*/  @!P4 LDG.E.U8 R51, desc[UR24][R8.64] ;  /* 0x000000180833c981 */ /* 0x0002a2000c1e1100 */
[----:B------:R-:W-:Y:S01]  /*3100*/  IMAD R7, R4, 0xd0, RZ ;  /* 0x000000d004077824 */ /* 0x000fe200078e02ff */
[----:B------:R-:W-:-:S04]  /*3110*/  ISETP.GE.U32.AND P3, PT, R11, 0x7ffffe18, PT ;  /* 0x7ffffe180b00780c */ /* 0x000fc80003f66070 */
[----:B------:R-:W-:Y:S01]  /*3120*/  IADD3 R41, P6, PT, R7, R2, RZ ;  /* 0x0000000207297210 */ /* 0x000fe20007fde0ff */
[----:B0-----:R-:W-:-:S03]  /*3130*/  VIADD R11, R38, 0xffffff0f ;  /* 0xffffff0f260b7836 */ /* 0x001fc60000000000 */
[----:B------:R-:W-:Y:S01]  /*3140*/  LEA.HI.X.SX32 R38, R7, R0, 0x1, P6 ;  /* 0x0000000007267211 */ /* 0x000fe200030f0eff */
[----:B-1----:R-:W-:Y:S01]  /*3150*/  @!P5 IMAD.MOV.U32 R8, RZ, RZ, R41 ;  /* 0x000000ffff08d224 */ /* 0x002fe200078e0029 */
[----:B------:R-:W-:-:S03]  /*3160*/  PRMT R42, RZ, 0x7610, R42 ;  /* 0x00007610ff2a7816 */ /* 0x000fc6000000002a */
[----:B------:R-:W-:Y:S01]  /*3170*/  @!P5 IMAD.MOV.U32 R9, RZ, RZ, R38 ;  /* 0x000000ffff09d224 */ /* 0x000fe200078e0026 */
[----:B------:R-:W-:Y:S04]  /*3180*/  STL [R1+0xcd0], R41 ;  /* 0x000cd02901007387 */ /* 0x000fe80000100800 */
[----:B------:R0:W3:Y:S01]  /*3190*/  @!P5 LDG.E.U8 R42, desc[UR24][R8.64] ;  /* 0x00000018082ad981 */ /* 0x0000e2000c1e1100 */
[----:B------:R-:W-:-:S03]  /*31a0*/  IMAD R10, R4, 0xd8, RZ ;  /* 0x000000d8040a7824 */ /* 0x000fc600078e02ff */
[----:B--2---:R1:W-:Y:S04]  /*31b0*/  STL [R1+0x284], R51 ;  /* 0x0002843301007387 */ /* 0x0043e80000100800 */
[----:B-1----:R-:W2:Y:S04]  /*31c0*/  LDL.LU R51, [R1+0x1128] ;  /* 0x0011280001337983 */ /* 0x002ea80000300800 */
[----:B------:R1:W-:Y:S01]  /*31d0*/  STL [R1+0xccc], R38 ;  /* 0x000ccc2601007387 */ /* 0x0003e20000100800 */
[----:B------:R-:W-:-:S03]  /*31e0*/  IADD3 R7, P6, PT, R10, R2, RZ ;  /* 0x000000020a077210 */ /* 0x000fc60007fde0ff */
[----:B------:R-:W4:Y:S01]  /*31f0*/  LDL.LU R41, [R1+0x1124] ;  /* 0x0011240001297983 */ /* 0x000f220000300800 */
[----:B-1----:R-:W1:Y:S01]  /*3200*/  LDC R38, c[0x0][0x3a0] ;  /* 0x0000e800ff267b82 */ /* 0x002e620000000800 */
[----:B------:R-:W-:Y:S01]  /*3210*/  LEA.HI.X.SX32 R10, R10, R0, 0x1, P6 ;  /* 0x000000000a0a7211 */ /* 0x000fe200030f0eff */
[----:B0-----:R-:W-:Y:S01]  /*3220*/  IMAD.MOV.U32 R9, RZ, RZ, R7 ;  /* 0x000000ffff097224 */ /* 0x001fe200078e0007 */
[----:B---3--:R0:W-:Y:S01]  /*3230*/  STL [R1+0x280], R42 ;  /* 0x0002802a01007387 */ /* 0x0081e20000100800 */
[----:B------:R-:W-:-:S03]  /*3240*/  ISETP.GE.U32.AND P4, PT, R11, 0x7ffffe10, PT ;  /* 0x7ffffe100b00780c */ /* 0x000fc60003f86070 */
[----:B0-----:R-:W3:Y:S01]  /*3250*/  LDL.LU R42, [R1+0x1120] ;  /* 0x00112000012a7983 */ /* 0x001ee20000300800 */
[----:B-1----:R-:W-:-:S05]  /*3260*/  VIADD R8, R38, 0xffffff07 ;  /* 0xffffff0726087836 */ /* 0x002fca0000000000 */
[----:B------:R-:W-:Y:S01]  /*3270*/  ISETP.GE.U32.AND P5, PT, R8, 0x7ffffe08, PT ;  /* 0x7ffffe080800780c */ /* 0x000fe20003fa6070 */
[----:B------:R-:W-:Y:S01]  /*3280*/  IMAD.MOV.U32 R8, RZ, RZ, R10 ;  /* 0x000000ffff087224 */ /* 0x000fe200078e000a */
[----:B------:R0:W-:Y:S04]  /*3290*/  STL [R1+0xcc4], R7 ;  /* 0x000cc40701007387 */ /* 0x0001e80000100800 */
[----:B------:R-:W-:-:S04]  /*32a0*/  @!P0 LOP3.LUT R9, R9, R8, RZ, 0x3c, !PT ;  /* 0x0000000809098212 */ /* 0x000fc800078e3cff */
[----:B------:R-:W-:Y:S01]  /*32b0*/  @!P0 LOP3.LUT R8, R9, R8, RZ, 0x3c, !PT ;  /* 0x0000000809088212 */ /* 0x000fe200078e3cff */
[----:B0-----:R-:W-:-:S03]  /*32c0*/  IMAD R7, R4, 0xe0, RZ ;  /* 0x000000e004077824 */ /* 0x001fc600078e02ff */
[----:B------:R-:W-:Y:S02]  /*32d0*/  @!P0 LOP3.LUT R9, R9, R8, RZ, 0x3c, !PT ;  /* 0x0000000809098212 */ /* 0x000fe400078e3cff */
[----:B------:R-:W-:Y:S01]  /*32e0*/  IADD3 R11, P6, PT, R7, R2, RZ ;  /* 0x00000002070b7210 */ /* 0x000fe20007fde0ff */
[----:B------:R0:W-:Y:S04]  /*32f0*/  STL [R1+0xcbc], R10 ;  /* 0x000cbc0a01007387 */ /* 0x0001e80000100800 */
[----:B------:R1:W-:Y:S01]  /*3300*/  STL [R1+0xcc0], R11 ;  /* 0x000cc00b01007387 */ /* 0x0003e20000100800 */
[----:B0-----:R-:W-:Y:S01]  /*3310*/  VIADD R10, R38, 0xfffffff6 ;  /* 0xfffffff6260a7836 */ /* 0x001fe20000000000 */
[----:B--2---:R-:W-:-:S06]  /*3320*/  PRMT R51, RZ, 0x7610, R51 ;  /* 0x00007610ff337816 */ /* 0x004fcc0000000033 */
[----:B------:R0:W2:Y:S02]  /*3330*/  @!P0 LDG.E.U8 R51, desc[UR24][R8.64] ;  /* 0x0000001808338981 */ /* 0x0000a4000c1e1100 */
        /* <DEDUP_REMOVED lines=13> */
[----:B------:R1:W-:Y:S03]  /*3410*/  STL [R1+0x194], R51 ;  /* 0x0001943301007387 */ /* 0x0003e60000100800 */
        /* <DEDUP_REMOVED lines=18> */
[----:B---3--:R-:W-:-:S03]  /*3540*/  PRMT R42, RZ, 0x7610, R42 ;  /* 0x00007610ff2a7816 */ /* 0x008fc6000000002a */
        /* <DEDUP_REMOVED lines=446> */
[----:B---3--:R0:W-:Y:S04]  /*5130*/  STL [R1+0x204], R42 ;  /* 0x0002042a01007387 */ /* 0x0081e80000100800 */
[----:B0-----:R-:W3:Y:S01]  /*5140*/  LDL.LU R42, [R1+0x10c0] ;  /* 0x0010c000012a7983 */ /* 0x001ee20000300800 */
[----:B-1----:R-:W-:-:S05]  /*5150*/  VIADD R8, R38, 0xfffffffe ;  /* 0xfffffffe26087836 */ /* 0x002fca0000000000 */
[----:B------:R-:W-:Y:S01]  /*5160*/  ISETP.GE.U32.AND P2, PT, R8, 0x7ffffeff, PT ;  /* 0x7ffffeff0800780c */ /* 0x000fe20003f46070 */
[----:B------:R-:W-:-:S05]  /*5170*/  IMAD.MOV.U32 R8, RZ, RZ, R10 ;  /* 0x000000ffff087224 */ /* 0x000fca00078e000a */
[----:B------:R-:W-:-:S04]  /*5180*/  @!P3 LOP3.LUT R9, R9, R8, RZ, 0x3c, !PT ;  /* 0x000000080909b212 */ /* 0x000fc800078e3cff */
[----:B------:R-:W-:-:S04]  /*5190*/  @!P3 LOP3.LUT R8, R9, R8, RZ, 0x3c, !PT ;  /* 0x000000080908b212 */ /* 0x000fc800078e3cff */
[----:B------:R-:W-:Y:S02]  /*51a0*/  @!P3 LOP3.LUT R9, R9, R8, RZ, 0x3c, !PT ;  /* 0x000000080909b212 */ /* 0x000fe400078e3cff */
[----:B--2---:R-:W-:-:S06]  /*51b0*/  PRMT R51, RZ, 0x7610, R51 ;  /* 0x00007610ff337816 */ /* 0x004fcc0000000033 */
[----:B------:R0:W2:Y:S04]  /*51c0*/  @!P3 LDG.E.U8 R51, desc[UR24][R8.64] ;  /* 0x000000180833b981 */ /* 0x0000a8000c1e1100 */
[----:B------:R1:W-:Y:S01]  /*51d0*/  STL [R1+0xc04], R7 ;  /* 0x000c040701007387 */ /* 0x0003e20000100800 */
[----:B------:R-:W-:Y:S01]  /*51e0*/  ISETP.GE.U32.AND P0, PT, R11, 0x7ffffe07, PT ;  /* 0x7ffffe070b00780c */ /* 0x000fe20003f06070 */
[----:B-1----:R-:W-:-:S05]  /*51f0*/  IMAD R7, R4, 0xe9, RZ ;  /* 0x000000e904077824 */ /* 0x002fca00078e02ff */
[----:B------:R-:W-:-:S04]  /*5200*/  IADD3 R11, P6, PT, R7, R2, RZ ;  /* 0x00000002070b7210 */ /* 0x000fc80007fde0ff */
[----:B0-----:R-:W-:Y:S01]  /*5210*/  LEA.HI.X.SX32 R8, R7, R0, 0x1, P6 ;  /* 0x0000000007087211 */ /* 0x001fe200030f0eff */
[----:B------:R-:W-:Y:S01]  /*5220*/  IMAD.MOV.U32 R9, RZ, RZ, R11 ;  /* 0x000000ffff097224 */ /* 0x000fe200078e000b */
[----:B------:R0:W-:Y:S04]  /*5230*/  STL [R1+0xc00], R10 ;  /* 0x000c000a01007387 */ /* 0x0001e80000100800 */
[----:B------:R-:W-:Y:S01]  /*5240*/  @!P4 LOP3.LUT R9, R9, R8, RZ, 0x3c, !PT ;  /* 0x000000080909c212 */ /* 0x000fe200078e3cff */
[----:B------:R-:W-:Y:S04]  /*5250*/  STL [R1+0xc30], R11 ;  /* 0x000c300b01007387 */ /* 0x000fe80000100800 */
[----:B------:R1:W-:Y:S01]  /*5260*/  STL [R1+0xc2c], R8 ;  /* 0x000c2c0801007387 */ /* 0x0003e20000100800 */
[----:B0-----:R-:W-:Y:S01]  /*5270*/  VIADD R10, R38, 0xfffffffd ;  /* 0xfffffffd260a7836 */ /* 0x001fe20000000000 */
[----:B---3--:R-:W-:-:S02]  /*5280*/  PRMT R42, RZ, 0x7610, R42 ;  /* 0x00007610ff2a7816 */ /* 0x008fc4000000002a */
[C---:B-1----:R-:W-:Y:S02]  /*5290*/  @!P4 LOP3.LUT R8, R9.reuse, R8, RZ, 0x3c, !PT ;  /* 0x000000080908c212 */ /* 0x042fe400078e3cff */
[----:B------:R-:W-:Y:S02]  /*52a0*/  ISETP.GE.U32.AND P3, PT, R10, 0x7ffffefe, PT ;  /* 0x7ffffefe0a00780c */ /* 0x000fe40003f66070 */
[----:B------:R-:W-:Y:S01]  /*52b0*/  @!P4 LOP3.LUT R9, R9, R8, RZ, 0x3c, !PT ;  /* 0x000000080909c212 */ /* 0x000fe200078e3cff */
[----:B------:R-:W-:-:S04]  /*52c0*/  IMAD R10, R4, 0xf1, RZ ;  /* 0x000000f1040a7824 */ /* 0x000fc800078e02ff */
[----:B------:R0:W3:Y:S01]  /*52d0*/  @!P4 LDG.E.U8 R42, desc[UR24][R8.64] ;  /* 0x00000018082ac981 */ /* 0x0000e2000c1e1100 */
[----:B----4-:R-:W-:-:S03]  /*52e0*/  PRMT R41, RZ, 0x7610, R41 ;  /* 0x00007610ff297816 */ /* 0x010fc60000000029 */
[----:B--2---:R1:W-:Y:S02]  /*52f0*/  STL [R1+0x190], R51 ;  /* 0x0001903301007387 */ /* 0x0043e40000100800 */
[----:B-1----:R-:W-:-:S04]  /*5300*/  IADD3 R51, P6, PT, R10, R2, RZ ;  /* 0x000000020a337210 */ /* 0x002fc80007fde0ff */
[----:B0-----:R-:W-:Y:S01]  /*5310*/  LEA.HI.X.SX32 R9, R10, R0, 0x1, P6 ;  /* 0x000000000a097211 */ /* 0x001fe200030f0eff */
[----:B------:R-:W-:-:S05]  /*5320*/  @!P5 IMAD.MOV.U32 R8, RZ, RZ, R51 ;  /* 0x000000ffff08d224 */ /* 0x000fca00078e0033 */
[----:B------:R0:W2:Y:S01]  /*5330*/  @!P5 LDG.E.U8 R41, desc[UR24][R8.64] ;  /* 0x000000180829d981 */ /* 0x0000a2000c1e1100 */
[----:B------:R-:W-:-:S03]  /*5340*/  IMAD R7, R4, 0xf9, RZ ;  /* 0x000000f904077824 */ /* 0x000fc600078e02ff */
[----:B------:R-:W-:Y:S01]  /*5350*/  STL [R1+0xc60], R51 ;  /* 0x000c603301007387 */ /* 0x000fe20000100800 */
[C---:B------:R-:W-:Y:S02]  /*5360*/  VIADD R11, R38.reuse, 0xfffffff5 ;  /* 0xfffffff5260b7836 */ /* 0x040fe40000000000 */
[----:B------:R-:W-:-:S03]  /*5370*/  VIADD R10, R38, 0xffffffed ;  /* 0xffffffed260a7836 */ /* 0x000fc60000000000 */
[----:B------:R-:W-:Y:S02]  /*5380*/  ISETP.GE.U32.AND P4, PT, R11, 0x7ffffef6, PT ;  /* 0x7ffffef60b00780c */ /* 0x000fe40003f86070 */
[----:B------:R-:W-:Y:S01]  /*5390*/  PRMT R11, RZ, 0x7610, R11 ;  /* 0x00007610ff0b7816 */ /* 0x000fe2000000000b */
[----:B---3--:R1:W-:Y:S02]  /*53a0*/  STL [R1+0x200], R42 ;  /* 0x0002002a01007387 */ /* 0x0083e40000100800 */
[----:B-1----:R-:W-:-:S04]  /*53b0*/  IADD3 R42, P6, PT, R7, R2, RZ ;  /* 0x00000002072a7210 */ /* 0x002fc80007fde0ff */
[----:B------:R-:W-:Y:S01]  /*53c0*/  LEA.HI.X.SX32 R38, R7, R0, 0x1, P6 ;  /* 0x0000000007267211 */ /* 0x000fe200030f0eff */
[----:B------:R1:W-:Y:S01]  /*53d0*/  STL [R1+0xc5c], R9 ;  /* 0x000c5c0901007387 */ /* 0x0003e20000100800 */
[----:B0-----:R-:W-:-:S03]  /*53e0*/  @!P0 IMAD.MOV.U32 R8, RZ, RZ, R42 ;  /* 0x000000ffff088224 */ /* 0x001fc600078e002a */
[----:B------:R-:W-:Y:S04]  /*53f0*/  STL [R1+0xc90], R42 ;  /* 0x000c902a01007387 */ /* 0x000fe80000100800 */
[----:B------:R-:W3:Y:S01]  /*5400*/  LDL.LU R51, [R1+0x10bc] ;  /* 0x0010bc0001337983 */ /* 0x000ee20000300800 */
[----:B-1----:R-:W-:-:S05]  /*5410*/  @!P0 IMAD.MOV.U32 R9, RZ, RZ, R38 ;  /* 0x000000ffff098224 */ /* 0x002fca00078e0026 */
[----:B------:R0:W4:Y:S04]  /*5420*/  @!P0 LDG.E.U8 R11, desc[UR24][R8.64] ;  /* 0x00000018080b8981 */ /* 0x000128000c1e1100 */
[----:B--2---:R1:W-:Y:S04]  /*5430*/  STL [R1+0x1fc], R41 ;  /* 0x0001fc2901007387 */ /* 0x0043e80000100800 */
[----:B-1----:R-:W2:Y:S04]  /*5440*/  LDL.LU R41, [R1+0x10b8] ;  /* 0x0010b80001297983 */ /* 0x002ea80000300800 */
[----:B------:R1:W-:Y:S01]  /*5450*/  STL [R1+0xc8c], R38 ;  /* 0x000c8c2601007387 */ /* 0x0003e20000100800 */
[----:B------:R-:W-:-:S02]  /*5460*/  IADD3 R7, P6, PT, R2, R4, RZ ;  /* 0x0000000402077210 */ /* 0x000fc40007fde0ff */
[----:B------:R-:W-:Y:S01]  /*5470*/  ISETP.GE.U32.AND P5, PT, R10, 0x7ffffeee, PT ;  /* 0x7ffffeee0a00780c */ /* 0x000fe20003fa6070 */
[----:B------:R-:W3:Y:S01]  /*5480*/  LDL.LU R42, [R1+0x10b4] ;  /* 0x0010b400012a7983 */ /* 0x000ee20000300800 */
[----:B-1----:R-:W1:Y:S01]  /*5490*/  LDC R38, c[0x0][0x3a0] ;  /* 0x0000e800ff267b82 */ /* 0x002e620000000800 */
[----:B------:R-:W-:Y:S01]  /*54a0*/  LEA.HI.X.SX32 R10, R4, R0, 0x1, P6 ;  /* 0x00000000040a7211 */ /* 0x000fe200030f0eff */
[----:B0-----:R-:W-:Y:S01]  /*54b0*/  IMAD.MOV.U32 R9, RZ, RZ, R7 ;  /* 0x000000ffff097224 */ /* 0x001fe200078e0007 */
[----:B------:R0:W-:Y:S01]  /*54c0*/  STL [R1+0x578], R7 ;  /* 0x0005780701007387 */ /* 0x0001e20000100800 */
[----:B-1----:R-:W-:-:S05]  /*54d0*/  VIADD R8, R38, 0xffffffe5 ;  /* 0xffffffe526087836 */ /* 0x002fca0000000000 */
[----:B------:R-:W-:Y:S01]  /*54e0*/  ISETP.GE.U32.AND P0, PT, R8, 0x7ffffee6, PT ;  /* 0x7ffffee60800780c */ /* 0x000fe20003f06070 */
[----:B------:R-:W-:-:S05]  /*54f0*/  IMAD.MOV.U32 R8, RZ, RZ, R10 ;  /* 0x000000ffff087224 */ /* 0x000fca00078e000a */
[----:B------:R-:W-:Y:S01]  /*5500*/  @!P2 LOP3.LUT R9, R9, R8, RZ, 0x3c, !PT ;  /* 0x000000080909a212 */ /* 0x000fe200078e3cff */
[----:B0-----:R-:W-:-:S03]  /*5510*/  IMAD.SHL.U32 R7, R4, 0x2, RZ ;  /* 0x0000000204077824 */ /* 0x001fc600078e00ff */
[C---:B------:R-:W-:Y:S01]  /*5520*/  @!P2 LOP3.LUT R8, R9.reuse, R8, RZ, 0x3c, !PT ;  /* 0x000000080908a212 */ /* 0x040fe200078e3cff */
[----:B------:R-:W-:Y:S03]  /*5530*/  STL [R1+0x574], R10 ;  /* 0x0005740a01007387 */ /* 0x000fe60000100800 */
[----:B------:R-:W-:Y:S01]  /*5540*/  @!P2 LOP3.LUT R9, R9, R8, RZ, 0x3c, !PT ;  /* 0x000000080909a212 */ /* 0x000fe200078e3cff */
[----:B----4-:R0:W-:Y:S02]  /*5550*/  STL [R1+0x1f8], R11 ;  /* 0x0001f80b01007387 */ /* 0x0101e40000100800 */
[----:B0-----:R-:W-:Y:S01]  /*5560*/  IADD3 R11, P6, PT, R7, R2, RZ ;  /* 0x00000002070b7210 */ /* 0x001fe20007fde0ff */
[----:B------:R-:W-:-:S04]  /*5570*/  VIADD R10, R38, 0xffffffdd ;  /* 0xffffffdd260a7836 */ /* 0x000fc80000000000 */
[----:B------:R0:W-:Y:S01]  /*5580*/  STL [R1+0x580], R11 ;  /* 0x0005800b01007387 */ /* 0x0001e20000100800 */
[----:B--2---:R-:W-:-:S06]  /*5590*/  PRMT R41, RZ, 0x7610, R41 ;  /* 0x00007610ff297816 */ /* 0x004fcc0000000029 */
[----:B------:R1:W2:Y:S02]  /*55a0*/  @!P2 LDG.E.U8 R41, desc[UR24][R8.64] ;  /* 0x000000180829a981 */ /* 0x0002a4000c1e1100 */
[----:B-1----:R-:W-:Y:S02]  /*55b0*/  LEA.HI.X.SX32 R8, R7, R0, 0x1, P6 ;  /* 0x0000000007087211 */ /* 0x002fe400030f0eff */
[----:B------:R-:W-:Y:S01]  /*55c0*/  PRMT R7, RZ, 0x7610, R7 ;  /* 0x00007610ff077816 */ /* 0x000fe20000000007 */
[----:B------:R-:W-:Y:S02]  /*55d0*/  IMAD.MOV.U32 R9, RZ, RZ, R11 ;  /* 0x000000ffff097224 */ /* 0x000fe400078e000b */
[----:B0-----:R-:W-:Y:S02]  /*55e0*/  VIADD R11, R38, 0xffffffd5 ;  /* 0xffffffd5260b7836 */ /* 0x001fe40000000000 */
[----:B------:R-:W-:Y:S04]  /*55f0*/  STL.S16 [R1+0x1f0], R7 ;  /* 0x0001f00701007387 */ /* 0x000fe80000100600 */
[----:B------:R-:W4:Y:S01]  /*5600*/  LDL R38, [R1+0x1f0] ;  /* 0x0001f00001267983 */ /* 0x000f220000100800 */
[----:B------:R-:W-:-:S03]  /*5610*/  @!P3 LOP3.LUT R9, R9, R8, RZ, 0x3c, !PT ;  /* 0x000000080909b212 */ /* 0x000fc600078e3cff */
[----:B------:R0:W-:Y:S02]  /*5620*/  STL [R1+0x57c], R8 ;  /* 0x00057c0801007387 */ /* 0x0001e40000100800 */
[----:B0-----:R-:W-:-:S04]  /*5630*/  @!P3 LOP3.LUT R8, R9, R8, RZ, 0x3c, !PT ;  /* 0x000000080908b212 */ /* 0x001fc800078e3cff */
[----:B------:R-:W-:-:S05]  /*5640*/  @!P3 LOP3.LUT R9, R9, R8, RZ, 0x3c, !PT ;  /* 0x000000080909b212 */ /* 0x000fca00078e3cff */
[----:B----4-:R0:W4:Y:S01]  /*5650*/  @!P3 LDG.E.U8 R38, desc[UR24][R8.64] ;  /* 0x000000180826b981 */ /* 0x010122000c1e1100 */
[----:B------:R-:W-:Y:S01]  /*5660*/  ISETP.GE.U32.AND P2, PT, R10, 0x7ffffede, PT ;  /* 0x7ffffede0a00780c */ /* 0x000fe20003f46070 */
[----:B------:R-:W-:Y:S02]  /*5670*/  IMAD R10, R4, 0xa, RZ ;  /* 0x0000000a040a7824 */ /* 0x000fe400078e02ff */
[----:B--2---:R1:W-:Y:S03]  /*5680*/  STL [R1+0x1f4], R41 ;  /* 0x0001f42901007387 */ /* 0x0043e60000100800 */
[----:B-1----:R-:W-:-:S04]  /*5690*/  IADD3 R41, P6, PT, R10, R2, RZ ;  /* 0x000000020a297210 */ /* 0x002fc80007fde0ff */
[----:B0-----:R-:W-:Y:S01]  /*56a0*/  LEA.HI.X.SX32 R8, R10, R0, 0x1, P6 ;  /* 0x000000000a087211 */ /* 0x001fe200030f0eff */
[----:B------:R-:W-:-:S05]  /*56b0*/  IMAD.MOV.U32 R9, RZ, RZ, R41 ;  /* 0x000000ffff097224 */ /* 0x000fca00078e0029 */
[-C--:B------:R-:W-:Y:S02]  /*56c0*/  @!P4 LOP3.LUT R9, R9, R8.reuse, RZ, 0x3c, !PT ;  /* 0x000000080909c212 */ /* 0x080fe400078e3cff */
[----:B---3--:R-:W-:Y:S01]  /*56d0*/  PRMT R51, RZ, 0x7610, R51 ;  /* 0x00007610ff337816 */ /* 0x008fe20000000033 */
[----:B----4-:R0:W-:Y:S04]  /*56e0*/  @!P3 STL [R1+0x1f0], R38 ;  /* 0x0001f0260100b387 */ /* 0x0101e80000100800 */
        /* <DEDUP_REMOVED lines=964> */
[----:B0-----:R-:W-:-:S03]  /*9330*/  IMAD.SHL.U32 R7, R4, 0x4, RZ ;  /* 0x0000000404077824 */ /* 0x001fc600078e00ff */
        /* <DEDUP_REMOVED lines=335> */
[----:B---3--:R-:W-:Y:S01]  /*a830*/  PRMT R42, RZ, 0x7610, R42 ;  /* 0x00007610ff2a7816 */ /* 0x008fe2000000002a */
        /* <DEDUP_REMOVED lines=13> */
[----:B----4-:R-:W-:-:S03]  /*a910*/  PRMT R41, RZ, 0x7610, R41 ;  /* 0x00007610ff297816 */ /* 0x010fc60000000029 */
        /* <DEDUP_REMOVED lines=101> */
[----:B--2---:R0:W2:Y:S04]  /*af70*/  @!P5 LDG.E.U8 R38, desc[UR24][R8.64] ;  /* 0x000000180826d981 */ /* 0x0040a8000c1e1100 */
[----:B------:R1:W-:Y:S01]  /*af80*/  STL [R1+0x74], R51 ;  /* 0x0000743301007387 */ /* 0x0003e20000100800 */
[----:B------:R-:W-:Y:S01]  /*af90*/  ISETP.GE.U32.AND P4, PT, R10, 0x7ffffefb, PT ;  /* 0x7ffffefb0a00780c */ /* 0x000fe20003f86070 */
[C---:B------:R-:W-:Y:S02]  /*afa0*/  IMAD R10, R4.reuse, 0xec, RZ ;  /* 0x000000ec040a7824 */ /* 0x040fe400078e02ff */
[----:B------:R-:W-:Y:S02]  /*afb0*/  IMAD R7, R4, 0xf4, RZ ;  /* 0x000000f404077824 */ /* 0x000fe400078e02ff */
[----:B0-----:R-:W-:Y:S01]  /*afc0*/  IMAD.MOV.U32 R8, RZ, RZ, R53 ;  /* 0x000000ffff087224 */ /* 0x001fe200078e0035 */
[----:B-1----:R-:W-:-:S04]  /*afd0*/  IADD3 R51, P6, PT, R10, R2, RZ ;  /* 0x000000020a337210 */ /* 0x002fc80007fde0ff */
[----:B------:R-:W-:Y:S02]  /*afe0*/  LEA.HI.X.SX32 R9, R10, R0, 0x1, P6 ;  /* 0x000000000a097211 */ /* 0x000fe400030f0eff */
[----:B------:R-:W-:Y:S02]  /*aff0*/  IADD3 R53, P6, PT, R7, R2, RZ ;  /* 0x0000000207357210 */ /* 0x000fe40007fde0ff */
[----:B----4-:R-:W-:Y:S01]  /*b000*/  PRMT R42, RZ, 0x7610, R42 ;  /* 0x00007610ff2a7816 */ /* 0x010fe2000000002a */
[----:B--2---:R0:W-:Y:S02]  /*b010*/  @!P5 STL [R1+0x70], R38 ;  /* 0x000070260100d387 */ /* 0x0041e40000100800 */
[----:B0-----:R-:W0:Y:S01]  /*b020*/  LDC R38, c[0x0][0x3a0] ;  /* 0x0000e800ff267b82 */ /* 0x001e220000000800 */
[----:B------:R-:W-:Y:S01]  /*b030*/  ISETP.GE.U32.AND P5, PT, R11, 0x7ffffef3, PT ;  /* 0x7ffffef30b00780c */ /* 0x000fe20003fa6070 */
[----:B0-----:R-:W-:Y:S01]  /*b040*/  VIADD R11, R38, 0xffffffea ;  /* 0xffffffea260b7836 */ /* 0x001fe20000000000 */
[----:B------:R-:W-:Y:S01]  /*b050*/  LEA.HI.X.SX32 R38, R7, R0, 0x1, P6 ;  /* 0x0000000007267211 */ /* 0x000fe200030f0eff */
[----:B------:R-:W-:-:S02]  /*b060*/  IMAD.MOV.U32 R7, RZ, RZ, R8 ;  /* 0x000000ffff077224 */ /* 0x000fc400078e0008 */
[----:B------:R-:W-:-:S05]  /*b070*/  @!P0 IMAD.MOV.U32 R8, RZ, RZ, R51 ;  /* 0x000000ffff088224 */ /* 0x000fca00078e0033 */
[----:B------:R0:W2:Y:S04]  /*b080*/  @!P0 LDG.E.U8 R42, desc[UR24][R8.64] ;  /* 0x00000018082a8981 */ /* 0x0000a8000c1e1100 */
[----:B------:R1:W-:Y:S04]  /*b090*/  STL [R1+0xc48], R51 ;  /* 0x000c483301007387 */ /* 0x0003e80000100800 */
[----:B------:R0:W-:Y:S04]  /*b0a0*/  STL [R1+0xc44], R9 ;  /* 0x000c440901007387 */ /* 0x0001e80000100800 */
[----:B------:R-:W-:Y:S04]  /*b0b0*/  STL [R1+0xc78], R53 ;  /* 0x000c783501007387 */ /* 0x000fe80000100800 */
[----:B-1----:R-:W4:Y:S04]  /*b0c0*/  LDL.LU R51, [R1+0xf9c] ;  /* 0x000f9c0001337983 */ /* 0x002f280000300800 */
[----:B------:R1:W-:Y:S01]  /*b0d0*/  STL [R1+0xc74], R38 ;  /* 0x000c742601007387 */ /* 0x0003e20000100800 */
[----:B0-----:R-:W-:-:S02]  /*b0e0*/  @!P2 IMAD.MOV.U32 R9, RZ, RZ, R38 ;  /* 0x000000ffff09a224 */ /* 0x001fc400078e0026 */
[----:B-1----:R-:W0:Y:S01]  /*b0f0*/  LDC R38, c[0x0][0x3a0] ;  /* 0x0000e800ff267b82 */ /* 0x002e220000000800 */
[----:B--2---:R1:W-:Y:S02]  /*b100*/  STL [R1+0xf2c], R42 ;  /* 0x000f2c2a01007387 */ /* 0x0043e40000100800 */
[----:B-1----:R-:W-:Y:S02]  /*b110*/  IMAD.MOV.U32 R42, RZ, RZ, R40 ;  /* 0x000000ffff2a7224 */ /* 0x002fe400078e0028 */
[----:B------:R-:W2:Y:S01]  /*b120*/  LDL.LU R40, [R1+0xf98] ;  /* 0x000f980001287983 */ /* 0x000ea20000300800 */
[----:B------:R-:W-:Y:S01]  /*b130*/  IMAD R10, R4, 0xfc, RZ ;  /* 0x000000fc040a7824 */ /* 0x000fe200078e02ff */
[----:B---3--:R-:W-:Y:S01]  /*b140*/  PRMT R41, RZ, 0x7610, R41 ;  /* 0x00007610ff297816 */ /* 0x008fe20000000029 */
[----:B------:R-:W-:Y:S01]  /*b150*/  @!P2 IMAD.MOV.U32 R8, RZ, RZ, R53 ;  /* 0x000000ffff08a224 */ /* 0x000fe200078e0035 */
[----:B------:R-:W-:Y:S01]  /*b160*/  ISETP.GE.U32.AND P0, PT, R11, 0x7ffffeeb, PT ;  /* 0x7ffffeeb0b00780c */ /* 0x000fe20003f06070 */
[----:B------:R-:W3:Y:S01]  /*b170*/  LDL.LU R53, [R1+0xf94] ;  /* 0x000f940001357983 */ /* 0x000ee20000300800 */
[----:B------:R-:W-:-:S03]  /*b180*/  IADD3 R11, P6, PT, R10, R2, RZ ;  /* 0x000000020a0b7210 */ /* 0x000fc60007fde0ff */
[----:B------:R0:W3:Y:S01]  /*b190*/  @!P2 LDG.E.U8 R41, desc[UR24][R8.64] ;  /* 0x000000180829a981 */ /* 0x0000e2000c1e1100 */
[----:B------:R-:W-:Y:S01]  /*b1a0*/  LEA.HI.X.SX32 R10, R10, R0, 0x1, P6 ;  /* 0x000000000a0a7211 */ /* 0x000fe200030f0eff */
[----:B0-----:R-:W-:Y:S02]  /*b1b0*/  VIADD R8, R38, 0xffffffe2 ;  /* 0xffffffe226087836 */ /* 0x001fe40000000000 */
[----:B------:R-:W-:-:S03]  /*b1c0*/  IMAD.MOV.U32 R9, RZ, RZ, R11 ;  /* 0x000000ffff097224 */ /* 0x000fc600078e000b */
[----:B------:R-:W-:Y:S01]  /*b1d0*/  ISETP.GE.U32.AND P2, PT, R8, 0x7ffffee3, PT ;  /* 0x7ffffee30800780c */ /* 0x000fe20003f46070 */
[----:B------:R-:W-:-:S05]  /*b1e0*/  IMAD.MOV.U32 R8, RZ, RZ, R10 ;  /* 0x000000ffff087224 */ /* 0x000fca00078e000a */
[----:B------:R-:W-:-:S04]  /*b1f0*/  @!P3 LOP3.LUT R9, R9, R8, RZ, 0x3c, !PT ;  /* 0x000000080909b212 */ /* 0x000fc800078e3cff */
[----:B------:R-:W-:-:S04]  /*b200*/  @!P3 LOP3.LUT R8, R9, R8, RZ, 0x3c, !PT ;  /* 0x000000080908b212 */ /* 0x000fc800078e3cff */
[----:B------:R-:W-:Y:S02]  /*b210*/  @!P3 LOP3.LUT R9, R9, R8, RZ, 0x3c, !PT ;  /* 0x000000080909b212 */ /* 0x000fe400078e3cff */
[----:B--2---:R-:W-:-:S06]  /*b220*/  PRMT R40, RZ, 0x7610, R40 ;  /* 0x00007610ff287816 */ /* 0x004fcc0000000028 */
[----:B------:R0:W2:Y:S04]  /*b230*/  @!P3 LDG.E.U8 R40, desc[UR24][R8.64] ;  /* 0x000000180828b981 */ /* 0x0000a8000c1e1100 */
[----:B------:R-:W-:Y:S04]  /*b240*/  STL [R1+0xca8], R11 ;  /* 0x000ca80b01007387 */ /* 0x000fe80000100800 */
[----:B---3--:R1:W-:Y:S02]  /*b250*/  STL [R1+0xf30], R41 ;  /* 0x000f302901007387 */ /* 0x0083e40000100800 */
[----:B-1----:R-:W-:-:S02]  /*b260*/  IMAD.MOV.U32 R41, RZ, RZ, R42 ;  /* 0x000000ffff297224 */ /* 0x002fc400078e002a */
[----:B------:R-:W-:Y:S02]  /*b270*/  IMAD.MOV.U32 R42, RZ, RZ, R7 ;  /* 0x000000ffff2a7224 */ /* 0x000fe400078e0007 */
[----:B------:R-:W-:-:S05]  /*b280*/  IMAD R7, R4, 0x5, RZ ;  /* 0x0000000504077824 */ /* 0x000fca00078e02ff */
[C---:B------:R-:W-:Y:S01]  /*b290*/  IADD3 R11, P6, PT, R7.reuse, R2, RZ ;  /* 0x00000002070b7210 */ /* 0x040fe20007fde0ff */
[----:B------:R1:W-:Y:S03]  /*b2a0*/  STL [R1+0xca4], R10 ;  /* 0x000ca40a01007387 */ /* 0x0003e60000100800 */
[----:B0-----:R-:W-:Y:S02]  /*b2b0*/  LEA.HI.X.SX32 R8, R7, R0, 0x1, P6 ;  /* 0x0000000007087211 */ /* 0x001fe400030f0eff */
[----:B------:R-:W-:Y:S01]  /*b2c0*/  PRMT R7, RZ, 0x7610, R7 ;  /* 0x00007610ff077816 */ /* 0x000fe20000000007 */
[----:B------:R0:W-:Y:S01]  /*b2d0*/  STL [R1+0x598], R11 ;  /* 0x0005980b01007387 */ /* 0x0001e20000100800 */
[----:B------:R-:W-:Y:S02]  /*b2e0*/  IMAD.MOV.U32 R9, RZ, RZ, R11 ;  /* 0x000000ffff097224 */ /* 0x000fe400078e000b */
[----:B-1----:R-:W-:-:S02]  /*b2f0*/  VIADD R10, R38, 0xffffffda ;  /* 0xffffffda260a7836 */ /* 0x002fc40000000000 */
[----:B0-----:R-:W-:Y:S01]  /*b300*/  VIADD R11, R38, 0xffffffd2 ;  /* 0xffffffd2260b7836 */ /* 0x001fe20000000000 */
[----:B--2---:R-:W-:Y:S04]  /*b310*/  STL [R1+0xf34], R40 ;  /* 0x000f342801007387 */ /* 0x004fe80000100800 */
        /* <DEDUP_REMOVED lines=9> */
[----:B------:R-:W-:-:S03]  /*b3b0*/  IMAD.MOV.U32 R40, RZ, RZ, R52 ;  /* 0x000000ffff287224 */ /* 0x000fc600078e0034 */
[----:B------:R-:W-:-:S04]  /*b3c0*/  IADD3 R52, P6, PT, R10, R2, RZ ;  /* 0x000000020a347210 */ /* 0x000fc80007fde0ff */
        /* <DEDUP_REMOVED lines=66> */
[----:B------:R-:W-:Y:S01]  /*b7f0*/  IMAD R7, R4, 0x35, RZ ;  /* 0x0000003504077824 */ /* 0x000fe200078e02ff */
[----:B------:R-:W-:Y:S01]  /*b800*/  PRMT R50, RZ, 0x7610, R50 ;  /* 0x00007610ff327816 */ /* 0x000fe20000000032 */
[----:B--2---:R0:W-:Y:S04]  /*b810*/  @!P3 STL [R1+0x34], R38 ;  /* 0x000034260100b387 */ /* 0x0041e80000100800 */
[----:B------:R-:W-:Y:S04]  /*b820*/  STL [R1+0x854], R51 ;  /* 0x0008543301007387 */ /* 0x000fe80000100800 */
[----:B------:R1:W-:Y:S01]  /*b830*/  STL [R1+0x850], R8 ;  /* 0x0008500801007387 */ /* 0x0003e20000100800 */
[----:B0-----:R-:W0:Y:S01]  /*b840*/  LDC R38, c[0x0][0x3a0] ;  /* 0x0000e800ff267b82 */ /* 0x001e220000000800 */
[----:B-1----:R-:W-:-:S04]  /*b850*/  @!P4 LOP3.LUT R8, R9, R8, RZ, 0x3c, !PT ;  /* 0x000000080908c212 */ /* 0x002fc800078e3cff */
[----:B------:R-:W-:-:S05]  /*b860*/  @!P4 LOP3.LUT R9, R9, R8, RZ, 0x3c, !PT ;  /* 0x000000080909c212 */ /* 0x000fca00078e3cff */
[----:B------:R1:W2:Y:S01]  /*b870*/  @!P4 LDG.E.U8 R52, desc[UR24][R8.64] ;  /* 0x000000180834c981 */ /* 0x0002a2000c1e1100 */
[----:B------:R-:W-:Y:S02]  /*b880*/  IADD3 R51, P6, PT, R7, R2, RZ ;  /* 0x0000000207337210 */ /* 0x000fe40007fde0ff */
[----:B------:R-:W-:Y:S01]  /*b890*/  ISETP.GE.U32.AND P3, PT, R11, 0x7ffffeb3, PT ;  /* 0x7ffffeb30b00780c */ /* 0x000fe20003f66070 */
[----:B0-----:R-:W-:Y:S01]  /*b8a0*/  VIADD R11, R38, 0xffffffaa ;  /* 0xffffffaa260b7836 */ /* 0x001fe20000000000 */
[----:B------:R-:W-:Y:S01]  /*b8b0*/  LEA.HI.X.SX32 R38, R7, R0, 0x1, P6 ;  /* 0x0000000007267211 */ /* 0x000fe200030f0eff */
[----:B-1----:R-:W-:-:S04]  /*b8c0*/  @!P5 IMAD.MOV.U32 R8, RZ, RZ, R51 ;  /* 0x000000ffff08d224 */ /* 0x002fc800078e0033 */
[----:B------:R-:W-:-:S05]  /*b8d0*/  @!P5 IMAD.MOV.U32 R9, RZ, RZ, R38 ;  /* 0x000000ffff09d224 */ /* 0x000fca00078e0026 */
[----:B------:R0:W4:Y:S04]  /*b8e0*/  @!P5 LDG.E.U8 R50, desc[UR24][R8.64] ;  /* 0x000000180832d981 */ /* 0x000128000c1e1100 */
[----:B------:R-:W-:Y:S01]  /*b8f0*/  STL [R1+0x88c], R51 ;  /* 0x00088c3301007387 */ /* 0x000fe20000100800 */
[----:B------:R-:W-:-:S05]  /*b900*/  IMAD R10, R4, 0x3d, RZ ;  /* 0x0000003d040a7824 */ /* 0x000fca00078e02ff */
[----:B------:R-:W-:-:S04]  /*b910*/  IADD3 R7, P6, PT, R10, R2, RZ ;  /* 0x000000020a077210 */ /* 0x000fc80007fde0ff */
[----:B------:R-:W-:Y:S01]  /*b920*/  LEA.HI.X.SX32 R10, R10, R0, 0x1, P6 ;  /* 0x000000000a0a7211 */ /* 0x000fe200030f0eff */
[----:B0-----:R-:W-:Y:S01]  /*b930*/  IMAD.MOV.U32 R9, RZ, RZ, R7 ;  /* 0x000000ffff097224 */ /* 0x001fe200078e0007 */
[----:B------:R-:W-:Y:S02]  /*b940*/  PRMT R48, RZ, 0x7610, R48 ;  /* 0x00007610ff307816 */ /* 0x000fe40000000030 */
[----:B------:R-:W-:Y:S01]  /*b950*/  ISETP.GE.U32.AND P4, PT, R11, 0x7ffffeab, PT ;  /* 0x7ffffeab0b00780c */ /* 0x000fe20003f86070 */
[----:B--2---:R0:W-:Y:S04]  /*b960*/  STL [R1+0x30], R52 ;  /* 0x0000303401007387 */ /* 0x0041e80000100800 */
[----:B0-----:R-:W2:Y:S04]  /*b970*/  LDL.LU R52, [R1+0xf84] ;  /* 0x000f840001347983 */ /* 0x001ea80000300800 */
[----:B------:R0:W-:Y:S04]  /*b980*/  STL [R1+0x888], R38 ;  /* 0x0008882601007387 */ /* 0x0001e80000100800 */
[----:B------:R-:W2:Y:S01]  /*b990*/  LDL.LU R51, [R1+0xf80] ;  /* 0x000f800001337983 */ /* 0x000ea20000300800 */
[----:B0-----:R-:W0:Y:S03]  /*b9a0*/  LDC R38, c[0x0][0x3a0] ;  /* 0x0000e800ff267b82 */ /* 0x001e260000000800 */
[----:B----4-:R1:W-:Y:S04]  /*b9b0*/  STL [R1+0x2c], R50 ;  /* 0x00002c3201007387 */ /* 0x0103e80000100800 */
[----:B-1----:R-:W4:Y:S01]  /*b9c0*/  LDL.LU R50, [R1+0xf7c] ;  /* 0x000f7c0001327983 */ /* 0x002f220000300800 */
[----:B0-----:R-:W-:-:S05]  /*b9d0*/  VIADD R8, R38, 0xffffffa2 ;  /* 0xffffffa226087836 */ /* 0x001fca0000000000 */
[----:B------:R-:W-:Y:S01]  /*b9e0*/  ISETP.GE.U32.AND P5, PT, R8, 0x7ffffea3, PT ;  /* 0x7ffffea30800780c */ /* 0x000fe20003fa6070 */
[----:B------:R-:W-:Y:S01]  /*b9f0*/  IMAD.MOV.U32 R8, RZ, RZ, R10 ;  /* 0x000000ffff087224 */ /* 0x000fe200078e000a */
[----:B------:R0:W-:Y:S04]  /*ba00*/  STL [R1+0x8c4], R7 ;  /* 0x0008c40701007387 */ /* 0x0001e80000100800 */
[----:B------:R-:W-:-:S04]  /*ba10*/  @!P0 LOP3.LUT R9, R9, R8, RZ, 0x3c, !PT ;  /* 0x0000000809098212 */ /* 0x000fc800078e3cff */
[----:B------:R-:W-:Y:S01]  /*ba20*/  @!P0 LOP3.LUT R8, R9, R8, RZ, 0x3c, !PT ;  /* 0x0000000809088212 */ /* 0x000fe200078e3cff */
[----:B0-----:R-:W-:-:S03]  /*ba30*/  IMAD R7, R4, 0x45, RZ ;  /* 0x0000004504077824 */ /* 0x001fc600078e02ff */
[----:B------:R-:W-:Y:S02]  /*ba40*/  @!P0 LOP3.LUT R9, R9, R8, RZ, 0x3c, !PT ;  /* 0x0000000809098212 */ /* 0x000fe400078e3cff */
[----:B------:R-:W-:-:S03]  /*ba50*/  IADD3 R11, P6, PT, R7, R2, RZ ;  /* 0x00000002070b7210 */ /* 0x000fc60007fde0ff */
[----:B------:R0:W2:Y:S04]  /*ba60*/  @!P0 LDG.E.U8 R48, desc[UR24][R8.64] ;  /* 0x0000001808308981 */ /* 0x0000a8000c1e1100 */
[----:B------:R1:W-:Y:S01]  /*ba70*/  STL [R1+0x8c0], R10 ;  /* 0x0008c00a01007387 */ /* 0x0003e20000100800 */
[----:B0-----:R-:W-:Y:S02]  /*ba80*/  LEA.HI.X.SX32 R8, R7, R0, 0x1, P6 ;  /* 0x0000000007087211 */ /* 0x001fe400030f0eff */
[----:B------:R-:W-:Y:S01]  /*ba90*/  PRMT R7, RZ, 0x7610, R7 ;  /* 0x00007610ff077816 */ /* 0x000fe20000000007 */
[----:B------:R0:W-:Y:S01]  /*baa0*/  STL [R1+0x8f4], R11 ;  /* 0x0008f40b01007387 */ /* 0x0001e20000100800 */
[----:B------:R-:W-:Y:S02]  /*bab0*/  IMAD.MOV.U32 R9, RZ, RZ, R11 ;  /* 0x000000ffff097224 */ /* 0x000fe400078e000b */
[C---:B-1----:R-:W-:Y:S01]  /*bac0*/  VIADD R10, R38.reuse, 0xffffff9a ;  /* 0xffffff9a260a7836 */ /* 0x042fe20000000000 */
[----:B------:R-:W-:Y:S01]  /*bad0*/  STL.S16 [R1+0x24], R7 ;  /* 0x0000240701007387 */ /* 0x000fe20000100600 */
[----:B0-----:R-:W-:-:S03]  /*bae0*/  VIADD R11, R38, 0xffffff92 ;  /* 0xffffff92260b7836 */ /* 0x001fc60000000000 */
        /* <DEDUP_REMOVED lines=13> */
[----:B------:R-:W-:Y:S01]  /*bbc0*/  PRMT R49, RZ, 0x7610, R49 ;  /* 0x00007610ff317816 */ /* 0x000fe20000000031 */
        /* <DEDUP_REMOVED lines=15> */
[----:B------:R0:W3:Y:S04]  /*bcc0*/  @!P4 LDG.E.U8 R47, desc[UR24][R8.64] ;  /* 0x00000018082fc981 */ /* 0x0000e8000c1e1100 */
        /* <DEDUP_REMOVED lines=12> */
[----:B---3--:R1:W-:Y:S04]  /*bd90*/  STL [R1+0x1c], R47 ;  /* 0x00001c2f01007387 */ /* 0x0083e80000100800 */
[----:B-1----:R-:W3:Y:S01]  /*bda0*/  LDL.LU R47, [R1+0xf70] ;  /* 0x000f7000012f7983 */ /* 0x002ee20000300800 */
        /* <DEDUP_REMOVED lines=54> */
[----:B------:R-:W-:Y:S02]  /*c110*/  ISETP.GE.U32.AND P2, PT, R11, 0x7ffffe6b, PT ;  /* 0x7ffffe6b0b00780c */ /* 0x000fe40003f46070 */
[----:B------:R-:W-:Y:S01]  /*c120*/  PRMT R28, RZ, 0x7610, R28 ;  /* 0x00007610ff1c7816 */ /* 0x000fe2000000001c */
        /* <DEDUP_REMOVED lines=17> */
[----:B------:R-:W-:Y:S01]  /*c240*/  STL [R1+0xa18], R10 ;  /* 0x000a180a01007387 */ /* 0x000fe20000100800 */
[----:B0-----:R-:W-:Y:S01]  /*c250*/  IMAD.MOV.U32 R9, RZ, RZ, R11 ;  /* 0x000000ffff097224 */ /* 0x001fe200078e000b */
[----:B------:R-:W-:Y:S02]  /*c260*/  LEA.HI.X.SX32 R8, R7, R0, 0x1, P6 ;  /* 0x0000000007087211 */ /* 0x000fe400030f0eff */
[----:B------:R-:W-:Y:S02]  /*c270*/  STL [R1+0xa44], R11 ;  /* 0x000a440b01007387 */ /* 0x000fe40000100800 */
[----:B------:R-:W-:-:S02]  /*c280*/  @!P5 LOP3.LUT R9, R9, R8, RZ, 0x3c, !PT ;  /* 0x000000080909d212 */ /* 0x000fc400078e3cff */
[----:B------:R0:W-:Y:S02]  /*c290*/  STL [R1+0xa40], R8 ;  /* 0x000a400801007387 */ /* 0x0001e40000100800 */
[----:B0-----:R-:W-:-:S04]  /*c2a0*/  @!P5 LOP3.LUT R8, R9, R8, RZ, 0x3c, !PT ;  /* 0x000000080908d212 */ /* 0x001fc800078e3cff */
[----:B------:R-:W-:-:S05]  /*c2b0*/  @!P5 LOP3.LUT R9, R9, R8, RZ, 0x3c, !PT ;  /* 0x000000080909d212 */ /* 0x000fca00078e3cff */
[----:B------:R0:W3:Y:S01]  /*c2c0*/  @!P5 LDG.E.U8 R28, desc[UR24][R8.64] ;  /* 0x00000018081cd981 */ /* 0x0000e2000c1e1100 */
[----:B------:R-:W-:-:S05]  /*c2d0*/  VIADD R10, R38, 0xffffff5a ;  /* 0xffffff5a260a7836 */ /* 0x000fca0000000000 */
[----:B------:R-:W-:Y:S01]  /*c2e0*/  ISETP.GE.U32.AND P4, PT, R10, 0x7ffffe5b, PT ;  /* 0x7ffffe5b0a00780c */ /* 0x000fe20003f86070 */
[C---:B------:R-:W-:Y:S02]  /*c2f0*/  IMAD R10, R4.reuse, 0x8d, RZ ;  /* 0x0000008d040a7824 */ /* 0x040fe400078e02ff */
[----:B------:R-:W-:Y:S01]  /*c300*/  IMAD R7, R4, 0x95, RZ ;  /* 0x0000009504077824 */ /* 0x000fe200078e02ff */
[----:B------:R-:W-:Y:S02]  /*c310*/  PRMT R29, RZ, 0x7610, R29 ;  /* 0x00007610ff1d7816 */ /* 0x000fe4000000001d */
[----:B------:R-:W-:Y:S01]  /*c320*/  PRMT R53, RZ, 0x7610, R53 ;  /* 0x00007610ff357816 */ /* 0x000fe20000000035 */
[----:B--2---:R1:W-:Y:S02]  /*c330*/  STL [R1+0x8], R43 ;  /* 0x0000082b01007387 */ /* 0x0043e40000100800 */
[----:B-1----:R-:W-:-:S04]  /*c340*/  IADD3 R43, P6, PT, R10, R2, RZ ;  /* 0x000000020a2b7210 */ /* 0x002fc80007fde0ff */
[----:B0-----:R-:W-:-:S05]  /*c350*/  LEA.HI.X.SX32 R8, R10, R0, 0x1, P6 ;  /* 0x000000000a087211 */ /* 0x001fca00030f0eff */
[----:B------:R-:W-:Y:S01]  /*c360*/  @!P0 IMAD.MOV.U32 R9, RZ, RZ, R8 ;  /* 0x000000ffff098224 */ /* 0x000fe200078e0008 */
[----:B---3--:R0:W-:Y:S04]  /*c370*/  STL [R1+0xef4], R28 ;  /* 0x000ef41c01007387 */ /* 0x0081e80000100800 */
[----:B------:R-:W-:Y:S01]  /*c380*/  STL [R1+0xa6c], R43 ;  /* 0x000a6c2b01007387 */ /* 0x000fe20000100800 */
[----:B0-----:R-:W-:Y:S01]  /*c390*/  IMAD.MOV.U32 R28, RZ, RZ, R3 ;  /* 0x000000ffff1c7224 */ /* 0x001fe200078e0003 */
[C---:B------:R-:W-:Y:S02]  /*c3a0*/  IADD3 R3, P6, PT, R7.reuse, R2, RZ ;  /* 0x0000000207037210 */ /* 0x040fe40007fde0ff */
[----:B------:R0:W-:Y:S02]  /*c3b0*/  STL [R1+0xa68], R8 ;  /* 0x000a680801007387 */ /* 0x0001e40000100800 */
[----:B------:R-:W-:Y:S01]  /*c3c0*/  LEA.HI.X.SX32 R7, R7, R0, 0x1, P6 ;  /* 0x0000000007077211 */ /* 0x000fe200030f0eff */
[----:B0-----:R-:W-:-:S05]  /*c3d0*/  @!P0 IMAD.MOV.U32 R8, RZ, RZ, R43 ;  /* 0x000000ffff088224 */ /* 0x001fca00078e002b */
[----:B------:R0:W2:Y:S02]  /*c3e0*/  @!P0 LDG.E.U8 R29, desc[UR24][R8.64] ;  /* 0x00000018081d8981 */ /* 0x0000a4000c1e1100 */
[----:B0-----:R-:W-:Y:S02]  /*c3f0*/  @!P2 IMAD.MOV.U32 R8, RZ, RZ, R3 ;  /* 0x000000ffff08a224 */ /* 0x001fe400078e0003 */
[----:B------:R-:W-:-:S05]  /*c400*/  @!P2 IMAD.MOV.U32 R9, RZ, RZ, R7 ;  /* 0x000000ffff09a224 */ /* 0x000fca00078e0007 */
[----:B------:R0:W3:Y:S01]  /*c410*/  @!P2 LDG.E.U8 R53, desc[UR24][R8.64] ;  /* 0x000000180835a981 */ /* 0x0000e2000c1e1100 */
[----:B------:R-:W-:Y:S02]  /*c420*/  VIADD R11, R38, 0xffffff52 ;  /* 0xffffff52260b7836 */ /* 0x000fe40000000000 */
[----:B------:R-:W-:-:S03]  /*c430*/  IMAD R10, R4, 0x9d, RZ ;  /* 0x0000009d040a7824 */ /* 0x000fc600078e02ff */
[----:B------:R-:W-:Y:S01]  /*c440*/  ISETP.GE.U32.AND P5, PT, R11, 0x7ffffe53, PT ;  /* 0x7ffffe530b00780c */ /* 0x000fe20003fa6070 */
[C---:B------:R-:W-:Y:S01]  /*c450*/  VIADD R11, R38.reuse, 0xffffff4a ;  /* 0xffffff4a260b7836 */ /* 0x040fe20000000000 */
[----:B------:R-:W-:Y:S01]  /*c460*/  STL [R1+0xa94], R3 ;  /* 0x000a940301007387 */ /* 0x000fe20000100800 */
[----:B0-----:R-:W-:-:S03]  /*c470*/  VIADD R8, R38, 0xffffff42 ;  /* 0xffffff4226087836 */ /* 0x001fc60000000000 */
[----:B------:R-:W-:Y:S01]  /*c480*/  ISETP.GE.U32.AND P0, PT, R11, 0x7ffffe4b, PT ;  /* 0x7ffffe4b0b00780c */ /* 0x000fe20003f06070 */
[----:B------:R-:W4:Y:S01]  /*c490*/  LDL.LU R43, [R1+0xf60] ;  /* 0x000f6000012b7983 */ /* 0x000f220000300800 */
[----:B------:R-:W-:Y:S02]  /*c4a0*/  IADD3 R11, P6, PT, R10, R2, RZ ;  /* 0x000000020a0b7210 */ /* 0x000fe40007fde0ff */
[----:B------:R-:W-:Y:S01]  /*c4b0*/  PRMT R52, RZ, 0x7610, R52 ;  /* 0x00007610ff347816 */ /* 0x000fe20000000034 */
[----:B------:R0:W-:Y:S01]  /*c4c0*/  STL [R1+0xa90], R7 ;  /* 0x000a900701007387 */ /* 0x0001e20000100800 */
[----:B------:R-:W-:Y:S01]  /*c4d0*/  ISETP.GE.U32.AND P2, PT, R8, 0x7ffffe43, PT ;  /* 0x7ffffe430800780c */ /* 0x000fe20003f46070 */
[----:B------:R-:W-:Y:S01]  /*c4e0*/  @!P3 IMAD.MOV.U32 R8, RZ, RZ, R11 ;  /* 0x000000ffff08b224 */ /* 0x000fe200078e000b */
[----:B------:R-:W-:Y:S02]  /*c4f0*/  LEA.HI.X.SX32 R9, R10, R0, 0x1, P6 ;  /* 0x000000000a097211 */ /* 0x000fe400030f0eff */
[----:B------:R-:W-:-:S03]  /*c500*/  PRMT R51, RZ, 0x7610, R51 ;  /* 0x00007610ff337816 */ /* 0x000fc60000000033 */
[----:B------:R1:W4:Y:S01]  /*c510*/  @!P3 LDG.E.U8 R52, desc[UR24][R8.64] ;  /* 0x000000180834b981 */ /* 0x000322000c1e1100 */
[----:B0-----:R-:W-:-:S03]  /*c520*/  IMAD R7, R4, 0xa5, RZ ;  /* 0x000000a504077824 */ /* 0x001fc600078e02ff */
[----:B--2---:R0:W-:Y:S02]  /*c530*/  STL [R1+0xef8], R29 ;  /* 0x000ef81d01007387 */ /* 0x0041e40000100800 */
[----:B0-----:R-:W-:Y:S02]  /*c540*/  IMAD.MOV.U32 R29, RZ, RZ, R6 ;  /* 0x000000ffff1d7224 */ /* 0x001fe400078e0006 */
[----:B------:R-:W2:Y:S04]  /*c550*/  LDL.LU R6, [R1+0xf5c] ;  /* 0x000f5c0001067983 */ /* 0x000ea80000300800 */
[----:B------:R-:W2:Y:S04]  /*c560*/  LDL.LU R3, [R1+0xf58] ;  /* 0x000f580001037983 */ /* 0x000ea80000300800 */
[----:B---3--:R0:W-:Y:S04]  /*c570*/  STL [R1+0xefc], R53 ;  /* 0x000efc3501007387 */ /* 0x0081e80000100800 */
[----:B------:R-:W-:Y:S01]  /*c580*/  STL [R1+0xabc], R11 ;  /* 0x000abc0b01007387 */ /* 0x000fe20000100800 */
[----:B0-----:R-:W-:-:S03]  /*c590*/  IADD3 R53, P6, PT, R7, R2, RZ ;  /* 0x0000000207357210 */ /* 0x001fc60007fde0ff */
[----:B------:R0:W-:Y:S02]  /*c5a0*/  STL [R1+0xab8], R9 ;  /* 0x000ab80901007387 */ /* 0x0001e40000100800 */
[----:B-1----:R-:W-:Y:S01]  /*c5b0*/  @!P4 IMAD.MOV.U32 R8, RZ, RZ, R53 ;  /* 0x000000ffff08c224 */ /* 0x002fe200078e0035 */
[----:B0-----:R-:W-:-:S05]  /*c5c0*/  LEA.HI.X.SX32 R9, R7, R0, 0x1, P6 ;  /* 0x0000000007097211 */ /* 0x001fca00030f0eff */
[----:B------:R0:W3:Y:S01]  /*c5d0*/  @!P4 LDG.E.U8 R51, desc[UR24][R8.64] ;  /* 0x000000180833c981 */ /* 0x0000e2000c1e1100 */
[----:B------:R-:W-:-:S05]  /*c5e0*/  VIADD R10, R38, 0xffffff3a ;  /* 0xffffff3a260a7836 */ /* 0x000fca0000000000 */
[----:B------:R-:W-:Y:S01]  /*c5f0*/  ISETP.GE.U32.AND P3, PT, R10, 0x7ffffe3b, PT ;  /* 0x7ffffe3b0a00780c */ /* 0x000fe20003f66070 */
[C---:B------:R-:W-:Y:S01]  /*c600*/  IMAD R10, R4.reuse, 0xad, RZ ;  /* 0x000000ad040a7824 */ /* 0x040fe200078e02ff */
[----:B----4-:R1:W-:Y:S01]  /*c610*/  STL [R1+0xf00], R52 ;  /* 0x000f003401007387 */ /* 0x0103e20000100800 */
[----:B------:R-:W-:-:S03]  /*c620*/  IMAD R7, R4, 0xb5, RZ ;  /* 0x000000b504077824 */ /* 0x000fc600078e02ff */
[----:B------:R-:W-:Y:S01]  /*c630*/  STL [R1+0xae4], R53 ;  /* 0x000ae43501007387 */ /* 0x000fe20000100800 */
[----:B-1----:R-:W-:-:S03]  /*c640*/  IADD3 R52, P6, PT, R10, R2, RZ ;  /* 0x000000020a347210 */ /* 0x002fc60007fde0ff */
[----:B------:R1:W-:Y:S01]  /*c650*/  STL [R1+0xae0], R9 ;  /* 0x000ae00901007387 */ /* 0x0003e20000100800 */
[----:B------:R-:W-:Y:S01]  /*c660*/  PRMT R50, RZ, 0x7610, R50 ;  /* 0x00007610ff327816 */ /* 0x000fe20000000032 */
[----:B------:R-:W-:Y:S02]  /*c670*/  VIADD R11, R38, 0xffffff32 ;  /* 0xffffff32260b7836 */ /* 0x000fe40000000000 */
[----:B------:R-:W-:Y:S01]  /*c680*/  STL [R1+0xb0c], R52 ;  /* 0x000b0c3401007387 */ /* 0x000fe20000100800 */
[----:B0-----:R-:W-:Y:S01]  /*c690*/  @!P5 IMAD.MOV.U32 R8, RZ, RZ, R52 ;  /* 0x000000ffff08d224 */ /* 0x001fe200078e0034 */
[----:B-1----:R-:W-:Y:S02]  /*c6a0*/  LEA.HI.X.SX32 R9, R10, R0, 0x1, P6 ;  /* 0x000000000a097211 */ /* 0x002fe400030f0eff */
[----:B------:R-:W-:Y:S01]  /*c6b0*/  IADD3 R53, P6, PT, R7, R2, RZ ;  /* 0x0000000207357210 */ /* 0x000fe20007fde0ff */
[----:B------:R-:W-:Y:S01]  /*c6c0*/  IMAD R10, R4, 0xbd, RZ ;  /* 0x000000bd040a7824 */ /* 0x000fe200078e02ff */
[----:B------:R-:W-:Y:S01]  /*c6d0*/  PRMT R49, RZ, 0x7610, R49 ;  /* 0x00007610ff317816 */ /* 0x000fe20000000031 */
[----:B------:R0:W4:Y:S01]  /*c6e0*/  @!P5 LDG.E.U8 R50, desc[UR24][R8.64] ;  /* 0x000000180832d981 */ /* 0x000122000c1e1100 */
[----:B------:R-:W-:Y:S01]  /*c6f0*/  ISETP.GE.U32.AND P4, PT, R11, 0x7ffffe33, PT ;  /* 0x7ffffe330b00780c */ /* 0x000fe20003f86070 */
[----:B------:R-:W-:-:S02]  /*c700*/  VIADD R11, R38, 0xffffff2a ;  /* 0xffffff2a260b7836 */ /* 0x000fc40000000000 */
[----:B0-----:R-:W-:-:S03]  /*c710*/  @!P0 IMAD.MOV.U32 R8, RZ, RZ, R53 ;  /* 0x000000ffff088224 */ /* 0x001fc600078e0035 */
[----:B------:R-:W-:Y:S02]  /*c720*/  ISETP.GE.U32.AND P5, PT, R11, 0x7ffffe2b, PT ;  /* 0x7ffffe2b0b00780c */ /* 0x000fe40003fa6070 */
[----:B------:R-:W-:Y:S01]  /*c730*/  PRMT R48, RZ, 0x7610, R48 ;  /* 0x00007610ff307816 */ /* 0x000fe20000000030 */
[----:B---3--:R0:W-:Y:S04]  /*c740*/  STL [R1+0xf04], R51 ;  /* 0x000f043301007387 */ /* 0x0081e80000100800 */
[----:B------:R1:W-:Y:S01]  /*c750*/  STL [R1+0xb08], R9 ;  /* 0x000b080901007387 */ /* 0x0003e20000100800 */
[----:B0-----:R-:W-:Y:S02]  /*c760*/  LEA.HI.X.SX32 R51, R7, R0, 0x1, P6 ;  /* 0x0000000007337211 */ /* 0x001fe400030f0eff */
[----:B------:R-:W-:-:S03]  /*c770*/  IADD3 R52, P6, PT, R10, R2, RZ ;  /* 0x000000020a347210 */ /* 0x000fc60007fde0ff */
[----:B-1----:R-:W-:Y:S01]  /*c780*/  @!P0 IMAD.MOV.U32 R9, RZ, RZ, R51 ;  /* 0x000000ffff098224 */ /* 0x002fe200078e0033 */
[----:B------:R-:W-:-:S04]  /*c790*/  LEA.HI.X.SX32 R11, R10, R0, 0x1, P6 ;  /* 0x000000000a0b7211 */ /* 0x000fc800030f0eff */
[----:B------:R0:W3:Y:S02]  /*c7a0*/  @!P0 LDG.E.U8 R49, desc[UR24][R8.64] ;  /* 0x0000001808318981 */ /* 0x0000e4000c1e1100 */
[----:B0-----:R-:W-:Y:S02]  /*c7b0*/  VIADD R8, R38, 0xffffff22 ;  /* 0xffffff2226087836 */ /* 0x001fe40000000000 */
[----:B------:R-:W-:-:S03]  /*c7c0*/  @!P2 IMAD.MOV.U32 R9, RZ, RZ, R11 ;  /* 0x000000ffff09a224 */ /* 0x000fc600078e000b */
[----:B------:R-:W-:Y:S01]  /*c7d0*/  ISETP.GE.U32.AND P0, PT, R8, 0x7ffffe23, PT ;  /* 0x7ffffe230800780c */ /* 0x000fe20003f06070 */
[----:B------:R-:W-:-:S05]  /*c7e0*/  @!P2 IMAD.MOV.U32 R8, RZ, RZ, R52 ;  /* 0x000000ffff08a224 */ /* 0x000fca00078e0034 */
[----:B------:R0:W2:Y:S01]  /*c7f0*/  @!P2 LDG.E.U8 R48, desc[UR24][R8.64] ;  /* 0x000000180830a981 */ /* 0x0000a2000c1e1100 */
[----:B------:R-:W-:-:S03]  /*c800*/  IMAD R7, R4, 0xc5, RZ ;  /* 0x000000c504077824 */ /* 0x000fc600078e02ff */
[----:B------:R-:W-:Y:S01]  /*c810*/  STL [R1+0xb34], R53 ;  /* 0x000b343501007387 */ /* 0x000fe20000100800 */
[----:B------:R-:W-:-:S03]  /*c820*/  VIADD R10, R38, 0xffffff1a ;  /* 0xffffff1a260a7836 */ /* 0x000fc60000000000 */
[----:B----4-:R-:W-:Y:S04]  /*c830*/  STL [R1+0xf08], R50 ;  /* 0x000f083201007387 */ /* 0x010fe80000100800 */
[----:B------:R1:W-:Y:S01]  /*c840*/  STL [R1+0xb30], R51 ;  /* 0x000b303301007387 */ /* 0x0003e20000100800 */
[----:B------:R-:W-:Y:S01]  /*c850*/  ISETP.GE.U32.AND P2, PT, R10, 0x7ffffe1b, PT ;  /* 0x7ffffe1b0a00780c */ /* 0x000fe20003f46070 */
[----:B------:R-:W-:Y:S01]  /*c860*/  IMAD R10, R4, 0xcd, RZ ;  /* 0x000000cd040a7824 */ /* 0x000fe200078e02ff */
[----:B-1----:R-:W-:Y:S02]  /*c870*/  IADD3 R51, P6, PT, R7, R2, RZ ;  /* 0x0000000207337210 */ /* 0x002fe40007fde0ff */
[----:B------:R-:W-:-:S03]  /*c880*/  PRMT R47, RZ, 0x7610, R47 ;  /* 0x00007610ff2f7816 */ /* 0x000fc6000000002f */
[----:B0-----:R-:W-:Y:S01]  /*c890*/  @!P3 IMAD.MOV.U32 R8, RZ, RZ, R51 ;  /* 0x000000ffff08b224 */ /* 0x001fe200078e0033 */
[----:B------:R-:W-:Y:S02]  /*c8a0*/  PRMT R46, RZ, 0x7610, R46 ;  /* 0x00007610ff2e7816 */ /* 0x000fe4000000002e */
[----:B------:R-:W-:Y:S01]  /*c8b0*/  PRMT R45, RZ, 0x7610, R45 ;  /* 0x00007610ff2d7816 */ /* 0x000fe2000000002d */
[----:B---3--:R0:W-:Y:S02]  /*c8c0*/  STL [R1+0xf0c], R49 ;  /* 0x000f0c3101007387 */ /* 0x0081e40000100800 */
[----:B0-----:R-:W-:Y:S02]  /*c8d0*/  LEA.HI.X.SX32 R49, R7, R0, 0x1, P6 ;  /* 0x0000000007317211 */ /* 0x001fe400030f0eff */
[----:B------:R-:W-:Y:S01]  /*c8e0*/  STL [R1+0xb5c], R52 ;  /* 0x000b5c3401007387 */ /* 0x000fe20000100800 */
[----:B------:R-:W-:Y:S01]  /*c8f0*/  IADD3 R50, P6, PT, R10, R2, RZ ;  /* 0x000000020a327210 */ /* 0x000fe20007fde0ff */
[----:B------:R-:W-:-:S02]  /*c900*/  IMAD R7, R4, 0xd5, RZ ;  /* 0x000000d504077824 */ /* 0x000fc400078e02ff */
[----:B------:R-:W-:Y:S01]  /*c910*/  @!P3 IMAD.MOV.U32 R9, RZ, RZ, R49 ;  /* 0x000000ffff09b224 */ /* 0x000fe200078e0031 */
[----:B------:R-:W-:Y:S04]  /*c920*/  STL [R1+0xb58], R11 ;  /* 0x000b580b01007387 */ /* 0x000fe80000100800 */
[----:B------:R0:W-:Y:S04]  /*c930*/  STL [R1+0xb84], R51 ;  /* 0x000b843301007387 */ /* 0x0001e80000100800 */
[----:B------:R1:W3:Y:S04]  /*c940*/  @!P3 LDG.E.U8 R47, desc[UR24][R8.64] ;  /* 0x00000018082fb981 */ /* 0x0002e8000c1e1100 */
[----:B--2---:R2:W-:Y:S01]  /*c950*/  STL [R1+0xf10], R48 ;  /* 0x000f103001007387 */ /* 0x0045e20000100800 */
[----:B0-----:R-:W-:-:S03]  /*c960*/  LEA.HI.X.SX32 R51, R10, R0, 0x1, P6 ;  /* 0x000000000a337211 */ /* 0x001fc600030f0eff */
[----:B------:R0:W-:Y:S01]  /*c970*/  STL [R1+0xb80], R49 ;  /* 0x000b803101007387 */ /* 0x0001e20000100800 */
[----:B-1----:R-:W-:Y:S01]  /*c980*/  @!P4 IMAD.MOV.U32 R8, RZ, RZ, R50 ;  /* 0x000000ffff08c224 */ /* 0x002fe200078e0032 */
[----:B--2---:R-:W-:Y:S01]  /*c990*/  IADD3 R48, P6, PT, R7, R2, RZ ;  /* 0x0000000207307210 */ /* 0x004fe20007fde0ff */
[----:B------:R-:W-:-:S03]  /*c9a0*/  @!P4 IMAD.MOV.U32 R9, RZ, RZ, R51 ;  /* 0x000000ffff09c224 */ /* 0x000fc600078e0033 */
[----:B0-----:R-:W-:Y:S02]  /*c9b0*/  LEA.HI.X.SX32 R49, R7, R0, 0x1, P6 ;  /* 0x0000000007317211 */ /* 0x001fe400030f0eff */
[----:B------:R0:W2:Y:S02]  /*c9c0*/  @!P4 LDG.E.U8 R46, desc[UR24][R8.64] ;  /* 0x00000018082ec981 */ /* 0x0000a4000c1e1100 */
[----:B0-----:R-:W-:Y:S02]  /*c9d0*/  @!P5 IMAD.MOV.U32 R8, RZ, RZ, R48 ;  /* 0x000000ffff08d224 */ /* 0x001fe400078e0030 */
[----:B------:R-:W-:-:S05]  /*c9e0*/  @!P5 IMAD.MOV.U32 R9, RZ, RZ, R49 ;  /* 0x000000ffff09d224 */ /* 0x000fca00078e0031 */
[----:B------:R0:W4:Y:S01]  /*c9f0*/  @!P5 LDG.E.U8 R45, desc[UR24][R8.64] ;  /* 0x00000018082dd981 */ /* 0x000122000c1e1100 */
[----:B------:R-:W-:Y:S02]  /*ca00*/  VIADD R11, R38, 0xffffff12 ;  /* 0xffffff12260b7836 */ /* 0x000fe40000000000 */
[----:B------:R-:W-:-:S03]  /*ca10*/  IMAD R10, R4, 0xdd, RZ ;  /* 0x000000dd040a7824 */ /* 0x000fc600078e02ff */
[----:B------:R-:W-:Y:S01]  /*ca20*/  ISETP.GE.U32.AND P3, PT, R11, 0x7ffffe13, PT ;  /* 0x7ffffe130b00780c */ /* 0x000fe20003f66070 */
[C---:B------:R-:W-:Y:S02]  /*ca30*/  VIADD R11, R38.reuse, 0xffffff0a ;  /* 0xffffff0a260b7836 */ /* 0x040fe40000000000 */
[----:B0-----:R-:W-:-:S03]  /*ca40*/  VIADD R8, R38, 0xffffff02 ;  /* 0xffffff0226087836 */ /* 0x001fc60000000000 */
[----:B------:R-:W-:Y:S01]  /*ca50*/  ISETP.GE.U32.AND P4, PT, R11, 0x7ffffe0b, PT ;  /* 0x7ffffe0b0b00780c */ /* 0x000fe20003f86070 */
[----:B------:R-:W-:Y:S01]  /*ca60*/  IMAD R7, R4, 0xe5, RZ ;  /* 0x000000e504077824 */ /* 0x000fe200078e02ff */
[----:B------:R-:W-:Y:S02]  /*ca70*/  PRMT R44, RZ, 0x7610, R44 ;  /* 0x00007610ff2c7816 */ /* 0x000fe4000000002c */
[----:B------:R-:W-:Y:S02]  /*ca80*/  ISETP.GE.U32.AND P5, PT, R8, 0x7ffffe03, PT ;  /* 0x7ffffe030800780c */ /* 0x000fe40003fa6070 */
[----:B------:R-:W-:Y:S01]  /*ca90*/  PRMT R43, RZ, 0x7610, R43 ;  /* 0x00007610ff2b7816 */ /* 0x000fe2000000002b */
[----:B---3--:R0:W-:Y:S02]  /*caa0*/  STL [R1+0xf14], R47 ;  /* 0x000f142f01007387 */ /* 0x0081e40000100800 */
[----:B0-----:R-:W-:-:S04]  /*cab0*/  IADD3 R47, P6, PT, R10, R2, RZ ;  /* 0x000000020a2f7210 */ /* 0x001fc80007fde0ff */
[----:B------:R-:W-:Y:S01]  /*cac0*/  LEA.HI.X.SX32 R11, R10, R0, 0x1, P6 ;  /* 0x000000000a0b7211 */ /* 0x000fe200030f0eff */
[----:B------:R-:W-:Y:S01]  /*cad0*/  STL [R1+0xbac], R50 ;  /* 0x000bac3201007387 */ /* 0x000fe20000100800 */
[----:B------:R-:W-:-:S03]  /*cae0*/  @!P0 IMAD.MOV.U32 R8, RZ, RZ, R47 ;  /* 0x000000ffff088224 */ /* 0x000fc600078e002f */
[----:B------:R-:W-:Y:S01]  /*caf0*/  STL [R1+0xba8], R51 ;  /* 0x000ba83301007387 */ /* 0x000fe20000100800 */
[----:B------:R-:W-:-:S03]  /*cb00*/  @!P0 IMAD.MOV.U32 R9, RZ, RZ, R11 ;  /* 0x000000ffff098224 */ /* 0x000fc600078e000b */
[----:B------:R-:W-:Y:S04]  /*cb10*/  STL [R1+0xbd4], R48 ;  /* 0x000bd43001007387 */ /* 0x000fe80000100800 */
[----:B--2---:R0:W-:Y:S04]  /*cb20*/  STL [R1+0xf18], R46 ;  /* 0x000f182e01007387 */ /* 0x0041e80000100800 */
[----:B------:R-:W-:Y:S04]  /*cb30*/  STL [R1+0xbd0], R49 ;  /* 0x000bd03101007387 */ /* 0x000fe80000100800 */
[----:B------:R-:W-:Y:S01]  /*cb40*/  STL [R1+0xbfc], R47 ;  /* 0x000bfc2f01007387 */ /* 0x000fe20000100800 */
[----:B0-----:R-:W-:-:S03]  /*cb50*/  IADD3 R46, P6, PT, R7, R2, RZ ;  /* 0x00000002072e7210 */ /* 0x001fc60007fde0ff */
[----:B------:R0:W2:Y:S04]  /*cb60*/  @!P0 LDG.E.U8 R44, desc[UR24][R8.64] ;  /* 0x00000018082c8981 */ /* 0x0000a8000c1e1100 */
[----:B----4-:R1:W-:Y:S02]  /*cb70*/  STL [R1+0xf1c], R45 ;  /* 0x000f1c2d01007387 */ /* 0x0103e40000100800 */
[----:B-1----:R-:W-:Y:S01]  /*cb80*/  LEA.HI.X.SX32 R45, R7, R0, 0x1, P6 ;  /* 0x00000000072d7211 */ /* 0x002fe200030f0eff */
[----:B0-----:R-:W-:-:S04]  /*cb90*/  @!P2 IMAD.MOV.U32 R8, RZ, RZ, R46 ;  /* 0x000000ffff08a224 */ /* 0x001fc800078e002e */
[----:B------:R-:W-:-:S05]  /*cba0*/  @!P2 IMAD.MOV.U32 R9, RZ, RZ, R45 ;  /* 0x000000ffff09a224 */ /* 0x000fca00078e002d */
[----:B------:R0:W3:Y:S01]  /*cbb0*/  @!P2 LDG.E.U8 R43, desc[UR24][R8.64] ;  /* 0x00000018082ba981 */ /* 0x0000e2000c1e1100 */
[----:B------:R-:W-:-:S05]  /*cbc0*/  VIADD R10, R38, 0xfffffff9 ;  /* 0xfffffff9260a7836 */ /* 0x000fca0000000000 */
[----:B------:R-:W-:Y:S01]  /*cbd0*/  ISETP.GE.U32.AND P0, PT, R10, 0x7ffffefa, PT ;  /* 0x7ffffefa0a00780c */ /* 0x000fe20003f06070 */
[C---:B------:R-:W-:Y:S01]  /*cbe0*/  IMAD R10, R4.reuse, 0xed, RZ ;  /* 0x000000ed040a7824 */ /* 0x040fe200078e02ff */
[----:B------:R1:W-:Y:S01]  /*cbf0*/  STL [R1+0xbf8], R11 ;  /* 0x000bf80b01007387 */ /* 0x0003e20000100800 */
[----:B------:R-:W-:-:S03]  /*cc00*/  IMAD R7, R4, 0xf5, RZ ;  /* 0x000000f504077824 */ /* 0x000fc600078e02ff */
[----:B------:R-:W-:Y:S02]  /*cc10*/  IADD3 R47, P6, PT, R10, R2, RZ ;  /* 0x000000020a2f7210 */ /* 0x000fe40007fde0ff */
[----:B------:R-:W-:-:S03]  /*cc20*/  PRMT R30, RZ, 0x7610, R30 ;  /* 0x00007610ff1e7816 */ /* 0x000fc6000000001e */
[----:B0-----:R-:W-:Y:S02]  /*cc30*/  @!P3 IMAD.MOV.U32 R8, RZ, RZ, R47 ;  /* 0x000000ffff08b224 */ /* 0x001fe400078e002f */
[----:B-1----:R-:W-:Y:S01]  /*cc40*/  VIADD R11, R38, 0xfffffff1 ;  /* 0xfffffff1260b7836 */ /* 0x002fe20000000000 */
[----:B------:R-:W-:-:S04]  /*cc50*/  PRMT R31, RZ, 0x7610, R31 ;  /* 0x00007610ff1f7816 */ /* 0x000fc8000000001f */
[----:B------:R-:W-:Y:S01]  /*cc60*/  ISETP.GE.U32.AND P2, PT, R11, 0x7ffffef2, PT ;  /* 0x7ffffef20b00780c */ /* 0x000fe20003f46070 */
[----:B------:R-:W-:Y:S01]  /*cc70*/  VIADD R11, R38, 0xffffffe9 ;  /* 0xffffffe9260b7836 */ /* 0x000fe20000000000 */
[----:B------:R-:W-:Y:S02]  /*cc80*/  PRMT R32, RZ, 0x7610, R32 ;  /* 0x00007610ff207816 */ /* 0x000fe40000000020 */
[----:B------:R-:W-:Y:S01]  /*cc90*/  PRMT R33, RZ, 0x7610, R33 ;  /* 0x00007610ff217816 */ /* 0x000fe20000000021 */
[----:B--2---:R0:W-:Y:S04]  /*cca0*/  STL [R1+0xf20], R44 ;  /* 0x000f202c01007387 */ /* 0x0041e80000100800 */
[----:B------:R-:W-:Y:S04]  /*ccb0*/  STL [R1+0xc24], R46 ;  /* 0x000c242e01007387 */ /* 0x000fe80000100800 */
[----:B------:R1:W-:Y:S01]  /*ccc0*/  STL [R1+0xc20], R45 ;  /* 0x000c202d01007387 */ /* 0x0003e20000100800 */
[----:B0-----:R-:W-:Y:S01]  /*ccd0*/  LEA.HI.X.SX32 R44, R10, R0, 0x1, P6 ;  /* 0x000000000a2c7211 */ /* 0x001fe200030f0eff */
[----:B------:R-:W-:-:S04]  /*cce0*/  IMAD R10, R4, 0xfd, RZ ;  /* 0x000000fd040a7824 */ /* 0x000fc800078e02ff */
[----:B------:R-:W-:Y:S01]  /*ccf0*/  @!P3 IMAD.MOV.U32 R9, RZ, RZ, R44 ;  /* 0x000000ffff09b224 */ /* 0x000fe200078e002c */
[----:B-1----:R-:W-:-:S04]  /*cd00*/  IADD3 R45, P6, PT, R7, R2, RZ ;  /* 0x00000002072d7210 */ /* 0x002fc80007fde0ff */
[----:B------:R0:W2:Y:S01]  /*cd10*/  @!P3 LDG.E.U8 R30, desc[UR24][R8.64] ;  /* 0x00000018081eb981 */ /* 0x0000a2000c1e1100 */
[----:B------:R-:W-:-:S03]  /*cd20*/  LEA.HI.X.SX32 R46, R7, R0, 0x1, P6 ;  /* 0x00000000072e7211 */ /* 0x000fc600030f0eff */
[----:B---3--:R-:W-:Y:S04]  /*cd30*/  STL [R1+0xf24], R43 ;  /* 0x000f242b01007387 */ /* 0x008fe80000100800 */
[----:B------:R-:W-:Y:S01]  /*cd40*/  STL [R1+0xc50], R47 ;  /* 0x000c502f01007387 */ /* 0x000fe20000100800 */
[----:B0-----:R-:W-:Y:S02]  /*cd50*/  @!P4 IMAD.MOV.U32 R8, RZ, RZ, R45 ;  /* 0x000000ffff08c224 */ /* 0x001fe400078e002d */
[----:B------:R-:W-:Y:S01]  /*cd60*/  @!P4 IMAD.MOV.U32 R9, RZ, RZ, R46 ;  /* 0x000000ffff09c224 */ /* 0x000fe200078e002e */
[----:B------:R0:W-:Y:S01]  /*cd70*/  STL [R1+0xc4c], R44 ;  /* 0x000c4c2c01007387 */ /* 0x0001e20000100800 */
[----:B------:R-:W-:-:S03]  /*cd80*/  ISETP.GE.U32.AND P3, PT, R11, 0x7ffffeea, PT ;  /* 0x7ffffeea0b00780c */ /* 0x000fc60003f66070 */
[----:B------:R1:W3:Y:S01]  /*cd90*/  @!P4 LDG.E.U8 R31, desc[UR24][R8.64] ;  /* 0x00000018081fc981 */ /* 0x0002e2000c1e1100 */
[----:B0-----:R-:W-:Y:S01]  /*cda0*/  IADD3 R44, P6, PT, R10, R2, RZ ;  /* 0x000000020a2c7210 */ /* 0x001fe20007fde0ff */
[----:B-1----:R-:W-:-:S03]  /*cdb0*/  VIADD R8, R38, 0xffffffe1 ;  /* 0xffffffe126087836 */ /* 0x002fc60000000000 */
[----:B------:R-:W-:Y:S01]  /*cdc0*/  LEA.HI.X.SX32 R11, R10, R0, 0x1, P6 ;  /* 0x000000000a0b7211 */ /* 0x000fe200030f0eff */
[----:B------:R-:W-:Y:S01]  /*cdd0*/  IMAD R7, R4, 0x6, RZ ;  /* 0x0000000604077824 */ /* 0x000fe200078e02ff */
[----:B------:R-:W-:Y:S01]  /*cde0*/  ISETP.GE.U32.AND P4, PT, R8, 0x7ffffee2, PT ;  /* 0x7ffffee20800780c */ /* 0x000fe20003f86070 */
[----:B------:R-:W-:Y:S02]  /*cdf0*/  @!P5 IMAD.MOV.U32 R8, RZ, RZ, R44 ;  /* 0x000000ffff08d224 */ /* 0x000fe400078e002c */
[----:B------:R-:W-:Y:S01]  /*ce00*/  @!P5 IMAD.MOV.U32 R9, RZ, RZ, R11 ;  /* 0x000000ffff09d224 */ /* 0x000fe200078e000b */
[----:B------:R-:W-:-:S04]  /*ce10*/  IADD3 R43, P6, PT, R7, R2, RZ ;  /* 0x00000002072b7210 */ /* 0x000fc80007fde0ff */
[----:B------:R0:W4:Y:S01]  /*ce20*/  @!P5 LDG.E.U8 R32, desc[UR24][R8.64] ;  /* 0x000000180820d981 */ /* 0x000122000c1e1100 */
[----:B------:R-:W-:Y:S01]  /*ce30*/  LEA.HI.X.SX32 R7, R7, R0, 0x1, P6 ;  /* 0x0000000007077211 */ /* 0x000fe200030f0eff */
[----:B0-----:R-:W-:-:S04]  /*ce40*/  VIADD R8, R38, 0xffffffd9 ;  /* 0xffffffd926087836 */ /* 0x001fc80000000000 */
[----:B------:R-:W-:Y:S01]  /*ce50*/  @!P0 IMAD.MOV.U32 R9, RZ, RZ, R7 ;  /* 0x000000ffff098224 */ /* 0x000fe200078e0007 */
[----:B------:R-:W-:Y:S01]  /*ce60*/  ISETP.GE.U32.AND P6, PT, R8, 0x7ffffeda, PT ;  /* 0x7ffffeda0800780c */ /* 0x000fe20003fc6070 */
[----:B------:R-:W-:-:S05]  /*ce70*/  @!P0 IMAD.MOV.U32 R8, RZ, RZ, R43 ;  /* 0x000000ffff088224 */ /* 0x000fca00078e002b */
[----:B------:R0:W4:Y:S01]  /*ce80*/  @!P0 LDG.E.U8 R33, desc[UR24][R8.64] ;  /* 0x0000001808218981 */ /* 0x000122000c1e1100 */
[----:B------:R-:W-:-:S03]  /*ce90*/  IMAD R10, R4, 0xe, RZ ;  /* 0x0000000e040a7824 */ /* 0x000fc600078e02ff */
[----:B------:R-:W-:Y:S04]  /*cea0*/  STL [R1+0xc80], R45 ;  /* 0x000c802d01007387 */ /* 0x000fe80000100800 */
[----:B------:R-:W-:Y:S01]  /*ceb0*/  STL [R1+0xc7c], R46 ;  /* 0x000c7c2e01007387 */ /* 0x000fe20000100800 */
[----:B------:R-:W-:Y:S02]  /*cec0*/  PRMT R34, RZ, 0x7610, R34 ;  /* 0x00007610ff227816 */ /* 0x000fe40000000022 */
[----:B------:R-:W-:Y:S02]  /*ced0*/  PRMT R35, RZ, 0x7610, R35 ;  /* 0x00007610ff237816 */ /* 0x000fe40000000023 */
[----:B------:R-:W-:Y:S02]  /*cee0*/  PRMT R36, RZ, 0x7610, R36 ;  /* 0x00007610ff247816 */ /* 0x000fe40000000024 */
[----:B------:R-:W-:Y:S01]  /*cef0*/  PRMT R37, RZ, 0x7610, R37 ;  /* 0x00007610ff257816 */ /* 0x000fe20000000025 */
[----:B--2---:R-:W-:Y:S04]  /*cf00*/  STL [R1+0xf28], R30 ;  /* 0x000f281e01007387 */ /* 0x004fe80000100800 */
[----:B---3--:R-:W-:Y:S04]  /*cf10*/  STL [R1+0xf38], R31 ;  /* 0x000f381f01007387 */ /* 0x008fe80000100800 */
[----:B------:R-:W-:Y:S04]  /*cf20*/  STL [R1+0xcb0], R44 ;  /* 0x000cb02c01007387 */ /* 0x000fe80000100800 */
[----:B------:R1:W-:Y:S02]  /*cf30*/  STL [R1+0xcac], R11 ;  /* 0x000cac0b01007387 */ /* 0x0003e40000100800 */
[----:B-1----:R-:W-:-:S04]  /*cf40*/  IADD3 R11, P5, PT, R10, R2, RZ ;  /* 0x000000020a0b7210 */ /* 0x002fc80007fbe0ff */
[----:B------:R-:W-:Y:S01]  /*cf50*/  LEA.HI.X.SX32 R30, R10, R0, 0x1, P5 ;  /* 0x000000000a1e7211 */ /* 0x000fe200028f0eff */
[----:B----4-:R-:W-:Y:S01]  /*cf60*/  STL [R1+0xf3c], R32 ;  /* 0x000f3c2001007387 */ /* 0x010fe20000100800 */
[----:B0-----:R-:W-:-:S03]  /*cf70*/  @!P2 IMAD.MOV.U32 R8, RZ, RZ, R11 ;  /* 0x000000ffff08a224 */ /* 0x001fc600078e000b */
[----:B------:R0:W-:Y:S01]  /*cf80*/  STL [R1+0x5a0], R43 ;  /* 0x0005a02b01007387 */ /* 0x0001e20000100800 */
[----:B------:R-:W-:-:S03]  /*cf90*/  @!P2 IMAD.MOV.U32 R9, RZ, RZ, R30 ;  /* 0x000000ffff09a224 */ /* 0x000fc600078e001e */
[----:B------:R-:W-:Y:S01]  /*cfa0*/  STL [R1+0x5e0], R11 ;  /* 0x0005e00b01007387 */ /* 0x000fe20000100800 */
[----:B------:R-:W-:-:S03]  /*cfb0*/  IMAD R10, R4, 0x16, RZ ;  /* 0x00000016040a7824 */ /* 0x000fc600078e02ff */
[----:B------:R1:W-:Y:S02]  /*cfc0*/  STL [R1+0x59c], R7 ;  /* 0x00059c0701007387 */ /* 0x0003e40000100800 */
[----:B0-----:R-:W-:Y:S02]  /*cfd0*/  IADD3 R43, P5, PT, R10, R2, RZ ;  /* 0x000000020a2b7210 */ /* 0x001fe40007fbe0ff */
[----:B------:R0:W2:Y:S01]  /*cfe0*/  @!P2 LDG.E.U8 R34, desc[UR24][R8.64] ;  /* 0x000000180822a981 */ /* 0x0000a2000c1e1100 */
[----:B-1----:R-:W-:-:S03]  /*cff0*/  IMAD R7, R4, 0x1e, RZ ;  /* 0x0000001e04077824 */ /* 0x002fc600078e02ff */
[----:B------:R-:W-:Y:S01]  /*d000*/  STL [R1+0x5dc], R30 ;  /* 0x0005dc1e01007387 */ /* 0x000fe20000100800 */
[----:B0-----:R-:W-:Y:S01]  /*d010*/  IMAD R8, R4, 0x26, RZ ;  /* 0x0000002604087824 */ /* 0x001fe200078e02ff */
[C---:B------:R-:W-:Y:S02]  /*d020*/  IADD3 R32, P0, PT, R7.reuse, R2, RZ ;  /* 0x0000000207207210 */ /* 0x040fe40007f1e0ff */
[----:B------:R0:W-:Y:S01]  /*d030*/  STL [R1+0xf40], R33 ;  /* 0x000f402101007387 */ /* 0x0001e20000100800 */
[----:B------:R-:W-:Y:S01]  /*d040*/  VIADD R9, R38, 0xffffffd1 ;  /* 0xffffffd126097836 */ /* 0x000fe20000000000 */
[-C--:B------:R-:W-:Y:S02]  /*d050*/  LEA.HI.X.SX32 R44, R10, R0.reuse, 0x1, P5 ;  /* 0x000000000a2c7211 */ /* 0x080fe400028f0eff */
[----:B0-----:R-:W-:Y:S02]  /*d060*/  LEA.HI.X.SX32 R33, R7, R0, 0x1, P0 ;  /* 0x0000000007217211 */ /* 0x001fe400000f0eff */
[----:B------:R-:W-:-:S02]  /*d070*/  IADD3 R30, P0, PT, R8, R2, RZ ;  /* 0x00000002081e7210 */ /* 0x000fc40007f1e0ff */
[----:B------:R-:W-:Y:S01]  /*d080*/  ISETP.GE.U32.AND P2, PT, R9, 0x7ffffed2, PT ;  /* 0x7ffffed20900780c */ /* 0x000fe20003f46070 */
[----:B------:R-:W-:Y:S01]  /*d090*/  @!P3 IMAD.MOV.U32 R9, RZ, RZ, R44 ;  /* 0x000000ffff09b224 */ /* 0x000fe200078e002c */
[----:B------:R-:W-:Y:S01]  /*d0a0*/  LEA.HI.X.SX32 R31, R8, R0, 0x1, P0 ;  /* 0x00000000081f7211 */ /* 0x000fe200000f0eff */
[----:B------:R-:W-:-:S05]  /*d0b0*/  @!P3 IMAD.MOV.U32 R8, RZ, RZ, R43 ;  /* 0x000000ffff08b224 */ /* 0x000fca00078e002b */
[----:B------:R0:W3:Y:S02]  /*d0c0*/  @!P3 LDG.E.U8 R35, desc[UR24][R8.64] ;  /* 0x000000180823b981 */ /* 0x0000e4000c1e1100 */
[----:B0-----:R-:W-:Y:S02]  /*d0d0*/  @!P4 IMAD.MOV.U32 R8, RZ, RZ, R32 ;  /* 0x000000ffff08c224 */ /* 0x001fe400078e0020 */
[----:B------:R-:W-:-:S05]  /*d0e0*/  @!P4 IMAD.MOV.U32 R9, RZ, RZ, R33 ;  /* 0x000000ffff09c224 */ /* 0x000fca00078e0021 */
[----:B------:R0:W4:Y:S02]  /*d0f0*/  @!P4 LDG.E.U8 R36, desc[UR24][R8.64] ;  /* 0x000000180824c981 */ /* 0x000124000c1e1100 */
[----:B0-----:R-:W-:Y:S02]  /*d100*/  @!P6 IMAD.MOV.U32 R8, RZ, RZ, R30 ;  /* 0x000000ffff08e224 */ /* 0x001fe400078e001e */
[----:B------:R-:W-:-:S05]  /*d110*/  @!P6 IMAD.MOV.U32 R9, RZ, RZ, R31 ;  /* 0x000000ffff09e224 */ /* 0x000fca00078e001f */
[----:B------:R0:W4:Y:S01]  /*d120*/  @!P6 LDG.E.U8 R37, desc[UR24][R8.64] ;  /* 0x000000180825e981 */ /* 0x000122000c1e1100 */
[----:B------:R-:W-:Y:S02]  /*d130*/  IMAD R7, R4, 0x2e, RZ ;  /* 0x0000002e04077824 */ /* 0x000fe400078e02ff */
[----:B------:R-:W-:Y:S02]  /*d140*/  VIADD R11, R38, 0xffffffc9 ;  /* 0xffffffc9260b7836 */ /* 0x000fe40000000000 */
[----:B------:R-:W-:Y:S02]  /*d150*/  IMAD.U32 R10, RZ, RZ, UR29 ;  /* 0x0000001dff0a7e24 */ /* 0x000fe4000f8e00ff */
[----:B0-----:R-:W-:Y:S01]  /*d160*/  IMAD R8, R4, 0x36, RZ ;  /* 0x0000003604087824 */ /* 0x001fe200078e02ff */
[----:B------:R-:W-:Y:S02]  /*d170*/  IADD3 R9, P0, PT, R7, R2, RZ ;  /* 0x0000000207097210 */ /* 0x000fe40007f1e0ff */
[----:B------:R-:W-:-:S02]  /*d180*/  ISETP.GE.U32.AND P5, PT, R11, 0x7ffffeca, PT ;  /* 0x7ffffeca0b00780c */ /* 0x000fc40003fa6070 */
[----:B------:R-:W-:Y:S01]  /*d190*/  LEA.HI.X.SX32 R7, R7, R0, 0x1, P0 ;  /* 0x0000000007077211 */ /* 0x000fe200000f0eff */
[----:B------:R-:W-:Y:S01]  /*d1a0*/  IMAD.MOV.U32 R52, RZ, RZ, R29 ;  /* 0x000000ffff347224 */ /* 0x000fe200078e001d */
[----:B------:R-:W-:Y:S01]  /*d1b0*/  PRMT R5, RZ, 0x7610, R5 ;  /* 0x00007610ff057816 */ /* 0x000fe20000000005 */
[----:B------:R-:W-:Y:S02]  /*d1c0*/  IMAD.MOV.U32 R29, RZ, RZ, R41 ;  /* 0x000000ffff1d7224 */ /* 0x000fe400078e0029 */
[----:B------:R-:W-:Y:S01]  /*d1d0*/  IMAD.MOV.U32 R41, RZ, RZ, R26 ;  /* 0x000000ffff297224 */ /* 0x000fe200078e001a */
[----:B------:R-:W-:Y:S01]  /*d1e0*/  IABS R26, UR30 ;  /* 0x0000001e001a7c13 */ /* 0x000fe20008000000 */
[----:B------:R-:W-:Y:S01]  /*d1f0*/  IMAD.MOV.U32 R53, RZ, RZ, R40 ;  /* 0x000000ffff357224 */ /* 0x000fe200078e0028 */
[----:B------:R-:W-:Y:S01]  /*d200*/  PRMT R27, RZ, 0x7610, R27 ;  /* 0x00007610ff1b7816 */ /* 0x000fe2000000001b */
[----:B------:R-:W-:Y:S01]  /*d210*/  IMAD.MOV.U32 R40, RZ, RZ, R42 ;  /* 0x000000ffff287224 */ /* 0x000fe200078e002a */
[----:B------:R-:W-:Y:S01]  /*d220*/  UIADD3 UR6, UPT, UPT, UR9, 0xd, URZ ;  /* 0x0000000d09067890 */ /* 0x000fe2000fffe0ff */
[----:B------:R-:W-:Y:S01]  /*d230*/  IMAD.MOV.U32 R42, RZ, RZ, R25 ;  /* 0x000000ffff2a7224 */ /* 0x000fe200078e0019 */
[----:B------:R-:W-:Y:S01]  /*d240*/  IABS R25, UR29 ;  /* 0x0000001d00197c13 */ /* 0x000fe20008000000 */
[----:B------:R-:W-:-:S03]  /*d250*/  IMAD.MOV.U32 R47, RZ, RZ, R24 ;  /* 0x000000ffff2f7224 */ /* 0x000fc600078e0018 */
[----:B------:R-:W-:Y:S01]  /*d260*/  IABS R24, UR6 ;  /* 0x0000000600187c13 */ /* 0x000fe20008000000 */
[----:B------:R-:W-:Y:S01]  /*d270*/  IMAD.MOV.U32 R46, RZ, RZ, R22 ;  /* 0x000000ffff2e7224 */ /* 0x000fe200078e0016 */
[----:B------:R-:W-:Y:S01]  /*d280*/  IABS R22, UR76 ;  /* 0x0000004c00167c13 */ /* 0x000fe20008000000 */
[----:B------:R-:W-:Y:S01]  /*d290*/  IMAD.MOV.U32 R45, RZ, RZ, R21 ;  /* 0x000000ffff2d7224 */ /* 0x000fe200078e0015 */
[----:B------:R-:W-:Y:S01]  /*d2a0*/  IABS R21, UR75 ;  /* 0x0000004b00157c13 */ /* 0x000fe20008000000 */
[----:B------:R-:W-:Y:S01]  /*d2b0*/  IMAD.MOV.U32 R50, RZ, RZ, R20 ;  /* 0x000000ffff327224 */ /* 0x000fe200078e0014 */
[----:B------:R-:W-:Y:S01]  /*d2c0*/  IABS R20, UR74 ;  /* 0x0000004a00147c13 */ /* 0x000fe20008000000 */
[----:B------:R-:W-:Y:S01]  /*d2d0*/  IMAD.MOV.U32 R48, RZ, RZ, R42 ;  /* 0x000000ffff307224 */ /* 0x000fe200078e002a */
[----:B------:R-:W-:Y:S01]  /*d2e0*/  UIADD3 UR10, UPT, UPT, UR9, 0x14, URZ ;  /* 0x00000014090a7890 */ /* 0x000fe2000fffe0ff */
[----:B------:R-:W-:Y:S01]  /*d2f0*/  IMAD.MOV.U32 R42, RZ, RZ, R23 ;  /* 0x000000ffff2a7224 */ /* 0x000fe200078e0017 */
[----:B------:R-:W-:Y:S01]  /*d300*/  IABS R23, UR77 ;  /* 0x0000004d00177c13 */ /* 0x000fe20008000000 */
[----:B------:R-:W-:-:S02]  /*d310*/  UIADD3 UR11, UPT, UPT, UR9, 0x15, URZ ;  /* 0x00000015090b7890 */ /* 0x000fc4000fffe0ff */
[----:B------:R-:W-:Y:S01]  /*d320*/  UIADD3 UR12, UPT, UPT, UR9, 0x16, URZ ;  /* 0x00000016090c7890 */ /* 0x000fe2000fffe0ff */
[----:B------:R-:W-:Y:S02]  /*d330*/  IMAD.MOV.U32 R49, RZ, RZ, R52 ;  /* 0x000000ffff317224 */ /* 0x000fe400078e0034 */
[----:B------:R-:W-:Y:S02]  /*d340*/  IMAD.MOV.U32 R52, RZ, RZ, R53 ;  /* 0x000000ffff347224 */ /* 0x000fe400078e0035 */
[----:B------:R-:W-:Y:S01]  /*d350*/  IMAD.MOV.U32 R53, RZ, RZ, R12 ;  /* 0x000000ffff357224 */ /* 0x000fe200078e000c */
[----:B------:R-:W-:Y:S01]  /*d360*/  IABS R12, UR15 ;  /* 0x0000000f000c7c13 */ /* 0x000fe20008000000 */
[----:B------:R-:W-:Y:S02]  /*d370*/  IMAD.U32 R11, RZ, RZ, UR6 ;  /* 0x00000006ff0b7e24 */ /* 0x000fe4000f8e00ff */
[----:B------:R-:W-:Y:S02]  /*d380*/  IMAD.MOV.U32 R51, RZ, RZ, R40 ;  /* 0x000000ffff337224 */ /* 0x000fe400078e0028 */
[----:B------:R-:W-:Y:S01]  /*d390*/  IMAD.MOV.U32 R40, RZ, RZ, R39 ;  /* 0x000000ffff287224 */ /* 0x000fe200078e0027 */
[----:B------:R-:W-:-:S02]  /*d3a0*/  UIADD3 UR20, UPT, UPT, UR9, 0x1e, URZ ;  /* 0x0000001e09147890 */ /* 0x000fc4000fffe0ff */
[----:B------:R-:W-:Y:S02]  /*d3b0*/  UIADD3 UR21, UPT, UPT, UR9, 0x1f, URZ ;  /* 0x0000001f09157890 */ /* 0x000fe4000fffe0ff */
[----:B------:R-:W-:-:S04]  /*d3c0*/  @!UP1 UIADD3 UR26, UPT, UPT, -UR26, 0x100000, URZ ;  /* 0x001000001a1a9890 */ /* 0x000fc8000fffe1ff */
[----:B------:R-:W-:Y:S02]  /*d3d0*/  @!UP1 USHF.L.U32 UR27, UR26, 0xb, URZ ;  /* 0x0000000b1a1b9899 */ /* 0x000fe400080006ff */
[----:B------:R-:W-:Y:S01]  /*d3e0*/  @!UP1 USHF.L.U32 UR26, UR26, 0x1, URZ ;  /* 0x000000011a1a9899 */ /* 0x000fe200080006ff */
[----:B------:R-:W-:-:S11]  /*d3f0*/  VOTEU.ALL UP1, P1 ;  /* 0x0000000000ff7886 */ /* 0x000fd60000820000 */
[----:B------:R0:W1:Y:S02]  /*d400*/  @!UP1 SYNCS.EXCH.64 URZ, [UR8+0x14008], UR26 ;  /* 0x0140081a08ff95b2 */ /* 0x0000640008000100 */
[----:B0-----:R-:W0:Y:S01]  /*d410*/  LDCU UR27, c[0x0][0x3b0] ;  /* 0x00007600ff1b77ac */ /* 0x001e220008000800 */
[----:B------:R-:W0:Y:S01]  /*d420*/  LDCU UR26, c[0x0][0x3b0] ;  /* 0x00007600ff1a77ac */ /* 0x000e220008000800 */
[----:B--2---:R-:W-:Y:S04]  /*d430*/  STL [R1+0xf44], R34 ;  /* 0x000f442201007387 */ /* 0x004fe80000100800 */
[----:B------:R-:W-:Y:S04]  /*d440*/  STL [R1+0x644], R43 ;  /* 0x0006442b01007387 */ /* 0x000fe80000100800 */
[----:B------:R-:W-:Y:S04]  /*d450*/  STL [R1+0x7ec], R32 ;  /* 0x0007ec2001007387 */ /* 0x000fe80000100800 */
[----:B------:R-:W-:Y:S04]  /*d460*/  STL [R1+0x640], R44 ;  /* 0x0006402c01007387 */ /* 0x000fe80000100800 */
[----:B------:R-:W-:Y:S04]  /*d470*/  STL [R1+0x7e8], R33 ;  /* 0x0007e82101007387 */ /* 0x000fe80000100800 */
[----:B------:R-:W-:Y:S04]  /*d480*/  STL [R1+0x824], R30 ;  /* 0x0008241e01007387 */ /* 0x000fe80000100800 */
[----:B---3--:R-:W-:Y:S04]  /*d490*/  STL [R1+0xf48], R35 ;  /* 0x000f482301007387 */ /* 0x008fe80000100800 */
[----:B------:R-:W-:Y:S04]  /*d4a0*/  STL [R1+0x820], R31 ;  /* 0x0008201f01007387 */ /* 0x000fe80000100800 */
[----:B----4-:R-:W-:Y:S04]  /*d4b0*/  STL [R1+0xf4c], R36 ;  /* 0x000f4c2401007387 */ /* 0x010fe80000100800 */
[----:B------:R-:W-:Y:S04]  /*d4c0*/  STL [R1+0xf50], R37 ;  /* 0x000f502501007387 */ /* 0x000fe80000100800 */
[----:B------:R2:W-:Y:S02]  /*d4d0*/  STL [R1+0xf54], R4 ;  /* 0x000f540401007387 */ /* 0x0005e40000100800 */
[----:B--2---:R-:W-:-:S05]  /*d4e0*/  IMAD.U32 R4, RZ, RZ, UR30 ;  /* 0x0000001eff047e24 */ /* 0x004fca000f8e00ff */
[----:B------:R2:W-:Y:S04]  /*d4f0*/  STL [R1+0xda4], R4 ;  /* 0x000da40401007387 */ /* 0x0005e80000100800 */
[----:B------:R-:W-:Y:S01]  /*d500*/  STL [R1+0x85c], R9 ;  /* 0x00085c0901007387 */ /* 0x000fe20000100800 */
[----:B--2---:R-:W-:-:S03]  /*d510*/  IADD3 R4, P3, PT, R8, R2, RZ ;  /* 0x0000000208047210 */ /* 0x004fc60007f7e0ff */
[----:B------:R2:W-:Y:S02]  /*d520*/  STL [R1+0xda0], R10 ;  /* 0x000da00a01007387 */ /* 0x0005e40000100800 */
[----:B--2---:R-:W-:Y:S01]  /*d530*/  LEA.HI.X.SX32 R10, R8, R0, 0x1, P3 ;  /* 0x00000000080a7211 */ /* 0x004fe200018f0eff */
[----:B------:R-:W-:Y:S02]  /*d540*/  @!P2 IMAD.MOV.U32 R8, RZ, RZ, R9 ;  /* 0x000000ffff08a224 */ /* 0x000fe400078e0009 */
[----:B------:R-:W-:Y:S01]  /*d550*/  @!P2 IMAD.MOV.U32 R9, RZ, RZ, R7 ;  /* 0x000000ffff09a224 */ /* 0x000fe200078e0007 */
[----:B------:R-:W-:Y:S04]  /*d560*/  STL [R1+0x894], R4 ;  /* 0x0008940401007387 */ /* 0x000fe80000100800 */
[----:B------:R2:W3:Y:S04]  /*d570*/  @!P2 LDG.E.U8 R5, desc[UR24][R8.64] ;  /* 0x000000180805a981 */ /* 0x0004e8000c1e1100 */
[----:B------:R4:W-:Y:S01]  /*d580*/  STL [R1+0x858], R7 ;  /* 0x0008580701007387 */ /* 0x0009e20000100800 */
[----:B--2---:R-:W-:-:S02]  /*d590*/  @!P5 IMAD.MOV.U32 R8, RZ, RZ, R4 ;  /* 0x000000ffff08d224 */ /* 0x004fc400078e0004 */
[----:B------:R-:W-:Y:S02]  /*d5a0*/  @!P5 IMAD.MOV.U32 R9, RZ, RZ, R10 ;  /* 0x000000ffff09d224 */ /* 0x000fe400078e000a */
[----:B----4-:R-:W-:-:S03]  /*d5b0*/  IMAD.HI.U32 R7, R6, R26, RZ ;  /* 0x0000001a06077227 */ /* 0x010fc600078e00ff */
[----:B------:R2:W4:Y:S02]  /*d5c0*/  @!P5 LDG.E.U8 R27, desc[UR24][R8.64] ;  /* 0x00000018081bd981 */ /* 0x000524000c1e1100 */
[----:B--2---:R-:W-:-:S04]  /*d5d0*/  IMAD.HI.U32 R9, R6, R25, RZ ;  /* 0x0000001906097227 */ /* 0x004fc800078e00ff */
[----:B------:R-:W-:Y:S02]  /*d5e0*/  IMAD.MOV R8, RZ, RZ, -R7 ;  /* 0x000000ffff087224 */ /* 0x000fe400078e0a07 */
[----:B------:R-:W-:Y:S02]  /*d5f0*/  IMAD.MOV R7, RZ, RZ, -R9 ;  /* 0x000000ffff077224 */ /* 0x000fe400078e0a09 */
[----:B------:R-:W-:Y:S02]  /*d600*/  IMAD R26, R3, R8, R26 ;  /* 0x00000008031a7224 */ /* 0x000fe400078e021a */
[----:B------:R-:W-:-:S04]  /*d610*/  IMAD.HI.U32 R8, R6, R24, RZ ;  /* 0x0000001806087227 */ /* 0x000fc800078e00ff */
[----:B------:R-:W-:Y:S02]  /*d620*/  IMAD R25, R3, R7, R25 ;  /* 0x0000000703197224 */ /* 0x000fe400078e0219 */
[----:B------:R-:W-:-:S04]  /*d630*/  IMAD.MOV R7, RZ, RZ, -R8 ;  /* 0x000000ffff077224 */ /* 0x000fc800078e0a08 */
[----:B------:R-:W-:Y:S02]  /*d640*/  IMAD R24, R3, R7, R24 ;  /* 0x0000000703187224 */ /* 0x000fe400078e0218 */
[----:B------:R-:W-:-:S04]  /*d650*/  IMAD.HI.U32 R7, R6, R22, RZ ;  /* 0x0000001606077227 */ /* 0x000fc800078e00ff */
[----:B------:R-:W-:-:S04]  /*d660*/  IMAD.MOV R7, RZ, RZ, -R7 ;  /* 0x000000ffff077224 */ /* 0x000fc800078e0a07 */
[----:B------:R-:W-:Y:S02]  /*d670*/  IMAD R22, R3, R7, R22 ;  /* 0x0000000703167224 */ /* 0x000fe400078e0216 */
[----:B------:R-:W-:-:S04]  /*d680*/  IMAD.HI.U32 R7, R6, R21, RZ ;  /* 0x0000001506077227 */ /* 0x000fc800078e00ff */
[----:B------:R-:W-:-:S04]  /*d690*/  IMAD.MOV R7, RZ, RZ, -R7 ;  /* 0x000000ffff077224 */ /* 0x000fc800078e0a07 */
[----:B------:R-:W-:Y:S02]  /*d6a0*/  IMAD R21, R3, R7, R21 ;  /* 0x0000000703157224 */ /* 0x000fe400078e0215 */
[----:B------:R-:W-:-:S04]  /*d6b0*/  IMAD.HI.U32 R7, R6, R20, RZ ;  /* 0x0000001406077227 */ /* 0x000fc800078e00ff */
[----:B------:R-:W-:Y:S01]  /*d6c0*/  IMAD.MOV.U32 R30, RZ, RZ, R17 ;  /* 0x000000ffff1e7224 */ /* 0x000fe200078e0011 */
[----:B------:R-:W-:Y:S01]  /*d6d0*/  IABS R17, UR10 ;  /* 0x0000000a00117c13 */ /* 0x000fe20008000000 */
[----:B------:R-:W-:-:S04]  /*d6e0*/  IMAD.HI.U32 R8, R6, R23, RZ ;  /* 0x0000001706087227 */ /* 0x000fc800078e00ff */
[----:B------:R-:W-:Y:S02]  /*d6f0*/  IMAD.MOV R7, RZ, RZ, -R7 ;  /* 0x000000ffff077224 */ /* 0x000fe400078e0a07 */
[----:B------:R-:W-:Y:S01]  /*d700*/  IMAD.MOV.U32 R44, RZ, RZ, R19 ;  /* 0x000000ffff2c7224 */ /* 0x000fe200078e0013 */
[----:B------:R-:W-:Y:S01]  /*d710*/  IABS R19, UR73 ;  /* 0x0000004900137c13 */ /* 0x000fe20008000000 */
[----:B------:R-:W-:Y:S02]  /*d720*/  IMAD.MOV R8, RZ, RZ, -R8 ;  /* 0x000000ffff087224 */ /* 0x000fe400078e0a08 */
[----:B------:R-:W-:Y:S02]  /*d730*/  IMAD R20, R3, R7, R20 ;  /* 0x0000000703147224 */ /* 0x000fe400078e0214 */
[----:B------:R-:W-:-:S04]  /*d740*/  IMAD.HI.U32 R7, R6, R17, RZ ;  /* 0x0000001106077227 */ /* 0x000fc800078e00ff */
[----:B------:R-:W-:Y:S01]  /*d750*/  IMAD.MOV.U32 R31, RZ, RZ, R16 ;  /* 0x000000ffff1f7224 */ /* 0x000fe200078e0010 */
[----:B------:R-:W-:Y:S01]  /*d760*/  IABS R16, UR11 ;  /* 0x0000000b00107c13 */ /* 0x000fe20008000000 */
[----:B------:R-:W-:Y:S02]  /*d770*/  IMAD R23, R3, R8, R23 ;  /* 0x0000000803177224 */ /* 0x000fe400078e0217 */
        /* <DEDUP_REMOVED lines=14> */
[----:B------:R-:W-:Y:S01]  /*d860*/  IMAD.MOV.U32 R43, RZ, RZ, R18 ;  /* 0x000000ffff2b7224 */ /* 0x000fe200078e0012 */
[----:B------:R-:W-:Y:S01]  /*d870*/  IABS R18, UR72 ;  /* 0x0000004800127c13 */ /* 0x000fe20008000000 */
[----:B------:R-:W-:Y:S02]  /*d880*/  IMAD.MOV R8, RZ, RZ, -R8 ;  /* 0x000000ffff087224 */ /* 0x000fe400078e0a08 */
[----:B------:R-:W-:Y:S02]  /*d890*/  IMAD R16, R3, R7, R16 ;  /* 0x0000000703107224 */ /* 0x000fe400078e0210 */
[----:B------:R-:W-:-:S04]  /*d8a0*/  IMAD.HI.U32 R7, R6, R13, RZ ;  /* 0x0000000d06077227 */ /* 0x000fc800078e00ff */
[----:B------:R-:W-:Y:S02]  /*d8b0*/  IMAD R15, R3, R8, R15 ;  /* 0x00000008030f7224 */ /* 0x000fe400078e020f */
[C---:B------:R-:W-:Y:S01]  /*d8c0*/  IMAD.HI.U32 R8, R6.reuse, R14, RZ ;  /* 0x0000000e06087227 */ /* 0x040fe200078e00ff */
[----:B------:R2:W-:Y:S03]  /*d8d0*/  STL [R1+0x890], R10 ;  /* 0x0008900a01007387 */ /* 0x0005e60000100800 */
[----:B------:R-:W-:Y:S02]  /*d8e0*/  IMAD.MOV R7, RZ, RZ, -R7 ;  /* 0x000000ffff077224 */ /* 0x000fe400078e0a07 */
[----:B------:R-:W-:-:S04]  /*d8f0*/  IMAD.HI.U32 R9, R6, R18, RZ ;  /* 0x0000001206097227 */ /* 0x000fc800078e00ff */
[----:B------:R-:W-:Y:S01]  /*d900*/  IMAD.MOV R8, RZ, RZ, -R8 ;  /* 0x000000ffff087224 */ /* 0x000fe200078e0a08 */
[----:B--2---:R-:W-:Y:S01]  /*d910*/  IABS R10, UR17 ;  /* 0x00000011000a7c13 */ /* 0x004fe20008000000 */
[C---:B------:R-:W-:Y:S02]  /*d920*/  IMAD R13, R3.reuse, R7, R13 ;  /* 0x00000007030d7224 */ /* 0x040fe400078e020d */
[----:B------:R-:W-:Y:S02]  /*d930*/  IMAD.MOV R9, RZ, RZ, -R9 ;  /* 0x000000ffff097224 */ /* 0x000fe400078e0a09 */
[----:B------:R-:W-:Y:S01]  /*d940*/  IMAD.HI.U32 R7, R6, R12, RZ ;  /* 0x0000000c06077227 */ /* 0x000fe200078e00ff */
[----:B------:R2:W-:Y:S03]  /*d950*/  STL [R1+0xd9c], R11 ;  /* 0x000d9c0b01007387 */ /* 0x0005e60000100800 */
[----:B------:R-:W-:-:S02]  /*d960*/  IMAD R14, R3, R8, R14 ;  /* 0x00000008030e7224 */ /* 0x000fc400078e020e */
[----:B------:R-:W-:Y:S01]  /*d970*/  IMAD R18, R3, R9, R18 ;  /* 0x0000000903127224 */ /* 0x000fe200078e0212 */
[----:B------:R-:W-:Y:S01]  /*d980*/  IABS R9, UR18 ;  /* 0x0000001200097c13 */ /* 0x000fe20008000000 */
[----:B------:R-:W-:Y:S02]  /*d990*/  IMAD.MOV R7, RZ, RZ, -R7 ;  /* 0x000000ffff077224 */ /* 0x000fe400078e0a07 */
[----:B------:R-:W-:Y:S01]  /*d9a0*/  IMAD.HI.U32 R8, R6, R10, RZ ;  /* 0x0000000a06087227 */ /* 0x000fe200078e00ff */
[----:B--2---:R-:W-:-:S03]  /*d9b0*/  IABS R11, UR16 ;  /* 0x00000010000b7c13 */ /* 0x004fc60008000000 */
[----:B------:R-:W-:Y:S02]  /*d9c0*/  IMAD R12, R3, R7, R12 ;  /* 0x00000007030c7224 */ /* 0x000fe400078e020c */
[----:B------:R-:W-:Y:S02]  /*d9d0*/  IMAD.MOV R8, RZ, RZ, -R8 ;  /* 0x000000ffff087224 */ /* 0x000fe400078e0a08 */
[----:B------:R-:W-:-:S04]  /*d9e0*/  IMAD.HI.U32 R7, R6, R11, RZ ;  /* 0x0000000b06077227 */ /* 0x000fc800078e00ff */
[----:B------:R-:W-:-:S04]  /*d9f0*/  IMAD.HI.U32 R39, R6, R9, RZ ;  /* 0x0000000906277227 */ /* 0x000fc800078e00ff */
[C---:B------:R-:W-:Y:S01]  /*da00*/  IMAD R10, R3.reuse, R8, R10 ;  /* 0x00000008030a7224 */ /* 0x040fe200078e020a */
[----:B------:R-:W-:Y:S01]  /*da10*/  IABS R8, UR19 ;  /* 0x0000001300087c13 */ /* 0x000fe20008000000 */
[----:B------:R-:W-:Y:S02]  /*da20*/  IMAD.MOV R7, RZ, RZ, -R7 ;  /* 0x000000ffff077224 */ /* 0x000fe400078e0a07 */
[----:B------:R-:W-:Y:S02]  /*da30*/  IMAD.MOV R39, RZ, RZ, -R39 ;  /* 0x000000ffff277224 */ /* 0x000fe400078e0a27 */
[C---:B------:R-:W-:Y:S01]  /*da40*/  IMAD R11, R3.reuse, R7, R11 ;  /* 0x00000007030b7224 */ /* 0x040fe200078e020b */
[----:B------:R-:W-:Y:S01]  /*da50*/  IABS R7, UR20 ;  /* 0x0000001400077c13 */ /* 0x000fe20008000000 */
[----:B------:R-:W-:Y:S01]  /*da60*/  IMAD R9, R3, R39, R9 ;  /* 0x0000002703097224 */ /* 0x000fe200078e0209 */
[----:B------:R-:W-:Y:S01]  /*da70*/  IABS R39, UR21 ;  /* 0x0000001500277c13 */ /* 0x000fe20008000000 */
[----:B------:R-:W-:-:S04]  /*da80*/  IMAD.HI.U32 R4, R6, R8, RZ ;  /* 0x0000000806047227 */ /* 0x000fc800078e00ff */
[----:B------:R-:W-:Y:S02]  /*da90*/  IMAD.MOV R36, RZ, RZ, -R4 ;  /* 0x000000ffff247224 */ /* 0x000fe400078e0a04 */
[----:B------:R-:W-:-:S04]  /*daa0*/  IMAD.HI.U32 R4, R6, R7, RZ ;  /* 0x0000000706047227 */ /* 0x000fc800078e00ff */
[----:B------:R-:W-:-:S04]  /*dab0*/  IMAD.HI.U32 R6, R6, R39, RZ ;  /* 0x0000002706067227 */ /* 0x000fc800078e00ff */
[----:B------:R-:W-:Y:S02]  /*dac0*/  IMAD.MOV.U32 R35, RZ, RZ, R34 ;  /* 0x000000ffff237224 */ /* 0x000fe400078e0022 */
[----:B------:R-:W-:Y:S02]  /*dad0*/  IMAD.MOV.U32 R34, RZ, RZ, R33 ;  /* 0x000000ffff227224 */ /* 0x000fe400078e0021 */
[----:B------:R-:W-:Y:S02]  /*dae0*/  IMAD.MOV R6, RZ, RZ, -R6 ;  /* 0x000000ffff067224 */ /* 0x000fe400078e0a06 */
[----:B------:R-:W-:Y:S02]  /*daf0*/  IMAD.MOV.U32 R33, RZ, RZ, R32 ;  /* 0x000000ffff217224 */ /* 0x000fe400078e0020 */
[----:B------:R-:W-:Y:S02]  /*db00*/  IMAD.MOV.U32 R32, RZ, RZ, R31 ;  /* 0x000000ffff207224 */ /* 0x000fe400078e001f */
[----:B------:R-:W-:-:S02]  /*db10*/  IMAD.MOV.U32 R31, RZ, RZ, R30 ;  /* 0x000000ffff1f7224 */ /* 0x000fc400078e001e */
[----:B------:R-:W-:Y:S02]  /*db20*/  IMAD.MOV.U32 R30, RZ, RZ, R43 ;  /* 0x000000ffff1e7224 */ /* 0x000fe400078e002b */
[----:B------:R-:W-:Y:S02]  /*db30*/  IMAD R6, R3, R6, R39 ;  /* 0x0000000603067224 */ /* 0x000fe400078e0227 */
[----:B------:R-:W-:Y:S02]  /*db40*/  IMAD.MOV.U32 R43, RZ, RZ, R44 ;  /* 0x000000ffff2b7224 */ /* 0x000fe400078e002c */
[----:B------:R-:W-:Y:S02]  /*db50*/  VIADD R39, R38, 0xffffff01 ;  /* 0xffffff0126277836 */ /* 0x000fe40000000000 */
[----:B------:R-:W-:Y:S02]  /*db60*/  IMAD.MOV.U32 R44, RZ, RZ, R45 ;  /* 0x000000ffff2c7224 */ /* 0x000fe400078e002d */
[----:B------:R-:W-:-:S02]  /*db70*/  IMAD.MOV.U32 R45, RZ, RZ, R46 ;  /* 0x000000ffff2d7224 */ /* 0x000fc400078e002e */
[----:B------:R-:W2:Y:S01]  /*db80*/  S2R R46, SR_TID.X ;  /* 0x00000000002e7919 */ /* 0x000ea20000002100 */
[----:B------:R-:W-:Y:S01]  /*db90*/  ISETP.GE.U32.AND P0, PT, R39, 0x7ffffe02, PT ;  /* 0x7ffffe022700780c */ /* 0x000fe20003f06070 */
[----:B------:R-:W-:-:S05]  /*dba0*/  VIADD R39, R38, 0xffffff09 ;  /* 0xffffff0926277836 */ /* 0x000fca0000000000 */
[----:B------:R-:W-:Y:S01]  /*dbb0*/  ISETP.GE.U32.AND P4, PT, R39, 0x7ffffe0a, PT ;  /* 0x7ffffe0a2700780c */ /* 0x000fe20003f86070 */
[----:B------:R-:W-:-:S05]  /*dbc0*/  VIADD R39, R38, 0xffffff19 ;  /* 0xffffff1926277836 */ /* 0x000fca0000000000 */
[----:B------:R-:W-:Y:S02]  /*dbd0*/  ISETP.GE.U32.AND P3, PT, R39, 0x7ffffe1a, PT ;  /* 0x7ffffe1a2700780c */ /* 0x000fe40003f66070 */
[----:B------:R-:W0:Y:S01]  /*dbe0*/  S2R R39, SR_TID.X ;  /* 0x0000000000277919 */ /* 0x000e220000002100 */
[----:B------:R-:W-:Y:S01]  /*dbf0*/  STL.64 [R1+0xe90], R20 ;  /* 0x000e901401007387 */ /* 0x000fe20000100a00 */
[----:B--2---:R-:W-:-:S05]  /*dc00*/  LOP3.LUT R46, R46, 0x7f, RZ, 0xc0, !PT ;  /* 0x0000007f2e2e7812 */ /* 0x004fca00078ec0ff */
[----:B------:R-:W-:Y:S04]  /*dc10*/  STS.U8 [R46+UR8], R35 ;  /* 0x000000232e007988 */ /* 0x000fe80008000008 */
[----:B------:R-:W-:Y:S04]  /*dc20*/  STS.U8 [R46+UR8+0x400], R34 ;  /* 0x000400222e007988 */ /* 0x000fe80008000008 */
[----:B------:R-:W-:Y:S04]  /*dc30*/  STS.U8 [R46+UR8+0x800], R33 ;  /* 0x000800212e007988 */ /* 0x000fe80008000008 */
[----:B------:R-:W-:Y:S04]  /*dc40*/  STS.U8 [R46+UR8+0xc00], R32 ;  /* 0x000c00202e007988 */ /* 0x000fe80008000008 */
[----:B------:R-:W-:Y:S04]  /*dc50*/  STS.U8 [R46+UR8+0x1000], R31 ;  /* 0x0010001f2e007988 */ /* 0x000fe80008000008 */
[----:B------:R-:W-:Y:S04]  /*dc60*/  STS.U8 [R46+UR8+0x1400], R30 ;  /* 0x0014001e2e007988 */ /* 0x000fe80008000008 */
[----:B------:R-:W-:Y:S01]  /*dc70*/  STS.U8 [R46+UR8+0x1800], R43 ;  /* 0x0018002b2e007988 */ /* 0x000fe20008000008 */
[----:B0-----:R-:W-:-:S03]  /*dc80*/  LOP3.LUT R39, R39, 0x7f, RZ, 0xc0, !PT ;  /* 0x0000007f27277812 */ /* 0x001fc600078ec0ff */
[----:B------:R-:W-:Y:S04]  /*dc90*/  STS.U8 [R46+UR8+0x1c00], R44 ;  /* 0x001c002c2e007988 */ /* 0x000fe80008000008 */
[----:B------:R-:W-:Y:S04]  /*dca0*/  STS.U8 [R46+UR8+0x2000], R45 ;  /* 0x0020002d2e007988 */ /* 0x000fe80008000008 */
[----:B------:R-:W-:Y:S04]  /*dcb0*/  STL.64 [R1+0xe88], R12 ;  /* 0x000e880c01007387 */ /* 0x000fe80000100a00 */
[----:B------:R0:W-:Y:S04]  /*dcc0*/  STS.U8 [R46+UR8+0x2400], R47 ;  /* 0x0024002f2e007988 */ /* 0x0001e80008000008 */
[----:B------:R2:W-:Y:S04]  /*dcd0*/  STS.U8 [R46+UR8+0x2800], R48 ;  /* 0x002800302e007988 */ /* 0x0005e80008000008 */
[----:B------:R1:W-:Y:S04]  /*dce0*/  STS.U8 [R46+UR8+0x2c00], R51 ;  /* 0x002c00332e007988 */ /* 0x0003e80008000008 */
[----:B0-----:R-:W3:Y:S04]  /*dcf0*/  LDL.LU R47, [R1+0x294] ;  /* 0x00029400012f7983 */ /* 0x001ee80000300800 */
[----:B--2---:R-:W2:Y:S04]  /*dd00*/  LDL.LU R48, [R1+0x290] ;  /* 0x0002900001307983 */ /* 0x004ea80000300800 */
[----:B------:R0:W-:Y:S04]  /*dd10*/  STS.U8 [R46+UR8+0x3000], R52 ;  /* 0x003000342e007988 */ /* 0x0001e80008000008 */
[----:B-1----:R-:W4:Y:S04]  /*dd20*/  LDL.LU R51, [R1+0x28c] ;  /* 0x00028c0001337983 */ /* 0x002f280000300800 */
[----:B------:R1:W-:Y:S04]  /*dd30*/  STS.U8 [R46+UR8+0x3400], R53 ;  /* 0x003400352e007988 */ /* 0x0003e80008000008 */
[----:B0-----:R-:W4:Y:S04]  /*dd40*/  LDL.LU R52, [R1+0x288] ;  /* 0x0002880001347983 */ /* 0x001f280000300800 */
[----:B------:R0:W-:Y:S04]  /*dd50*/  STS.U8 [R46+UR8+0x3800], R49 ;  /* 0x003800312e007988 */ /* 0x0001e80008000008 */
[----:B-1----:R-:W4:Y:S04]  /*dd60*/  LDL.LU R53, [R1+0x284] ;  /* 0x0002840001357983 */ /* 0x002f280000300800 */
[----:B------:R1:W-:Y:S04]  /*dd70*/  STS.U8 [R39+UR8+0x3c00], R50 ;  /* 0x003c003227007988 */ /* 0x0003e80008000008 */
[----:B0-----:R-:W4:Y:S04]  /*dd80*/  LDL.LU R49, [R1+0x280] ;  /* 0x0002800001317983 */ /* 0x001f280000300800 */
[----:B------:R0:W-:Y:S04]  /*dd90*/  STS.U8 [R39+UR8+0x4000], R42 ;  /* 0x0040002a27007988 */ /* 0x0001e80008000008 */
[----:B-1----:R-:W4:Y:S04]  /*dda0*/  LDL.LU R50, [R1+0x194] ;  /* 0x0001940001327983 */ /* 0x002f280000300800 */
[----:B0-----:R-:W4:Y:S04]  /*ddb0*/  LDL.LU R42, [R1+0x27c] ;  /* 0x00027c00012a7983 */ /* 0x001f280000300800 */
[----:B------:R0:W-:Y:S01]  /*ddc0*/  STS.U8 [R39+UR8+0x4400], R40 ;  /* 0x0044002827007988 */ /* 0x0001e20008000008 */
[----:B------:R-:W-:-:S03]  /*ddd0*/  IMAD R8, R3, R36, R8 ;  /* 0x0000002403087224 */ /* 0x000fc600078e0208 */
[----:B------:R1:W-:Y:S04]  /*dde0*/  STS.U8 [R39+UR8+0x4800], R41 ;  /* 0x0048002927007988 */ /* 0x0003e80008000008 */
[----:B------:R1:W-:Y:S04]  /*ddf0*/  STS.U8 [R39+UR8+0x4c00], R29 ;  /* 0x004c001d27007988 */ /* 0x0003e80008000008 */
[----:B0-----:R-:W4:Y:S04]  /*de00*/  LDL.LU R40, [R1+0x278] ;  /* 0x0002780001287983 */ /* 0x001f280000300800 */
[----:B-1----:R-:W4:Y:S04]  /*de10*/  LDL.LU R41, [R1+0x274] ;  /* 0x0002740001297983 */ /* 0x002f280000300800 */
[----:B------:R-:W4:Y:S04]  /*de20*/  LDL.LU R29, [R1+0x270] ;  /* 0x00027000011d7983 */ /* 0x000f280000300800 */
[----:B------:R0:W-:Y:S04]  /*de30*/  STS.U8 [R39+UR8+0x5000], R28 ;  /* 0x0050001c27007988 */ /* 0x0001e80008000008 */
[----:B0-----:R-:W4:Y:S04]  /*de40*/  LDL.LU R28, [R1+0x26c] ;  /* 0x00026c00011c7983 */ /* 0x001f280000300800 */
[----:B------:R-:W4:Y:S04]  /*de50*/  LDL.LU R36, [R1+0x268] ;  /* 0x0002680001247983 */ /* 0x000f280000300800 */
        /* <DEDUP_REMOVED lines=9> */
[----:B---3--:R0:W-:Y:S04]  /*def0*/  STS.U8 [R39+UR8+0x5400], R47 ;  /* 0x0054002f27007988 */ /* 0x0081e80008000008 */
[----:B--2---:R-:W-:Y:S04]  /*df00*/  STS.U8 [R39+UR8+0x5800], R48 ;  /* 0x0058003027007988 */ /* 0x004fe80008000008 */
[----:B0-----:R-:W2:Y:S04]  /*df10*/  LDL.LU R47, [R1+0x240] ;  /* 0x00024000012f7983 */ /* 0x001ea80000300800 */
[----:B----4-:R0:W-:Y:S04]  /*df20*/  STS.U8 [R39+UR8+0x5c00], R51 ;  /* 0x005c003327007988 */ /* 0x0101e80008000008 */
[----:B------:R1:W-:Y:S04]  /*df30*/  STS.U8 [R39+UR8+0x6000], R52 ;  /* 0x0060003427007988 */ /* 0x0003e80008000008 */
[----:B0-----:R-:W3:Y:S04]  /*df40*/  LDL.LU R51, [R1+0x23c] ;  /* 0x00023c0001337983 */ /* 0x001ee80000300800 */
[----:B------:R0:W-:Y:S04]  /*df50*/  STS.U8 [R39+UR8+0x6400], R53 ;  /* 0x0064003527007988 */ /* 0x0001e80008000008 */
[----:B-1----:R-:W4:Y:S04]  /*df60*/  LDL.LU R52, [R1+0x238] ;  /* 0x0002380001347983 */ /* 0x002f280000300800 */
[----:B------:R-:W-:Y:S04]  /*df70*/  STS.U8 [R39+UR8+0x6800], R49 ;  /* 0x0068003127007988 */ /* 0x000fe80008000008 */
[----:B0-----:R-:W4:Y:S04]  /*df80*/  LDL.LU R53, [R1+0x234] ;  /* 0x0002340001357983 */ /* 0x001f280000300800 */
[----:B------:R-:W-:Y:S04]  /*df90*/  STS.U8 [R39+UR8+0x6c00], R50 ;  /* 0x006c003227007988 */ /* 0x000fe80008000008 */
[----:B------:R0:W-:Y:S04]  /*dfa0*/  STS.U8 [R39+UR8+0x7000], R42 ;  /* 0x0070002a27007988 */ /* 0x0001e80008000008 */
[----:B0-----:R-:W4:Y:S01]  /*dfb0*/  LDL.LU R42, [R1+0x230] ;  /* 0x00023000012a7983 */ /* 0x001f220000300800 */
[----:B------:R-:W-:-:S04]  /*dfc0*/  IMAD.MOV R4, RZ, RZ, -R4 ;  /* 0x000000ffff047224 */ /* 0x000fc800078e0a04 */
[----:B------:R-:W-:Y:S02]  /*dfd0*/  IMAD R7, R3, R4, R7 ;  /* 0x0000000403077224 */ /* 0x000fe400078e0207 */
[----:B------:R-:W-:-:S05]  /*dfe0*/  VIADD R4, R38, 0xffffff11 ;  /* 0xffffff1126047836 */ /* 0x000fca0000000000 */
[----:B------:R-:W-:Y:S01]  /*dff0*/  ISETP.GE.U32.AND P5, PT, R4, 0x7ffffe12, PT ;  /* 0x7ffffe120400780c */ /* 0x000fe20003fa6070 */
[----:B------:R-:W-:Y:S01]  /*e000*/  VIADD R4, R38, 0xffffff21 ;  /* 0xffffff2126047836 */ /* 0x000fe20000000000 */
[----:B------:R0:W-:Y:S04]  /*e010*/  STS.U8 [R39+UR8+0x7400], R40 ;  /* 0x0074002827007988 */ /* 0x0001e80008000008 */
[----:B------:R-:W-:Y:S02]  /*e020*/  ISETP.GE.U32.AND P2, PT, R4, 0x7ffffe22, PT ;  /* 0x7ffffe220400780c */ /* 0x000fe40003f46070 */
[C---:B------:R-:W-:Y:S01]  /*e030*/  LOP3.LUT R4, R39.reuse, 0x10, RZ, 0x3c, !PT ;  /* 0x0000001027047812 */ /* 0x040fe200078e3cff */
[----:B------:R1:W-:Y:S04]  /*e040*/  STS.U8 [R39+UR8+0x7800], R41 ;  /* 0x0078002927007988 */ /* 0x0003e80008000008 */
[----:B0-----:R-:W4:Y:S04]  /*e050*/  LDL.LU R40, [R1+0x22c] ;  /* 0x00022c0001287983 */ /* 0x001f280000300800 */
[----:B------:R0:W-:Y:S04]  /*e060*/  STS.U8 [R39+UR8+0x7c00], R29 ;  /* 0x007c001d27007988 */ /* 0x0001e80008000008 */
[----:B-1----:R-:W4:Y:S04]  /*e070*/  LDL.LU R41, [R1+0x228] ;  /* 0x0002280001297983 */ /* 0x002f280000300800 */
[----:B------:R1:W-:Y:S04]  /*e080*/  STS.U8 [R4+UR8+0x480], R28 ;  /* 0x0004801c04007988 */ /* 0x0003e80008000008 */
[----:B0-----:R-:W4:Y:S04]  /*e090*/  LDL.LU R29, [R1+0x224] ;  /* 0x00022400011d7983 */ /* 0x001f280000300800 */
[----:B------:R-:W-:Y:S04]  /*e0a0*/  STS.U8 [R4+UR8+0x880], R36 ;  /* 0x0008802404007988 */ /* 0x000fe80008000008 */
[----:B------:R-:W-:Y:S04]  /*e0b0*/  STS.U8 [R4+UR8+0xc80], R35 ;  /* 0x000c802304007988 */ /* 0x000fe80008000008 */
[----:B------:R-:W-:Y:S04]  /*e0c0*/  STS.U8 [R4+UR8+0x1080], R34 ;  /* 0x0010802204007988 */ /* 0x000fe80008000008 */
[----:B------:R-:W-:Y:S04]  /*e0d0*/  STS.U8 [R4+UR8+0x1480], R33 ;  /* 0x0014802104007988 */ /* 0x000fe80008000008 */
[----:B------:R-:W-:Y:S04]  /*e0e0*/  STS.U8 [R4+UR8+0x1880], R32 ;  /* 0x0018802004007988 */ /* 0x000fe80008000008 */
[----:B------:R-:W-:Y:S04]  /*e0f0*/  STS.U8 [R4+UR8+0x1c80], R31 ;  /* 0x001c801f04007988 */ /* 0x000fe80008000008 */
[----:B------:R-:W4:Y:S04]  /*e100*/  LDL.LU R46, [R1+0x220] ;  /* 0x00022000012e7983 */ /* 0x000f280000300800 */
[----:B------:R-:W-:Y:S04]  /*e110*/  STS.U8 [R4+UR8+0x2080], R30 ;  /* 0x0020801e04007988 */ /* 0x000fe80008000008 */
[----:B------:R-:W4:Y:S04]  /*e120*/  LDL.LU R48, [R1+0x21c] ;  /* 0x00021c0001307983 */ /* 0x000f280000300800 */
[----:B------:R-:W-:Y:S04]  /*e130*/  STS.U8 [R4+UR8+0x2480], R43 ;  /* 0x0024802b04007988 */ /* 0x000fe80008000008 */
[----:B------:R-:W4:Y:S04]  /*e140*/  LDL.LU R49, [R1+0x218] ;  /* 0x0002180001317983 */ /* 0x000f280000300800 */
[----:B------:R-:W-:Y:S04]  /*e150*/  STS.U8 [R4+UR8+0x2880], R44 ;  /* 0x0028802c04007988 */ /* 0x000fe80008000008 */
[----:B------:R-:W4:Y:S04]  /*e160*/  LDL.LU R50, [R1+0x214] ;  /* 0x0002140001327983 */ /* 0x000f280000300800 */
[----:B------:R-:W-:Y:S04]  /*e170*/  STS.U8 [R4+UR8+0x2c80], R45 ;  /* 0x002c802d04007988 */ /* 0x000fe80008000008 */
[----:B-1----:R-:W4:Y:S04]  /*e180*/  LDL.LU R28, [R1+0x210] ;  /* 0x00021000011c7983 */ /* 0x002f280000300800 */
[----:B--2---:R0:W-:Y:S04]  /*e190*/  STS.U8 [R4+UR8+0x3080], R47 ;  /* 0x0030802f04007988 */ /* 0x0041e80008000008 */
[----:B0-----:R-:W2:Y:S04]  /*e1a0*/  LDL.LU R47, [R1+0x20c] ;  /* 0x00020c00012f7983 */ /* 0x001ea80000300800 */
[----:B---3--:R0:W-:Y:S04]  /*e1b0*/  STS.U8 [R4+UR8+0x3480], R51 ;  /* 0x0034803304007988 */ /* 0x0081e80008000008 */
[----:B----4-:R1:W-:Y:S04]  /*e1c0*/  STS.U8 [R4+UR8+0x3880], R52 ;  /* 0x0038803404007988 */ /* 0x0103e80008000008 */
[----:B0-----:R-:W3:Y:S04]  /*e1d0*/  LDL.LU R51, [R1+0x208] ;  /* 0x0002080001337983 */ /* 0x001ee80000300800 */
[----:B------:R0:W-:Y:S04]  /*e1e0*/  STS.U8 [R4+UR8+0x3c80], R53 ;  /* 0x003c803504007988 */ /* 0x0001e80008000008 */
[----:B-1----:R-:W4:Y:S04]  /*e1f0*/  LDL.LU R52, [R1+0x204] ;  /* 0x0002040001347983 */ /* 0x002f280000300800 */
[----:B0-----:R-:W4:Y:S04]  /*e200*/  LDL.LU R53, [R1+0x190] ;  /* 0x0001900001357983 */ /* 0x001f280000300800 */
[----:B------:R0:W-:Y:S04]  /*e210*/  STS.U8 [R4+UR8+0x4080], R42 ;  /* 0x0040802a04007988 */ /* 0x0001e80008000008 */
[----:B0-----:R-:W4:Y:S04]  /*e220*/  LDL.LU R42, [R1+0x200] ;  /* 0x00020000012a7983 */ /* 0x001f280000300800 */
[----:B------:R0:W-:Y:S04]  /*e230*/  STS.U8 [R4+UR8+0x4480], R40 ;  /* 0x0044802804007988 */ /* 0x0001e80008000008 */
[----:B------:R1:W-:Y:S04]  /*e240*/  STS.U8 [R4+UR8+0x4880], R41 ;  /* 0x0048802904007988 */ /* 0x0003e80008000008 */
[----:B0-----:R-:W4:Y:S04]  /*e250*/  LDL.LU R40, [R1+0x1fc] ;  /* 0x0001fc0001287983 */ /* 0x001f280000300800 */
[----:B------:R0:W-:Y:S04]  /*e260*/  STS.U8 [R4+UR8+0x4c80], R29 ;  /* 0x004c801d04007988 */ /* 0x0001e80008000008 */
[----:B-1----:R-:W4:Y:S04]  /*e270*/  LDL.LU R41, [R1+0x1f8] ;  /* 0x0001f80001297983 */ /* 0x002f280000300800 */
[----:B0-----:R-:W4:Y:S04]  /*e280*/  LDL.LU R29, [R1+0x1f4] ;  /* 0x0001f400011d7983 */ /* 0x001f280000300800 */
[----:B------:R-:W4:Y:S04]  /*e290*/  LDL.LU R36, [R1+0x1f0] ;  /* 0x0001f00001247983 */ /* 0x000f280000300800 */
[----:B------:R-:W4:Y:S04]  /*e2a0*/  LDL.LU R34, [R1+0x1ec] ;  /* 0x0001ec0001227983 */ /* 0x000f280000300800 */
[----:B------:R-:W4:Y:S04]  /*e2b0*/  LDL.LU R33, [R1+0x1e8] ;  /* 0x0001e80001217983 */ /* 0x000f280000300800 */
[----:B------:R-:W4:Y:S04]  /*e2c0*/  LDL.LU R32, [R1+0x1e4] ;  /* 0x0001e40001207983 */ /* 0x000f280000300800 */
[----:B------:R0:W-:Y:S04]  /*e2d0*/  STS.U8 [R4+UR8+0x5080], R46 ;  /* 0x0050802e04007988 */ /* 0x0001e80008000008 */
        /* <DEDUP_REMOVED lines=9> */
[----:B0-----:R-:W4:Y:S04]  /*e370*/  LDL.LU R46, [R1+0x1cc] ;  /* 0x0001cc00012e7983 */ /* 0x001f280000300800 */
[----:B-1----:R-:W4:Y:S04]  /*e380*/  LDL.LU R48, [R1+0x1c8] ;  /* 0x0001c80001307983 */ /* 0x002f280000300800 */
[----:B------:R-:W4:Y:S04]  /*e390*/  LDL.LU R49, [R1+0x1c4] ;  /* 0x0001c40001317983 */ /* 0x000f280000300800 */
[----:B------:R-:W4:Y:S04]  /*e3a0*/  LDL.LU R50, [R1+0x1c0] ;  /* 0x0001c00001327983 */ /* 0x000f280000300800 */
[----:B------:R-:W4:Y:S04]  /*e3b0*/  LDL.LU R28, [R1+0x1bc] ;  /* 0x0001bc00011c7983 */ /* 0x000f280000300800 */
[----:B--2---:R-:W-:Y:S04]  /*e3c0*/  STS.U8 [R4+UR8+0x6480], R47 ;  /* 0x0064802f04007988 */ /* 0x004fe80008000008 */
[----:B---3--:R-:W-:Y:S04]  /*e3d0*/  STS.U8 [R4+UR8+0x6880], R51 ;  /* 0x0068803304007988 */ /* 0x008fe80008000008 */
[----:B----4-:R-:W-:Y:S04]  /*e3e0*/  STS.U8 [R4+UR8+0x6c80], R52 ;  /* 0x006c803404007988 */ /* 0x010fe80008000008 */
[----:B------:R-:W-:Y:S04]  /*e3f0*/  STS.U8 [R4+UR8+0x7080], R53 ;  /* 0x0070803504007988 */ /* 0x000fe80008000008 */
[----:B------:R0:W-:Y:S04]  /*e400*/  STS.U8 [R4+UR8+0x7480], R42 ;  /* 0x0074802a04007988 */ /* 0x0001e80008000008 */
[----:B0-----:R-:W2:Y:S01]  /*e410*/  LDL.LU R42, [R1+0x1b8] ;  /* 0x0001b800012a7983 */ /* 0x001ea20000300800 */
[----:B------:R-:W-:-:S03]  /*e420*/  LOP3.LUT R35, R39, 0x20, RZ, 0x3c, !PT ;  /* 0x0000002027237812 */ /* 0x000fc600078e3cff */
[----:B------:R0:W-:Y:S04]  /*e430*/  STS.U8 [R4+UR8+0x7880], R40 ;  /* 0x0078802804007988 */ /* 0x0001e80008000008 */
[----:B------:R1:W-:Y:S04]  /*e440*/  STS.U8 [R4+UR8+0x7c80], R41 ;  /* 0x007c802904007988 */ /* 0x0003e80008000008 */
[----:B0-----:R-:W3:Y:S04]  /*e450*/  LDL.LU R40, [R1+0x1b4] ;  /* 0x0001b40001287983 */ /* 0x001ee80000300800 */
[----:B------:R0:W-:Y:S04]  /*e460*/  STS.U8 [R4+UR8+0x80], R29 ;  /* 0x0000801d04007988 */ /* 0x0001e80008000008 */
[----:B-1----:R-:W4:Y:S04]  /*e470*/  LDL.LU R41, [R1+0x1b0] ;  /* 0x0001b00001297983 */ /* 0x002f280000300800 */
[----:B------:R1:W-:Y:S04]  /*e480*/  STS.U8 [R35+UR8+0x100], R36 ;  /* 0x0001002423007988 */ /* 0x0003e80008000008 */
        /* <DEDUP_REMOVED lines=11> */
[----:B0-----:R-:W4:Y:S04]  /*e540*/  LDL.LU R29, [R1+0x19c] ;  /* 0x00019c00011d7983 */ /* 0x001f280000300800 */
[----:B------:R-:W-:Y:S04]  /*e550*/  STS.U8 [R35+UR8+0x2100], R45 ;  /* 0x0021002d23007988 */ /* 0x000fe80008000008 */
[----:B------:R-:W-:Y:S04]  /*e560*/  STS.U8 [R35+UR8+0x2500], R46 ;  /* 0x0025002e23007988 */ /* 0x000fe80008000008 */
[----:B------:R-:W4:Y:S04]  /*e570*/  LDL.LU R37, [R1+0x198] ;  /* 0x0001980001257983 */ /* 0x000f280000300800 */
        /* <DEDUP_REMOVED lines=8> */
[----:B-1----:R-:W4:Y:S04]  /*e600*/  LDL.LU R28, [R1+0x17c] ;  /* 0x00017c00011c7983 */ /* 0x002f280000300800 */
[----:B--2---:R0:W-:Y:S04]  /*e610*/  STS.U8 [R35+UR8+0x3900], R42 ;  /* 0x0039002a23007988 */ /* 0x0041e80008000008 */
[----:B0-----:R-:W2:Y:S04]  /*e620*/  LDL.LU R42, [R1+0x178] ;  /* 0x00017800012a7983 */ /* 0x001ea80000300800 */
[----:B---3--:R0:W-:Y:S04]  /*e630*/  STS.U8 [R35+UR8+0x3d00], R40 ;  /* 0x003d002823007988 */ /* 0x0081e80008000008 */
[----:B----4-:R1:W-:Y:S04]  /*e640*/  STS.U8 [R35+UR8+0x4100], R41 ;  /* 0x0041002923007988 */ /* 0x0103e80008000008 */
[----:B0-----:R-:W3:Y:S04]  /*e650*/  LDL.LU R40, [R1+0x174] ;  /* 0x0001740001287983 */ /* 0x001ee80000300800 */
[----:B-1----:R-:W4:Y:S04]  /*e660*/  LDL.LU R41, [R1+0x170] ;  /* 0x0001700001297983 */ /* 0x002f280000300800 */
        /* <DEDUP_REMOVED lines=12> */
[----:B------:R-:W4:Y:S04]  /*e730*/  LDL.LU R45, [R1+0x150] ;  /* 0x00015000012d7983 */ /* 0x000f280000300800 */
[----:B------:R-:W-:Y:S04]  /*e740*/  STS.U8 [R35+UR8+0x5900], R37 ;  /* 0x0059002523007988 */ /* 0x000fe80008000008 */
[----:B------:R-:W4:Y:S04]  /*e750*/  LDL.LU R46, [R1+0x14c] ;  /* 0x00014c00012e7983 */ /* 0x000f280000300800 */
[----:B------:R-:W-:Y:S04]  /*e760*/  STS.U8 [R35+UR8+0x5d00], R36 ;  /* 0x005d002423007988 */ /* 0x000fe80008000008 */
[----:B0-----:R-:W4:Y:S04]  /*e770*/  LDL.LU R47, [R1+0x148] ;  /* 0x00014800012f7983 */ /* 0x001f280000300800 */
[----:B------:R-:W-:Y:S04]  /*e780*/  STS.U8 [R35+UR8+0x6100], R48 ;  /* 0x0061003023007988 */ /* 0x000fe80008000008 */
[----:B-1----:R-:W4:Y:S04]  /*e790*/  LDL.LU R51, [R1+0x144] ;  /* 0x0001440001337983 */ /* 0x002f280000300800 */
[----:B------:R-:W-:Y:S04]  /*e7a0*/  STS.U8 [R35+UR8+0x6500], R49 ;  /* 0x0065003123007988 */ /* 0x000fe80008000008 */
[----:B------:R-:W4:Y:S04]  /*e7b0*/  LDL.LU R52, [R1+0x140] ;  /* 0x0001400001347983 */ /* 0x000f280000300800 */
[----:B------:R-:W-:Y:S04]  /*e7c0*/  STS.U8 [R35+UR8+0x6900], R50 ;  /* 0x0069003223007988 */ /* 0x000fe80008000008 */
[----:B------:R-:W4:Y:S04]  /*e7d0*/  LDL.LU R53, [R1+0x13c] ;  /* 0x00013c0001357983 */ /* 0x000f280000300800 */
[----:B------:R-:W-:Y:S04]  /*e7e0*/  STS.U8 [R35+UR8+0x6d00], R28 ;  /* 0x006d001c23007988 */ /* 0x000fe80008000008 */
[----:B------:R-:W4:Y:S04]  /*e7f0*/  LDL.LU R29, [R1+0x138] ;  /* 0x00013800011d7983 */ /* 0x000f280000300800 */
[----:B--2---:R0:W-:Y:S04]  /*e800*/  STS.U8 [R35+UR8+0x7100], R42 ;  /* 0x0071002a23007988 */ /* 0x0041e80008000008 */
[----:B0-----:R-:W2:Y:S01]  /*e810*/  LDL.LU R42, [R1+0x134] ;  /* 0x00013400012a7983 */ /* 0x001ea20000300800 */
[----:B------:R-:W-:-:S03]  /*e820*/  LOP3.LUT R4, R39, 0x30, RZ, 0x3c, !PT ;  /* 0x0000003027047812 */ /* 0x000fc600078e3cff */
[----:B------:R-:W2:Y:S04]  /*e830*/  LDL.LU R28, [R1+0x130] ;  /* 0x00013000011c7983 */ /* 0x000ea80000300800 */
[----:B------:R-:W2:Y:S04]  /*e840*/  LDL.LU R48, [R1+0x12c] ;  /* 0x00012c0001307983 */ /* 0x000ea80000300800 */
[----:B------:R-:W2:Y:S04]  /*e850*/  LDL.LU R49, [R1+0x128] ;  /* 0x0001280001317983 */ /* 0x000ea80000300800 */
[----:B------:R-:W2:Y:S04]  /*e860*/  LDL.LU R50, [R1+0x11c] ;  /* 0x00011c0001327983 */ /* 0x000ea80000300800 */
[----:B---3--:R0:W-:Y:S04]  /*e870*/  STS.U8 [R35+UR8+0x7500], R40 ;  /* 0x0075002823007988 */ /* 0x0081e80008000008 */
[----:B----4-:R1:W-:Y:S04]  /*e880*/  STS.U8 [R35+UR8+0x7900], R41 ;  /* 0x0079002923007988 */ /* 0x0103e80008000008 */
[----:B------:R3:W-:Y:S04]  /*e890*/  STS.U8 [R35+UR8+0x7d00], R34 ;  /* 0x007d002223007988 */ /* 0x0007e80008000008 */
[----:B------:R-:W-:Y:S04]  /*e8a0*/  STS.U8 [R4+UR8+0x180], R33 ;  /* 0x0001802104007988 */ /* 0x000fe80008000008 */
[----:B0-----:R-:W4:Y:S04]  /*e8b0*/  LDL.LU R40, [R1+0x118] ;  /* 0x0001180001287983 */ /* 0x001f280000300800 */
[----:B------:R-:W-:Y:S04]  /*e8c0*/  STS.U8 [R4+UR8+0x580], R32 ;  /* 0x0005802004007988 */ /* 0x000fe80008000008 */
[----:B-1----:R-:W4:Y:S04]  /*e8d0*/  LDL.LU R41, [R1+0x114] ;  /* 0x0001140001297983 */ /* 0x002f280000300800 */
[----:B------:R-:W-:Y:S04]  /*e8e0*/  STS.U8 [R4+UR8+0x980], R31 ;  /* 0x0009801f04007988 */ /* 0x000fe80008000008 */
[----:B------:R-:W4:Y:S04]  /*e8f0*/  LDL.LU R37, [R1+0x110] ;  /* 0x0001100001257983 */ /* 0x000f280000300800 */
[----:B------:R0:W-:Y:S04]  /*e900*/  STS.U8 [R4+UR8+0xd80], R30 ;  /* 0x000d801e04007988 */ /* 0x0001e80008000008 */
[----:B------:R-:W4:Y:S04]  /*e910*/  LDL.LU R36, [R1+0x10c] ;  /* 0x00010c0001247983 */ /* 0x000f280000300800 */
[----:B------:R-:W-:Y:S04]  /*e920*/  STS.U8 [R4+UR8+0x1180], R43 ;  /* 0x0011802b04007988 */ /* 0x000fe80008000008 */
[----:B---3--:R-:W3:Y:S04]  /*e930*/  LDL.LU R35, [R1+0x108] ;  /* 0x0001080001237983 */ /* 0x008ee80000300800 */
[----:B------:R-:W-:Y:S04]  /*e940*/  STS.U8 [R4+UR8+0x1580], R44 ;  /* 0x0015802c04007988 */ /* 0x000fe80008000008 */
[----:B------:R-:W-:Y:S04]  /*e950*/  STS.U8 [R4+UR8+0x1980], R45 ;  /* 0x0019802d04007988 */ /* 0x000fe80008000008 */
[----:B0-----:R-:W3:Y:S04]  /*e960*/  LDL.LU R30, [R1+0x104] ;  /* 0x00010400011e7983 */ /* 0x001ee80000300800 */
[----:B------:R-:W-:Y:S04]  /*e970*/  STS.U8 [R4+UR8+0x1d80], R46 ;  /* 0x001d802e04007988 */ /* 0x000fe80008000008 */
[----:B------:R-:W-:Y:S04]  /*e980*/  STS.U8 [R4+UR8+0x2180], R47 ;  /* 0x0021802f04007988 */ /* 0x000fe80008000008 */
[----:B------:R0:W-:Y:S04]  /*e990*/  STS.U8 [R4+UR8+0x2580], R51 ;  /* 0x0025803304007988 */ /* 0x0001e80008000008 */
[----:B------:R1:W-:Y:S04]  /*e9a0*/  STS.U8 [R4+UR8+0x2980], R52 ;  /* 0x0029803404007988 */ /* 0x0003e80008000008 */
[----:B0-----:R-:W3:Y:S04]  /*e9b0*/  LDL.LU R51, [R1+0x100] ;  /* 0x0001000001337983 */ /* 0x001ee80000300800 */
[----:B------:R0:W-:Y:S04]  /*e9c0*/  STS.U8 [R4+UR8+0x2d80], R53 ;  /* 0x002d803504007988 */ /* 0x0001e80008000008 */
[----:B-1----:R-:W3:Y:S04]  /*e9d0*/  LDL.LU R52, [R1+0xfc] ;  /* 0x0000fc0001347983 */ /* 0x002ee80000300800 */
[----:B------:R1:W-:Y:S04]  /*e9e0*/  STS.U8 [R4+UR8+0x3180], R29 ;  /* 0x0031801d04007988 */ /* 0x0003e80008000008 */
[----:B0-----:R-:W3:Y:S04]  /*e9f0*/  LDL.LU R53, [R1+0xf8] ;  /* 0x0000f80001357983 */ /* 0x001ee80000300800 */
[----:B-1----:R-:W3:Y:S04]  /*ea00*/  LDL.LU R29, [R1+0xf4] ;  /* 0x0000f400011d7983 */ /* 0x002ee80000300800 */
[----:B--2---:R0:W-:Y:S04]  /*ea10*/  STS.U8 [R4+UR8+0x3580], R42 ;  /* 0x0035802a04007988 */ /* 0x0041e80008000008 */
[----:B0-----:R-:W2:Y:S04]  /*ea20*/  LDL.LU R42, [R1+0xf0] ;  /* 0x0000f000012a7983 */ /* 0x001ea80000300800 */
[----:B------:R0:W-:Y:S04]  /*ea30*/  STS.U8 [R4+UR8+0x3980], R28 ;  /* 0x0039801c04007988 */ /* 0x0001e80008000008 */
[----:B------:R1:W-:Y:S04]  /*ea40*/  STS.U8 [R4+UR8+0x3d80], R48 ;  /* 0x003d803004007988 */ /* 0x0003e80008000008 */
[----:B------:R1:W-:Y:S04]  /*ea50*/  STS.U8 [R4+UR8+0x4180], R49 ;  /* 0x0041803104007988 */ /* 0x0003e80008000008 */
[----:B0-----:R-:W2:Y:S04]  /*ea60*/  LDL.LU R28, [R1+0xec] ;  /* 0x0000ec00011c7983 */ /* 0x001ea80000300800 */
[----:B------:R-:W2:Y:S04]  /*ea70*/  LDL.LU R34, [R1+0xe8] ;  /* 0x0000e80001227983 */ /* 0x000ea80000300800 */
[----:B------:R-:W2:Y:S04]  /*ea80*/  LDL.LU R33, [R1+0xe4] ;  /* 0x0000e40001217983 */ /* 0x000ea80000300800 */
[----:B------:R0:W-:Y:S04]  /*ea90*/  STS.U8 [R4+UR8+0x4580], R50 ;  /* 0x0045803204007988 */ /* 0x0001e80008000008 */
[----:B------:R-:W2:Y:S04]  /*eaa0*/  LDL.LU R32, [R1+0xe0] ;  /* 0x0000e00001207983 */ /* 0x000ea80000300800 */
[----:B----4-:R4:W-:Y:S04]  /*eab0*/  STS.U8 [R4+UR8+0x4980], R40 ;  /* 0x0049802804007988 */ /* 0x0109e80008000008 */
[----:B------:R-:W2:Y:S04]  /*eac0*/  LDL.LU R31, [R1+0xdc] ;  /* 0x0000dc00011f7983 */ /* 0x000ea80000300800 */
[----:B------:R0:W-:Y:S04]  /*ead0*/  STS.U8 [R4+UR8+0x4d80], R41 ;  /* 0x004d802904007988 */ /* 0x0001e80008000008 */
[----:B------:R-:W2:Y:S04]  /*eae0*/  LDL.LU R43, [R1+0xd8] ;  /* 0x0000d800012b7983 */ /* 0x000ea80000300800 */
[----:B------:R-:W2:Y:S04]  /*eaf0*/  LDL.LU R44, [R1+0xd4] ;  /* 0x0000d400012c7983 */ /* 0x000ea80000300800 */
[----:B------:R-:W-:Y:S04]  /*eb00*/  STS.U8 [R4+UR8+0x5180], R37 ;  /* 0x0051802504007988 */ /* 0x000fe80008000008 */
[----:B------:R-:W2:Y:S04]  /*eb10*/  LDL.LU R45, [R1+0xd0] ;  /* 0x0000d000012d7983 */ /* 0x000ea80000300800 */
[----:B------:R-:W-:Y:S04]  /*eb20*/  STS.U8 [R4+UR8+0x5580], R36 ;  /* 0x0055802404007988 */ /* 0x000fe80008000008 */
[----:B------:R-:W2:Y:S04]  /*eb30*/  LDL.LU R46, [R1+0xcc] ;  /* 0x0000cc00012e7983 */ /* 0x000ea80000300800 */
[----:B---3--:R-:W-:Y:S04]  /*eb40*/  STS.U8 [R4+UR8+0x5980], R35 ;  /* 0x0059802304007988 */ /* 0x008fe80008000008 */
[----:B------:R-:W3:Y:S04]  /*eb50*/  LDL.LU R47, [R1+0xc8] ;  /* 0x0000c800012f7983 */ /* 0x000ee80000300800 */
[----:B------:R-:W-:Y:S04]  /*eb60*/  STS.U8 [R4+UR8+0x5d80], R30 ;  /* 0x005d801e04007988 */ /* 0x000fe80008000008 */
[----:B-1----:R-:W3:Y:S04]  /*eb70*/  LDL.LU R48, [R1+0xc4] ;  /* 0x0000c40001307983 */ /* 0x002ee80000300800 */
[----:B------:R-:W3:Y:S04]  /*eb80*/  LDL.LU R49, [R1+0xc0] ;  /* 0x0000c00001317983 */ /* 0x000ee80000300800 */
[----:B0-----:R-:W3:Y:S04]  /*eb90*/  LDL.LU R50, [R1+0xbc] ;  /* 0x0000bc0001327983 */ /* 0x001ee80000300800 */
[----:B----4-:R-:W4:Y:S04]  /*eba0*/  LDL.LU R40, [R1+0xb8] ;  /* 0x0000b80001287983 */ /* 0x010f280000300800 */
[----:B------:R-:W4:Y:S04]  /*ebb0*/  LDL.LU R41, [R1+0xb4] ;  /* 0x0000b40001297983 */ /* 0x000f280000300800 */
[----:B------:R-:W-:Y:S04]  /*ebc0*/  STS.U8 [R4+UR8+0x6180], R51 ;  /* 0x0061803304007988 */ /* 0x000fe80008000008 */
[----:B------:R-:W-:Y:S04]  /*ebd0*/  STS.U8 [R4+UR8+0x6580], R52 ;  /* 0x0065803404007988 */ /* 0x000fe80008000008 */
[----:B------:R-:W-:Y:S04]  /*ebe0*/  STS.U8 [R4+UR8+0x6980], R53 ;  /* 0x0069803504007988 */ /* 0x000fe80008000008 */
[----:B------:R-:W-:Y:S04]  /*ebf0*/  STS.U8 [R4+UR8+0x6d80], R29 ;  /* 0x006d801d04007988 */ /* 0x000fe80008000008 */
[----:B--2---:R0:W-:Y:S04]  /*ec00*/  STS.U8 [R4+UR8+0x7180], R42 ;  /* 0x0071802a04007988 */ /* 0x0041e80008000008 */
[----:B0-----:R-:W2:Y:S01]  /*ec10*/  LDL.LU R42, [R1+0xb0] ;  /* 0x0000b000012a7983 */ /* 0x001ea20000300800 */
[----:B------:R-:W-:-:S03]  /*ec20*/  LOP3.LUT R30, R39, 0x40, RZ, 0x3c, !PT ;  /* 0x00000040271e7812 */ /* 0x000fc600078e3cff */
[----:B------:R-:W2:Y:S04]  /*ec30*/  LDL.LU R51, [R1+0xac] ;  /* 0x0000ac0001337983 */ /* 0x000ea80000300800 */
[----:B------:R0:W-:Y:S04]  /*ec40*/  STS.U8 [R4+UR8+0x7580], R28 ;  /* 0x0075801c04007988 */ /* 0x0001e80008000008 */
[----:B------:R-:W2:Y:S04]  /*ec50*/  LDL.LU R52, [R1+0xa8] ;  /* 0x0000a80001347983 */ /* 0x000ea80000300800 */
[----:B------:R-:W-:Y:S04]  /*ec60*/  STS.U8 [R4+UR8+0x7980], R34 ;  /* 0x0079802204007988 */ /* 0x000fe80008000008 */
[----:B------:R-:W2:Y:S04]  /*ec70*/  LDL.LU R53, [R1+0xa4] ;  /* 0x0000a40001357983 */ /* 0x000ea80000300800 */
[----:B------:R1:W-:Y:S04]  /*ec80*/  STS.U8 [R4+UR8+0x7d80], R33 ;  /* 0x007d802104007988 */ /* 0x0003e80008000008 */
[----:B------:R-:W2:Y:S04]  /*ec90*/  LDL.LU R29, [R1+0xa0] ;  /* 0x0000a000011d7983 */ /* 0x000ea80000300800 */
[----:B------:R1:W-:Y:S04]  /*eca0*/  STS.U8 [R30+UR8+0x200], R32 ;  /* 0x000200201e007988 */ /* 0x0003e80008000008 */
[----:B0-----:R-:W2:Y:S04]  /*ecb0*/  LDL.LU R28, [R1+0x9c] ;  /* 0x00009c00011c7983 */ /* 0x001ea80000300800 */
[----:B------:R0:W-:Y:S04]  /*ecc0*/  STS.U8 [R30+UR8+0x600], R31 ;  /* 0x0006001f1e007988 */ /* 0x0001e80008000008 */
[----:B------:R-:W-:Y:S04]  /*ecd0*/  STS.U8 [R30+UR8+0xa00], R43 ;  /* 0x000a002b1e007988 */ /* 0x000fe80008000008 */
[----:B------:R-:W-:Y:S04]  /*ece0*/  STS.U8 [R30+UR8+0xe00], R44 ;  /* 0x000e002c1e007988 */ /* 0x000fe80008000008 */
[----:B-1----:R-:W2:Y:S04]  /*ecf0*/  LDL.LU R4, [R1+0x98] ;  /* 0x0000980001047983 */ /* 0x002ea80000300800 */
[----:B------:R-:W-:Y:S04]  /*ed00*/  STS.U8 [R30+UR8+0x1200], R45 ;  /* 0x0012002d1e007988 */ /* 0x000fe80008000008 */
[----:B------:R-:W2:Y:S04]  /*ed10*/  LDL.LU R37, [R1+0x94] ;  /* 0x0000940001257983 */ /* 0x000ea80000300800 */
[----:B------:R-:W-:Y:S04]  /*ed20*/  STS.U8 [R30+UR8+0x1600], R46 ;  /* 0x0016002e1e007988 */ /* 0x000fe80008000008 */
[----:B------:R-:W2:Y:S04]  /*ed30*/  LDL.LU R36, [R1+0x90] ;  /* 0x0000900001247983 */ /* 0x000ea80000300800 */
[----:B---3--:R-:W-:Y:S04]  /*ed40*/  STS.U8 [R30+UR8+0x1a00], R47 ;  /* 0x001a002f1e007988 */ /* 0x008fe80008000008 */
[----:B------:R-:W3:Y:S04]  /*ed50*/  LDL.LU R35, [R1+0x8c] ;  /* 0x00008c0001237983 */ /* 0x000ee80000300800 */
[----:B------:R-:W-:Y:S04]  /*ed60*/  STS.U8 [R30+UR8+0x1e00], R48 ;  /* 0x001e00301e007988 */ /* 0x000fe80008000008 */
[----:B------:R-:W3:Y:S04]  /*ed70*/  LDL.LU R34, [R1+0x88] ;  /* 0x0000880001227983 */ /* 0x000ee80000300800 */
[----:B------:R-:W-:Y:S04]  /*ed80*/  STS.U8 [R30+UR8+0x2200], R49 ;  /* 0x002200311e007988 */ /* 0x000fe80008000008 */
[----:B------:R-:W3:Y:S04]  /*ed90*/  LDL.LU R33, [R1+0x84] ;  /* 0x0000840001217983 */ /* 0x000ee80000300800 */
[----:B------:R-:W-:Y:S04]  /*eda0*/  STS.U8 [R30+UR8+0x2600], R50 ;  /* 0x002600321e007988 */ /* 0x000fe80008000008 */
[----:B------:R-:W3:Y:S04]  /*edb0*/  LDL.LU R32, [R1+0x80] ;  /* 0x0000800001207983 */ /* 0x000ee80000300800 */
[----:B----4-:R1:W-:Y:S04]  /*edc0*/  STS.U8 [R30+UR8+0x2a00], R40 ;  /* 0x002a00281e007988 */ /* 0x0103e80008000008 */
[----:B0-----:R-:W4:Y:S04]  /*edd0*/  LDL.LU R31, [R1+0x7c] ;  /* 0x00007c00011f7983 */ /* 0x001f280000300800 */
[----:B------:R0:W-:Y:S04]  /*ede0*/  STS.U8 [R30+UR8+0x2e00], R41 ;  /* 0x002e00291e007988 */ /* 0x0001e80008000008 */
[----:B-1----:R-:W4:Y:S04]  /*edf0*/  LDL.LU R40, [R1+0x78] ;  /* 0x0000780001287983 */ /* 0x002f280000300800 */
[----:B0-----:R-:W4:Y:S04]  /*ee00*/  LDL.LU R41, [R1+0x74] ;  /* 0x0000740001297983 */ /* 0x001f280000300800 */
[----:B--2---:R0:W-:Y:S04]  /*ee10*/  STS.U8 [R30+UR8+0x3200], R42 ;  /* 0x0032002a1e007988 */ /* 0x0041e80008000008 */
[----:B0-----:R-:W2:Y:S04]  /*ee20*/  LDL.LU R42, [R1+0x70] ;  /* 0x00007000012a7983 */ /* 0x001ea80000300800 */
[----:B------:R-:W2:Y:S04]  /*ee30*/  LDL.LU R43, [R1+0x44] ;  /* 0x00004400012b7983 */ /* 0x000ea80000300800 */
[----:B------:R-:W2:Y:S04]  /*ee40*/  LDL.LU R44, [R1+0x40] ;  /* 0x00004000012c7983 */ /* 0x000ea80000300800 */
[----:B------:R-:W2:Y:S04]  /*ee50*/  LDL.LU R45, [R1+0x3c] ;  /* 0x00003c00012d7983 */ /* 0x000ea80000300800 */
[----:B------:R-:W2:Y:S04]  /*ee60*/  LDL.LU R46, [R1+0x38] ;  /* 0x00003800012e7983 */ /* 0x000ea80000300800 */
[----:B------:R-:W2:Y:S04]  /*ee70*/  LDL.LU R47, [R1+0x34] ;  /* 0x00003400012f7983 */ /* 0x000ea80000300800 */
[----:B------:R-:W2:Y:S04]  /*ee80*/  LDL.LU R48, [R1+0x30] ;  /* 0x0000300001307983 */ /* 0x000ea80000300800 */
[----:B------:R-:W2:Y:S04]  /*ee90*/  LDL.LU R49, [R1+0x2c] ;  /* 0x00002c0001317983 */ /* 0x000ea80000300800 */
[----:B------:R0:W-:Y:S04]  /*eea0*/  STS.U8 [R30+UR8+0x3600], R51 ;  /* 0x003600331e007988 */ /* 0x0001e80008000008 */
[----:B------:R-:W2:Y:S04]  /*eeb0*/  LDL.LU R50, [R1+0x28] ;  /* 0x0000280001327983 */ /* 0x000ea80000300800 */
[----:B------:R1:W-:Y:S04]  /*eec0*/  STS.U8 [R30+UR8+0x3a00], R52 ;  /* 0x003a00341e007988 */ /* 0x0003e80008000008 */
[----:B0-----:R-:W2:Y:S04]  /*eed0*/  LDL.LU R51, [R1+0x24] ;  /* 0x0000240001337983 */ /* 0x001ea80000300800 */
[----:B------:R0:W-:Y:S04]  /*eee0*/  STS.U8 [R30+UR8+0x3e00], R53 ;  /* 0x003e00351e007988 */ /* 0x0001e80008000008 */
[----:B-1----:R-:W2:Y:S04]  /*eef0*/  LDL.LU R52, [R1+0x20] ;  /* 0x0000200001347983 */ /* 0x002ea80000300800 */
[----:B------:R1:W-:Y:S04]  /*ef00*/  STS.U8 [R30+UR8+0x4200], R29 ;  /* 0x0042001d1e007988 */ /* 0x0003e80008000008 */
[----:B0-----:R-:W2:Y:S04]  /*ef10*/  LDL.LU R53, [R1+0x1c] ;  /* 0x00001c0001357983 */ /* 0x001ea80000300800 */
[----:B------:R0:W-:Y:S04]  /*ef20*/  STS.U8 [R30+UR8+0x4600], R28 ;  /* 0x0046001c1e007988 */ /* 0x0001e80008000008 */
[----:B-1----:R-:W2:Y:S04]  /*ef30*/  LDL.LU R29, [R1+0x18] ;  /* 0x00001800011d7983 */ /* 0x002ea80000300800 */
[----:B------:R1:W-:Y:S04]  /*ef40*/  STS.U8 [R30+UR8+0x4a00], R4 ;  /* 0x004a00041e007988 */ /* 0x0003e80008000008 */
[----:B0-----:R-:W2:Y:S04]  /*ef50*/  LDL.LU R28, [R1+0x14] ;  /* 0x00001400011c7983 */ /* 0x001ea80000300800 */
[----:B------:R-:W2:Y:S04]  /*ef60*/  LDL.LU R38, [R1+0x10] ;  /* 0x0000100001267983 */ /* 0x000ea80000300800 */
[----:B-1----:R-:W2:Y:S04]  /*ef70*/  LDL.LU R4, [R1+0xf54] ;  /* 0x000f540001047983 */ /* 0x002ea80000300800 */
[----:B------:R0:W-:Y:S04]  /*ef80*/  STS.U8 [R30+UR8+0x4e00], R37 ;  /* 0x004e00251e007988 */ /* 0x0001e80008000008 */
[----:B------:R1:W-:Y:S04]  /*ef90*/  STS.U8 [R30+UR8+0x5200], R36 ;  /* 0x005200241e007988 */ /* 0x0003e80008000008 */
[----:B---3--:R3:W-:Y:S04]  /*efa0*/  STS.U8 [R30+UR8+0x5600], R35 ;  /* 0x005600231e007988 */ /* 0x0087e80008000008 */
[----:B0-----:R-:W2:Y:S04]  /*efb0*/  LDL.LU R37, [R1+0xf50] ;  /* 0x000f500001257983 */ /* 0x001ea80000300800 */
[----:B-1----:R-:W2:Y:S04]  /*efc0*/  LDL.LU R36, [R1+0xf4c] ;  /* 0x000f4c0001247983 */ /* 0x002ea80000300800 */
[----:B---3--:R-:W3:Y:S04]  /*efd0*/  LDL.LU R35, [R1+0xf48] ;  /* 0x000f480001237983 */ /* 0x008ee80000300800 */
[----:B------:R0:W-:Y:S04]  /*efe0*/  STS.U8 [R30+UR8+0x5a00], R34 ;  /* 0x005a00221e007988 */ /* 0x0001e80008000008 */
[----:B------:R1:W-:Y:S04]  /*eff0*/  STS.U8 [R30+UR8+0x5e00], R33 ;  /* 0x005e00211e007988 */ /* 0x0003e80008000008 */
[----:B------:R4:W-:Y:S04]  /*f000*/  STS.U8 [R30+UR8+0x6200], R32 ;  /* 0x006200201e007988 */ /* 0x0009e80008000008 */
[----:B0-----:R-:W3:Y:S04]  /*f010*/  LDL.LU R34, [R1+0xf44] ;  /* 0x000f440001227983 */ /* 0x001ee80000300800 */
[----:B-1----:R-:W3:Y:S04]  /*f020*/  LDL.LU R33, [R1+0xf40] ;  /* 0x000f400001217983 */ /* 0x002ee80000300800 */
[----:B----4-:R-:W4:Y:S04]  /*f030*/  LDL.LU R32, [R1+0xf3c] ;  /* 0x000f3c0001207983 */ /* 0x010f280000300800 */
[----:B------:R0:W-:Y:S04]  /*f040*/  STS.U8 [R30+UR8+0x6600], R31 ;  /* 0x0066001f1e007988 */ /* 0x0001e80008000008 */
[----:B------:R1:W-:Y:S04]  /*f050*/  STS.U8 [R30+UR8+0x6a00], R40 ;  /* 0x006a00281e007988 */ /* 0x0003e80008000008 */
[----:B------:R1:W-:Y:S04]  /*f060*/  STS.U8 [R30+UR8+0x6e00], R41 ;  /* 0x006e00291e007988 */ /* 0x0003e80008000008 */
[----:B0-----:R-:W3:Y:S04]  /*f070*/  LDL.LU R31, [R1+0xf38] ;  /* 0x000f3800011f7983 */ /* 0x001ee80000300800 */
[----:B-1----:R-:W3:Y:S04]  /*f080*/  LDL.LU R40, [R1+0xf34] ;  /* 0x000f340001287983 */ /* 0x002ee80000300800 */
[----:B------:R-:W3:Y:S04]  /*f090*/  LDL.LU R41, [R1+0xf30] ;  /* 0x000f300001297983 */ /* 0x000ee80000300800 */
[----:B--2---:R0:W-:Y:S04]  /*f0a0*/  STS.U8 [R30+UR8+0x7200], R42 ;  /* 0x0072002a1e007988 */ /* 0x0041e80008000008 */
[----:B0-----:R-:W2:Y:S01]  /*f0b0*/  LDL.LU R42, [R1+0xf2c] ;  /* 0x000f2c00012a7983 */ /* 0x001ea20000300800 */
[----:B------:R-:W-:-:S03]  /*f0c0*/  LOP3.LUT R39, R39, 0x50, RZ, 0x3c, !PT ;  /* 0x0000005027277812 */ /* 0x000fc600078e3cff */
[----:B--2---:R-:W-:Y:S04]  /*f0d0*/  STS.U8 [R30+UR8+0x7600], R42 ;  /* 0x0076002a1e007988 */ /* 0x004fe80008000008 */
[----:B---3--:R0:W-:Y:S04]  /*f0e0*/  STS.U8 [R30+UR8+0x7a00], R41 ;  /* 0x007a00291e007988 */ /* 0x0081e80008000008 */
[----:B------:R1:W-:Y:S04]  /*f0f0*/  STS.U8 [R30+UR8+0x7e00], R40 ;  /* 0x007e00281e007988 */ /* 0x0003e80008000008 */
[----:B0-----:R-:W2:Y:S04]  /*f100*/  LDL.LU R41, [R1+0x8] ;  /* 0x0000080001297983 */ /* 0x001ea80000300800 */
[----:B-1----:R-:W3:Y:S04]  /*f110*/  LDL.LU R30, [R1+0xf28] ;  /* 0x000f2800011e7983 */ /* 0x002ee80000300800 */
[----:B------:R-:W2:Y:S04]  /*f120*/  LDL.LU R40, [R1+0xc] ;  /* 0x00000c0001287983 */ /* 0x000ea80000300800 */
        /* <DEDUP_REMOVED lines=25> */
[----:B0-----:R-:W3:Y:S04]  /*f2c0*/  LDL.LU R28, [R1+0xef4] ;  /* 0x000ef400011c7983 */ /* 0x001ee80000300800 */
[----:B------:R0:W-:Y:S01]  /*f2d0*/  STS.U8 [R39+UR8+0x3680], R38 ;  /* 0x0036802627007988 */ /* 0x0001e20008000008 */
[----:B------:R-:W-:Y:S01]  /*f2e0*/  PRMT R42, RZ, 0x7610, R42 ;  /* 0x00007610ff2a7816 */ /* 0x000fe2000000002a */
[----:B0-----:R-:W0:Y:S02]  /*f2f0*/  LDC R38, c[0x0][0x3a0] ;  /* 0x0000e800ff267b82 */ /* 0x001e240000000800 */
[----:B--2---:R-:W-:Y:S04]  /*f300*/  STS.U8 [R39+UR8+0x3a80], R40 ;  /* 0x003a802827007988 */ /* 0x004fe80008000008 */
[----:B------:R1:W-:Y:S02]  /*f310*/  STS.U8 [R39+UR8+0x3e80], R41 ;  /* 0x003e802927007988 */ /* 0x0003e40008000008 */
[----:B-1----:R-:W1:Y:S01]  /*f320*/  S2R R41, SR_TID.X ;  /* 0x0000000000297919 */ /* 0x002e620000002100 */
[----:B------:R-:W-:Y:S01]  /*f330*/  IMAD R40, R4, 0xfe, RZ ;  /* 0x000000fe04287824 */ /* 0x000fe200078e02ff */
[----:B-1----:R-:W-:Y:S01]  /*f340*/  LOP3.LUT R41, R41, 0x7f, RZ, 0xc0, !PT ;  /* 0x0000007f29297812 */ /* 0x002fe200078ec0ff */
[----:B---3--:R-:W-:Y:S04]  /*f350*/  STS.U8 [R39+UR8+0x4280], R28 ;  /* 0x0042801c27007988 */ /* 0x008fe80008000008 */
[----:B------:R-:W-:Y:S04]  /*f360*/  STS.U8 [R39+UR8+0x4680], R29 ;  /* 0x0046801d27007988 */ /* 0x000fe80008000008 */
[----:B------:R1:W-:Y:S04]  /*f370*/  STS.U8 [R39+UR8+0x4a80], R53 ;  /* 0x004a803527007988 */ /* 0x0003e80008000008 */
[----:B------:R-:W-:Y:S04]  /*f380*/  STS.U8 [R39+UR8+0x4e80], R52 ;  /* 0x004e803427007988 */ /* 0x000fe80008000008 */
[----:B------:R-:W-:Y:S04]  /*f390*/  STS.U8 [R39+UR8+0x5280], R51 ;  /* 0x0052803327007988 */ /* 0x000fe80008000008 */
[----:B------:R-:W-:Y:S04]  /*f3a0*/  STS.U8 [R39+UR8+0x5680], R50 ;  /* 0x0056803227007988 */ /* 0x000fe80008000008 */
[----:B------:R-:W-:Y:S04]  /*f3b0*/  STS.U8 [R39+UR8+0x5a80], R49 ;  /* 0x005a803127007988 */ /* 0x000fe80008000008 */
[----:B------:R-:W-:Y:S01]  /*f3c0*/  STS.U8 [R39+UR8+0x5e80], R48 ;  /* 0x005e803027007988 */ /* 0x000fe20008000008 */
[----:B-1----:R-:W-:-:S03]  /*f3d0*/  LOP3.LUT R53, R41, 0x60, RZ, 0x3c, !PT ;  /* 0x0000006029357812 */ /* 0x002fc600078e3cff */
[----:B------:R-:W-:Y:S04]  /*f3e0*/  STS.U8 [R39+UR8+0x6280], R47 ;  /* 0x0062802f27007988 */ /* 0x000fe80008000008 */
[----:B------:R-:W-:Y:S04]  /*f3f0*/  STS.U8 [R39+UR8+0x6680], R46 ;  /* 0x0066802e27007988 */ /* 0x000fe80008000008 */
[----:B----4-:R-:W-:Y:S04]  /*f400*/  STS.U8 [R39+UR8+0x6a80], R45 ;  /* 0x006a802d27007988 */ /* 0x010fe80008000008 */
[----:B------:R-:W-:Y:S01]  /*f410*/  STS.U8 [R39+UR8+0x6e80], R44 ;  /* 0x006e802c27007988 */ /* 0x000fe20008000008 */
[----:B------:R-:W-:-:S03]  /*f420*/  IADD3 R41, P6, PT, R40, R2, RZ ;  /* 0x0000000228297210 */ /* 0x000fc60007fde0ff */
[----:B------:R-:W2:Y:S04]  /*f430*/  LDL.LU R28, [R1+0xef0] ;  /* 0x000ef000011c7983 */ /* 0x000ea80000300800 */
[----:B------:R-:W-:Y:S04]  /*f440*/  STS.U8 [R39+UR8+0x7280], R43 ;  /* 0x0072802b27007988 */ /* 0x000fe80008000008 */
[----:B------:R-:W3:Y:S04]  /*f450*/  LDL.LU R29, [R1+0xeec] ;  /* 0x000eec00011d7983 */ /* 0x000ee80000300800 */
[----:B------:R1:W-:Y:S04]  /*f460*/  STS.U8 [R39+UR8+0x7680], R30 ;  /* 0x0076801e27007988 */ /* 0x0003e80008000008 */
[----:B------:R4:W-:Y:S04]  /*f470*/  STS.U8 [R39+UR8+0x7a80], R31 ;  /* 0x007a801f27007988 */ /* 0x0009e80008000008 */
[----:B------:R0:W-:Y:S04]  /*f480*/  STS.U8 [R39+UR8+0x7e80], R32 ;  /* 0x007e802027007988 */ /* 0x0001e80008000008 */
[----:B-1----:R-:W2:Y:S04]  /*f490*/  LDL.LU R30, [R1+0xee8] ;  /* 0x000ee800011e7983 */ /* 0x002ea80000300800 */
[----:B----4-:R-:W4:Y:S01]  /*f4a0*/  LDL.LU R31, [R1+0xee4] ;  /* 0x000ee400011f7983 */ /* 0x010f220000300800 */
[----:B------:R-:W-:-:S03]  /*f4b0*/  LEA.HI.X.SX32 R40, R40, R0, 0x1, P6 ;  /* 0x0000000028287211 */ /* 0x000fc600030f0eff */
[----:B0-----:R-:W2:Y:S04]  /*f4c0*/  LDL.LU R32, [R1+0xee0] ;  /* 0x000ee00001207983 */ /* 0x001ea80000300800 */
[----:B------:R0:W-:Y:S04]  /*f4d0*/  STS.U8 [R53+UR8+0x300], R33 ;  /* 0x0003002135007988 */ /* 0x0001e80008000008 */
[----:B------:R1:W-:Y:S04]  /*f4e0*/  STS.U8 [R53+UR8+0x700], R34 ;  /* 0x0007002235007988 */ /* 0x0003e80008000008 */
[----:B------:R1:W-:Y:S04]  /*f4f0*/  STS.U8 [R53+UR8+0xb00], R35 ;  /* 0x000b002335007988 */ /* 0x0003e80008000008 */
[----:B0-----:R-:W2:Y:S04]  /*f500*/  LDL.LU R33, [R1+0xedc] ;  /* 0x000edc0001217983 */ /* 0x001ea80000300800 */
[----:B-1----:R-:W3:Y:S04]  /*f510*/  LDL.LU R34, [R1+0xed8] ;  /* 0x000ed80001227983 */ /* 0x002ee80000300800 */
[----:B------:R-:W3:Y:S04]  /*f520*/  LDL.LU R35, [R1+0xed4] ;  /* 0x000ed40001237983 */ /* 0x000ee80000300800 */
[----:B------:R0:W-:Y:S04]  /*f530*/  STS.U8 [R53+UR8+0xf00], R36 ;  /* 0x000f002435007988 */ /* 0x0001e80008000008 */
[----:B------:R1:W-:Y:S04]  /*f540*/  STS.U8 [R53+UR8+0x1300], R37 ;  /* 0x0013002535007988 */ /* 0x0003e80008000008 */
[----:B0-----:R-:W3:Y:S04]  /*f550*/  LDL.LU R36, [R1+0xed0] ;  /* 0x000ed00001247983 */ /* 0x001ee80000300800 */
[----:B-1----:R-:W3:Y:S04]  /*f560*/  LDL.LU R37, [R1+0xecc] ;  /* 0x000ecc0001257983 */ /* 0x002ee80000300800 */
[----:B------:R0:W-:Y:S04]  /*f570*/  STL [R1+0x7d0], R41 ;  /* 0x0007d02901007387 */ /* 0x0001e80000100800 */
[----:B------:R1:W-:Y:S04]  /*f580*/  STS.U8 [R53+UR8+0x1700], R5 ;  /* 0x0017000535007988 */ /* 0x0003e80008000008 */
[----:B------:R1:W-:Y:S01]  /*f590*/  STS.U8 [R53+UR8+0x1b00], R27 ;  /* 0x001b001b35007988 */ /* 0x0003e20008000008 */
[----:B0-----:R-:W-:-:S03]  /*f5a0*/  @!P0 LOP3.LUT R41, R41, R40, RZ, 0x3c, !PT ;  /* 0x0000002829298212 */ /* 0x001fc600078e3cff */
[----:B-1----:R-:W3:Y:S04]  /*f5b0*/  LDL.LU R5, [R1+0xec8] ;  /* 0x000ec80001057983 */ /* 0x002ee80000300800 */
[----:B------:R-:W3:Y:S04]  /*f5c0*/  LDL.LU R27, [R1+0xec4] ;  /* 0x000ec400011b7983 */ /* 0x000ee80000300800 */
[----:B------:R0:W-:Y:S02]  /*f5d0*/  STL [R1+0x7cc], R40 ;  /* 0x0007cc2801007387 */ /* 0x0001e40000100800 */
[----:B0-----:R-:W-:-:S04]  /*f5e0*/  @!P0 LOP3.LUT R40, R41, R40, RZ, 0x3c, !PT ;  /* 0x0000002829288212 */ /* 0x001fc800078e3cff */
[----:B------:R-:W-:-:S05]  /*f5f0*/  @!P0 LOP3.LUT R41, R41, R40, RZ, 0x3c, !PT ;  /* 0x0000002829298212 */ /* 0x000fca00078e3cff */
[----:B------:R0:W3:Y:S01]  /*f600*/  @!P0 LDG.E.U8 R42, desc[UR24][R40.64] ;  /* 0x00000018282a8981 */ /* 0x0000e2000c1e1100 */
[----:B------:R-:W-:-:S05]  /*f610*/  IMAD R39, R4, 0xf6, RZ ;  /* 0x000000f604277824 */ /* 0x000fca00078e02ff */
[----:B------:R-:W-:Y:S01]  /*f620*/  IADD3 R45, P6, PT, R39, R2, RZ ;  /* 0x00000002272d7210 */ /* 0x000fe20007fde0ff */
[----:B0-----:R-:W-:-:S03]  /*f630*/  VIADD R40, R38, 0xffffff29 ;  /* 0xffffff2926287836 */ /* 0x001fc60000000000 */
[----:B------:R-:W-:Y:S01]  /*f640*/  LEA.HI.X.SX32 R46, R39, R0, 0x1, P6 ;  /* 0x00000000272e7211 */ /* 0x000fe200030f0eff */
[----:B------:R-:W-:Y:S01]  /*f650*/  STL [R1+0x7c8], R45 ;  /* 0x0007c82d01007387 */ /* 0x000fe20000100800 */
[----:B------:R-:W-:Y:S02]  /*f660*/  PRMT R43, RZ, 0x7610, R43 ;  /* 0x00007610ff2b7816 */ /* 0x000fe4000000002b */
[----:B------:R-:W-:Y:S01]  /*f670*/  ISETP.GE.U32.AND P0, PT, R40, 0x7ffffe2a, PT ;  /* 0x7ffffe2a2800780c */ /* 0x000fe20003f06070 */
[----:B------:R-:W-:Y:S02]  /*f680*/  @!P4 IMAD.MOV.U32 R40, RZ, RZ, R45 ;  /* 0x000000ffff28c224 */ /* 0x000fe400078e002d */
[----:B------:R-:W-:-:S05]  /*f690*/  @!P4 IMAD.MOV.U32 R41, RZ, RZ, R46 ;  /* 0x000000ffff29c224 */ /* 0x000fca00078e002e */
[----:B------:R0:W4:Y:S01]  /*f6a0*/  @!P4 LDG.E.U8 R43, desc[UR24][R40.64] ;  /* 0x00000018282bc981 */ /* 0x000122000c1e1100 */
[----:B--2---:R-:W-:-:S03]  /*f6b0*/  PRMT R33, RZ, 0x7610, R33 ;  /* 0x00007610ff217816 */ /* 0x004fc60000000021 */
[----:B---3--:R1:W-:Y:S02]  /*f6c0*/  STL [R1+0x80], R42 ;  /* 0x0000802a01007387 */ /* 0x0083e40000100800 */
[----:B-1----:R-:W-:-:S05]  /*f6d0*/  IMAD R42, R4, 0xee, RZ ;  /* 0x000000ee042a7824 */ /* 0x002fca00078e02ff */
[----:B------:R-:W-:-:S04]  /*f6e0*/  IADD3 R44, P6, PT, R42, R2, RZ ;  /* 0x000000022a2c7210 */ /* 0x000fc80007fde0ff */
[----:B------:R-:W-:Y:S01]  /*f6f0*/  LEA.HI.X.SX32 R45, R42, R0, 0x1, P6 ;  /* 0x000000002a2d7211 */ /* 0x000fe200030f0eff */
[----:B0-----:R-:W-:-:S04]  /*f700*/  @!P5 IMAD.MOV.U32 R40, RZ, RZ, R44 ;  /* 0x000000ffff28d224 */ /* 0x001fc800078e002c */
[----:B------:R-:W-:-:S05]  /*f710*/  @!P5 IMAD.MOV.U32 R41, RZ, RZ, R45 ;  /* 0x000000ffff29d224 */ /* 0x000fca00078e002d */
[----:B------:R0:W2:Y:S04]  /*f720*/  @!P5 LDG.E.U8 R33, desc[UR24][R40.64] ;  /* 0x000000182821d981 */ /* 0x0000a8000c1e1100 */
[----:B------:R-:W-:Y:S04]  /*f730*/  STL [R1+0x7c4], R46 ;  /* 0x0007c42e01007387 */ /* 0x000fe80000100800 */
[----:B------:R-:W-:Y:S04]  /*f740*/  STL [R1+0x7c0], R44 ;  /* 0x0007c02c01007387 */ /* 0x000fe80000100800 */
[----:B----4-:R1:W-:Y:S01]  /*f750*/  STL [R1+0x1c], R43 ;  /* 0x00001c2b01007387 */ /* 0x0103e20000100800 */
[----:B------:R-:W-:-:S02]  /*f760*/  VIADD R39, R38, 0xffffff31 ;  /* 0xffffff3126277836 */ /* 0x000fc40000000000 */
[C---:B------:R-:W-:Y:S02]  /*f770*/  IMAD R42, R4.reuse, 0xde, RZ ;  /* 0x000000de042a7824 */ /* 0x040fe400078e02ff */
[----:B-1----:R-:W-:Y:S01]  /*f780*/  IMAD R43, R4, 0xe6, RZ ;  /* 0x000000e6042b7824 */ /* 0x002fe200078e02ff */
[----:B------:R-:W-:-:S04]  /*f790*/  ISETP.GE.U32.AND P4, PT, R39, 0x7ffffe32, PT ;  /* 0x7ffffe322700780c */ /* 0x000fc80003f86070 */
[C---:B------:R-:W-:Y:S01]  /*f7a0*/  IADD3 R46, P6, PT, R43.reuse, R2, RZ ;  /* 0x000000022b2e7210 */ /* 0x040fe20007fde0ff */
[----:B------:R-:W-:Y:S01]  /*f7b0*/  STL [R1+0x7bc], R45 ;  /* 0x0007bc2d01007387 */ /* 0x000fe20000100800 */
[----:B------:R-:W-:Y:S02]  /*f7c0*/  VIADD R39, R38, 0xffffff39 ;  /* 0xffffff3926277836 */ /* 0x000fe40000000000 */
[----:B------:R-:W-:Y:S01]  /*f7d0*/  LEA.HI.X.SX32 R43, R43, R0, 0x1, P6 ;  /* 0x000000002b2b7211 */ /* 0x000fe200030f0eff */
[----:B------:R-:W-:Y:S02]  /*f7e0*/  STL [R1+0x7b8], R46 ;  /* 0x0007b82e01007387 */ /* 0x000fe40000100800 */
[----:B------:R-:W-:Y:S02]  /*f7f0*/  ISETP.GE.U32.AND P5, PT, R39, 0x7ffffe3a, PT ;  /* 0x7ffffe3a2700780c */ /* 0x000fe40003fa6070 */
[----:B------:R-:W-:Y:S01]  /*f800*/  PRMT R39, RZ, 0x7610, R39 ;  /* 0x00007610ff277816 */ /* 0x000fe20000000027 */
[----:B0-----:R-:W-:Y:S01]  /*f810*/  IMAD R41, R4, 0xd6, RZ ;  /* 0x000000d604297824 */ /* 0x001fe200078e02ff */
[----:B------:R-:W-:Y:S01]  /*f820*/  PRMT R40, RZ, 0x7610, R40 ;  /* 0x00007610ff287816 */ /* 0x000fe20000000028 */
[----:B--2---:R0:W-:Y:S02]  /*f830*/  STL [R1+0x20], R33 ;  /* 0x0000202101007387 */ /* 0x0041e40000100800 */
[----:B0-----:R-:W-:-:S04]  /*f840*/  IADD3 R33, P6, PT, R42, R2, RZ ;  /* 0x000000022a217210 */ /* 0x001fc80007fde0ff */
[----:B------:R-:W-:Y:S01]  /*f850*/  LEA.HI.X.SX32 R45, R42, R0, 0x1, P6 ;  /* 0x000000002a2d7211 */ /* 0x000fe200030f0eff */
[----:B------:R-:W-:Y:S01]  /*f860*/  @!P3 IMAD.MOV.U32 R42, RZ, RZ, R46 ;  /* 0x000000ffff2ab224 */ /* 0x000fe200078e002e */
[----:B------:R0:W-:Y:S04]  /*f870*/  STL [R1+0x7b4], R43 ;  /* 0x0007b42b01007387 */ /* 0x0001e80000100800 */
[----:B------:R1:W2:Y:S01]  /*f880*/  @!P3 LDG.E.U8 R39, desc[UR24][R42.64] ;  /* 0x000000182a27b981 */ /* 0x0002a2000c1e1100 */
[C---:B------:R-:W-:Y:S01]  /*f890*/  IADD3 R46, P6, PT, R41.reuse, R2, RZ ;  /* 0x00000002292e7210 */ /* 0x040fe20007fde0ff */
[----:B-1----:R-:W-:Y:S02]  /*f8a0*/  @!P2 IMAD.MOV.U32 R42, RZ, RZ, R33 ;  /* 0x000000ffff2aa224 */ /* 0x002fe400078e0021 */
[----:B0-----:R-:W-:Y:S01]  /*f8b0*/  @!P2 IMAD.MOV.U32 R43, RZ, RZ, R45 ;  /* 0x000000ffff2ba224 */ /* 0x001fe200078e002d */
[----:B------:R-:W-:-:S04]  /*f8c0*/  LEA.HI.X.SX32 R47, R41, R0, 0x1, P6 ;  /* 0x00000000292f7211 */ /* 0x000fc800030f0eff */
[----:B------:R0:W3:Y:S01]  /*f8d0*/  @!P2 LDG.E.U8 R40, desc[UR24][R42.64] ;  /* 0x000000182a28a981 */ /* 0x0000e2000c1e1100 */
[----:B------:R-:W-:Y:S01]  /*f8e0*/  PRMT R41, RZ, 0x7610, R41 ;  /* 0x00007610ff297816 */ /* 0x000fe20000000029 */
[----:B0-----:R-:W-:Y:S02]  /*f8f0*/  VIADD R42, R38, 0xffffff48 ;  /* 0xffffff48262a7836 */ /* 0x001fe40000000000 */
[----:B------:R-:W-:-:S03]  /*f900*/  @!P0 IMAD.MOV.U32 R43, RZ, RZ, R47 ;  /* 0x000000ffff2b8224 */ /* 0x000fc600078e002f */
[----:B------:R-:W-:Y:S01]  /*f910*/  ISETP.GE.U32.AND P2, PT, R42, 0x7ffffe49, PT ;  /* 0x7ffffe492a00780c */ /* 0x000fe20003f46070 */
[----:B------:R-:W-:-:S05]  /*f920*/  @!P0 IMAD.MOV.U32 R42, RZ, RZ, R46 ;  /* 0x000000ffff2a8224 */ /* 0x000fca00078e002e */
[----:B------:R0:W4:Y:S01]  /*f930*/  @!P0 LDG.E.U8 R41, desc[UR24][R42.64] ;  /* 0x000000182a298981 */ /* 0x000122000c1e1100 */
[----:B------:R-:W-:-:S05]  /*f940*/  VIADD R44, R38, 0xffffff41 ;  /* 0xffffff41262c7836 */ /* 0x000fca0000000000 */
[----:B------:R-:W-:Y:S01]  /*f950*/  ISETP.GE.U32.AND P3, PT, R44, 0x7ffffe42, PT ;  /* 0x7ffffe422c00780c */ /* 0x000fe20003f66070 */
[----:B------:R-:W-:Y:S01]  /*f960*/  IMAD R44, R4, 0xce, RZ ;  /* 0x000000ce042c7824 */ /* 0x000fe200078e02ff */
[----:B------:R1:W-:Y:S04]  /*f970*/  STL [R1+0x7b0], R33 ;  /* 0x0007b02101007387 */ /* 0x0003e80000100800 */
[----:B-1----:R-:W-:-:S04]  /*f980*/  IADD3 R33, P6, PT, R44, R2, RZ ;  /* 0x000000022c217210 */ /* 0x002fc80007fde0ff */
[----:B------:R-:W-:Y:S02]  /*f990*/  LEA.HI.X.SX32 R44, R44, R0, 0x1, P6 ;  /* 0x000000002c2c7211 */ /* 0x000fe400030f0eff */
[----:B0-----:R-:W-:Y:S01]  /*f9a0*/  PRMT R42, RZ, 0x7610, R42 ;  /* 0x00007610ff2a7816 */ /* 0x001fe2000000002a */
[----:B--2---:R-:W-:Y:S04]  /*f9b0*/  STL [R1+0xe48], R39 ;  /* 0x000e482701007387 */ /* 0x004fe80000100800 */
[----:B------:R0:W-:Y:S02]  /*f9c0*/  STL [R1+0x7ac], R45 ;  /* 0x0007ac2d01007387 */ /* 0x0001e40000100800 */
[----:B0-----:R-:W-:Y:S02]  /*f9d0*/  VIADD R45, R38, 0xffffff49 ;  /* 0xffffff49262d7836 */ /* 0x001fe40000000000 */
[----:B---3--:R-:W-:Y:S04]  /*f9e0*/  STL [R1+0xe4c], R40 ;  /* 0x000e4c2801007387 */ /* 0x008fe80000100800 */
[----:B------:R-:W-:Y:S01]  /*f9f0*/  STL [R1+0x7a8], R46 ;  /* 0x0007a82e01007387 */ /* 0x000fe20000100800 */
[----:B------:R-:W-:-:S03]  /*fa00*/  ISETP.GE.U32.AND P0, PT, R45, 0x7ffffe4a, PT ;  /* 0x7ffffe4a2d00780c */ /* 0x000fc60003f06070 */
[----:B------:R-:W-:Y:S01]  /*fa10*/  STL [R1+0x7a4], R47 ;  /* 0x0007a42f01007387 */ /* 0x000fe20000100800 */
[----:B------:R-:W-:-:S03]  /*fa20*/  @!P4 IMAD.MOV.U32 R45, RZ, RZ, R44 ;  /* 0x000000ffff2dc224 */ /* 0x000fc600078e002c */
[----:B----4-:R-:W-:Y:S04]  /*fa30*/  STL [R1+0xe50], R41 ;  /* 0x000e502901007387 */ /* 0x010fe80000100800 */
[----:B------:R-:W-:Y:S04]  /*fa40*/  STL [R1+0x7a0], R33 ;  /* 0x0007a02101007387 */ /* 0x000fe80000100800 */
[----:B------:R0:W-:Y:S02]  /*fa50*/  STL [R1+0x79c], R44 ;  /* 0x00079c2c01007387 */ /* 0x0001e40000100800 */
[----:B0-----:R-:W-:-:S05]  /*fa60*/  @!P4 IMAD.MOV.U32 R44, RZ, RZ, R33 ;  /* 0x000000ffff2cc224 */ /* 0x001fca00078e0021 */
[----:B------:R-:W2:Y:S01]  /*fa70*/  @!P4 LDG.E.U8 R42, desc[UR24][R44.64] ;  /* 0x000000182c2ac981 */ /* 0x000ea2000c1e1100 */
[C---:B------:R-:W-:Y:S02]  /*fa80*/  IMAD R46, R4.reuse, 0xc6, RZ ;  /* 0x000000c6042e7824 */ /* 0x040fe400078e02ff */
[----:B------:R-:W-:-:S03]  /*fa90*/  IMAD R47, R4, 0xbe, RZ ;  /* 0x000000be042f7824 */ /* 0x000fc600078e02ff */
[----:B------:R-:W-:Y:S01]  /*faa0*/  IADD3 R50, P6, PT, R46, R2, RZ ;  /* 0x000000022e327210 */ /* 0x000fe20007fde0ff */
[----:B------:R-:W-:-:S03]  /*fab0*/  VIADD R43, R38, 0xffffff50 ;  /* 0xffffff50262b7836 */ /* 0x000fc60000000000 */
[----:B------:R-:W-:Y:S02]  /*fac0*/  LEA.HI.X.SX32 R46, R46, R0, 0x1, P6 ;  /* 0x000000002e2e7211 */ /* 0x000fe400030f0eff */
[----:B------:R-:W-:Y:S02]  /*fad0*/  IADD3 R33, P6, PT, R47, R2, RZ ;  /* 0x000000022f217210 */ /* 0x000fe40007fde0ff */
[----:B------:R-:W-:Y:S02]  /*fae0*/  ISETP.GE.U32.AND P4, PT, R43, 0x7ffffe51, PT ;  /* 0x7ffffe512b00780c */ /* 0x000fe40003f86070 */
[----:B------:R-:W-:Y:S01]  /*faf0*/  LEA.HI.X.SX32 R52, R47, R0, 0x1, P6 ;  /* 0x000000002f347211 */ /* 0x000fe200030f0eff */
[----:B------:R-:W-:Y:S01]  /*fb00*/  @!P5 IMAD.MOV.U32 R47, RZ, RZ, R46 ;  /* 0x000000ffff2fd224 */ /* 0x000fe200078e002e */
[----:B------:R-:W-:Y:S01]  /*fb10*/  PRMT R43, RZ, 0x7610, R43 ;  /* 0x00007610ff2b7816 */ /* 0x000fe2000000002b */
[----:B--2---:R-:W-:Y:S04]  /*fb20*/  STL [R1+0xe54], R42 ;  /* 0x000e542a01007387 */ /* 0x004fe80000100800 */
[----:B------:R-:W-:Y:S04]  /*fb30*/  STL [R1+0x798], R50 ;  /* 0x0007983201007387 */ /* 0x000fe80000100800 */
[----:B------:R0:W-:Y:S02]  /*fb40*/  STL [R1+0x794], R46 ;  /* 0x0007942e01007387 */ /* 0x0001e40000100800 */
[----:B0-----:R-:W-:-:S05]  /*fb50*/  @!P5 IMAD.MOV.U32 R46, RZ, RZ, R50 ;  /* 0x000000ffff2ed224 */ /* 0x001fca00078e0032 */
[----:B------:R0:W2:Y:S01]  /*fb60*/  @!P5 LDG.E.U8 R43, desc[UR24][R46.64] ;  /* 0x000000182e2bd981 */ /* 0x0000a2000c1e1100 */
[----:B------:R-:W-:Y:S01]  /*fb70*/  IMAD R45, R4, 0xb7, RZ ;  /* 0x000000b7042d7824 */ /* 0x000fe200078e02ff */
[----:B------:R-:W-:Y:S02]  /*fb80*/  PRMT R44, RZ, 0x7610, R44 ;  /* 0x00007610ff2c7816 */ /* 0x000fe4000000002c */
[----:B------:R-:W-:Y:S02]  /*fb90*/  STL [R1+0x790], R33 ;  /* 0x0007902101007387 */ /* 0x000fe40000100800 */
[----:B------:R-:W-:Y:S01]  /*fba0*/  IADD3 R50, P6, PT, R45, R2, RZ ;  /* 0x000000022d327210 */ /* 0x000fe20007fde0ff */
[----:B0-----:R-:W-:Y:S02]  /*fbb0*/  @!P3 IMAD.MOV.U32 R46, RZ, RZ, R33 ;  /* 0x000000ffff2eb224 */ /* 0x001fe400078e0021 */
[----:B------:R-:W-:-:S05]  /*fbc0*/  @!P3 IMAD.MOV.U32 R47, RZ, RZ, R52 ;  /* 0x000000ffff2fb224 */ /* 0x000fca00078e0034 */
[----:B------:R0:W3:Y:S01]  /*fbd0*/  @!P3 LDG.E.U8 R44, desc[UR24][R46.64] ;  /* 0x000000182e2cb981 */ /* 0x0000e2000c1e1100 */
[----:B------:R-:W-:Y:S01]  /*fbe0*/  PRMT R49, RZ, 0x7610, R49 ;  /* 0x00007610ff317816 */ /* 0x000fe20000000031 */
[----:B0-----:R-:W-:-:S05]  /*fbf0*/  VIADD R46, R38, 0xffffff58 ;  /* 0xffffff58262e7836 */ /* 0x001fca0000000000 */
[----:B------:R-:W-:Y:S01]  /*fc00*/  ISETP.GE.U32.AND P3, PT, R46, 0x7ffffe59, PT ;  /* 0x7ffffe592e00780c */ /* 0x000fe20003f66070 */
[----:B------:R-:W-:Y:S01]  /*fc10*/  @!P2 IMAD.MOV.U32 R46, RZ, RZ, R50 ;  /* 0x000000ffff2ea224 */ /* 0x000fe200078e0032 */
[----:B--2---:R-:W-:Y:S04]  /*fc20*/  STL [R1+0xe58], R43 ;  /* 0x000e582b01007387 */ /* 0x004fe80000100800 */
[----:B------:R0:W-:Y:S02]  /*fc30*/  STL [R1+0x78c], R52 ;  /* 0x00078c3401007387 */ /* 0x0001e40000100800 */
[----:B0-----:R-:W-:-:S05]  /*fc40*/  LEA.HI.X.SX32 R52, R45, R0, 0x1, P6 ;  /* 0x000000002d347211 */ /* 0x001fca00030f0eff */
[----:B------:R-:W-:-:S05]  /*fc50*/  @!P2 IMAD.MOV.U32 R47, RZ, RZ, R52 ;  /* 0x000000ffff2fa224 */ /* 0x000fca00078e0034 */
[----:B------:R0:W2:Y:S01]  /*fc60*/  @!P2 LDG.E.U8 R49, desc[UR24][R46.64] ;  /* 0x000000182e31a981 */ /* 0x0000a2000c1e1100 */
[----:B------:R-:W-:-:S05]  /*fc70*/  VIADD R48, R38, 0xffffff51 ;  /* 0xffffff5126307836 */ /* 0x000fca0000000000 */
[----:B------:R-:W-:Y:S01]  /*fc80*/  ISETP.GE.U32.AND P5, PT, R48, 0x7ffffe52, PT ;  /* 0x7ffffe523000780c */ /* 0x000fe20003fa6070 */
[----:B------:R-:W-:Y:S01]  /*fc90*/  IMAD R48, R4, 0xb6, RZ ;  /* 0x000000b604307824 */ /* 0x000fe200078e02ff */
[----:B---3--:R-:W-:Y:S04]  /*fca0*/  STL [R1+0xe5c], R44 ;  /* 0x000e5c2c01007387 */ /* 0x008fe80000100800 */
[----:B------:R-:W-:Y:S01]  /*fcb0*/  IADD3 R33, P6, PT, R48, R2, RZ ;  /* 0x0000000230217210 */ /* 0x000fe20007fde0ff */
[----:B------:R-:W-:Y:S04]  /*fcc0*/  STL [R1+0x788], R50 ;  /* 0x0007883201007387 */ /* 0x000fe80000100800 */
[----:B------:R1:W-:Y:S04]  /*fcd0*/  STL [R1+0x784], R52 ;  /* 0x0007843401007387 */ /* 0x0003e80000100800 */
[----:B------:R-:W-:Y:S01]  /*fce0*/  STL [R1+0x780], R33 ;  /* 0x0007802101007387 */ /* 0x000fe20000100800 */
[----:B------:R-:W-:Y:S01]  /*fcf0*/  VIADD R45, R38, 0xffffff59 ;  /* 0xffffff59262d7836 */ /* 0x000fe20000000000 */
[----:B-1----:R-:W-:Y:S01]  /*fd00*/  LEA.HI.X.SX32 R52, R48, R0, 0x1, P6 ;  /* 0x0000000030347211 */ /* 0x002fe200030f0eff */
[----:B------:R-:W-:-:S03]  /*fd10*/  IMAD R48, R4, 0xae, RZ ;  /* 0x000000ae04307824 */ /* 0x000fc600078e02ff */
[----:B------:R-:W-:Y:S01]  /*fd20*/  ISETP.GE.U32.AND P2, PT, R45, 0x7ffffe5a, PT ;  /* 0x7ffffe5a2d00780c */ /* 0x000fe20003f46070 */
[----:B0-----:R-:W-:Y:S01]  /*fd30*/  @!P0 IMAD.MOV.U32 R46, RZ, RZ, R33 ;  /* 0x000000ffff2e8224 */ /* 0x001fe200078e0021 */
[----:B------:R-:W-:Y:S01]  /*fd40*/  PRMT R45, RZ, 0x7610, R45 ;  /* 0x00007610ff2d7816 */ /* 0x000fe2000000002d */
[----:B------:R-:W-:Y:S01]  /*fd50*/  @!P0 IMAD.MOV.U32 R47, RZ, RZ, R52 ;  /* 0x000000ffff2f8224 */ /* 0x000fe200078e0034 */
[----:B------:R-:W-:-:S04]  /*fd60*/  PRMT R51, RZ, 0x7610, R51 ;  /* 0x00007610ff337816 */ /* 0x000fc80000000033 */
[----:B------:R0:W3:Y:S04]  /*fd70*/  @!P0 LDG.E.U8 R45, desc[UR24][R46.64] ;  /* 0x000000182e2d8981 */ /* 0x0000e8000c1e1100 */
[----:B--2---:R1:W-:Y:S02]  /*fd80*/  STL [R1+0x7c], R49 ;  /* 0x00007c3101007387 */ /* 0x0043e40000100800 */
[----:B-1----:R-:W-:-:S05]  /*fd90*/  IMAD R49, R4, 0xaf, RZ ;  /* 0x000000af04317824 */ /* 0x002fca00078e02ff */
[----:B------:R-:W-:-:S04]  /*fda0*/  IADD3 R53, P6, PT, R49, R2, RZ ;  /* 0x0000000231357210 */ /* 0x000fc80007fde0ff */
[----:B------:R-:W-:Y:S02]  /*fdb0*/  LEA.HI.X.SX32 R49, R49, R0, 0x1, P6 ;  /* 0x0000000031317211 */ /* 0x000fe400030f0eff */
[C---:B------:R-:W-:Y:S01]  /*fdc0*/  IADD3 R33, P6, PT, R48.reuse, R2, RZ ;  /* 0x0000000230217210 */ /* 0x040fe20007fde0ff */
[----:B------:R1:W-:Y:S03]  /*fdd0*/  STL [R1+0x77c], R52 ;  /* 0x00077c3401007387 */ /* 0x0003e60000100800 */
[----:B-1----:R-:W-:Y:S01]  /*fde0*/  LEA.HI.X.SX32 R52, R48, R0, 0x1, P6 ;  /* 0x0000000030347211 */ /* 0x002fe200030f0eff */
[----:B------:R-:W-:-:S05]  /*fdf0*/  @!P4 IMAD.MOV.U32 R48, RZ, RZ, R53 ;  /* 0x000000ffff30c224 */ /* 0x000fca00078e0035 */
[----:B------:R1:W2:Y:S01]  /*fe00*/  @!P4 LDG.E.U8 R51, desc[UR24][R48.64] ;  /* 0x000000183033c981 */ /* 0x0002a2000c1e1100 */
[----:B0-----:R-:W-:Y:S01]  /*fe10*/  IMAD R47, R4, 0xa7, RZ ;  /* 0x000000a7042f7824 */ /* 0x001fe200078e02ff */
[----:B------:R-:W-:Y:S02]  /*fe20*/  PRMT R46, RZ, 0x7610, R46 ;  /* 0x00007610ff2e7816 */ /* 0x000fe4000000002e */
[----:B---3--:R-:W-:Y:S04]  /*fe30*/  STL [R1+0xe60], R45 ;  /* 0x000e602d01007387 */ /* 0x008fe80000100800 */
[----:B------:R-:W-:Y:S01]  /*fe40*/  STL [R1+0x778], R53 ;  /* 0x0007783501007387 */ /* 0x000fe20000100800 */
[----:B-1----:R-:W-:-:S03]  /*fe50*/  @!P5 IMAD.MOV.U32 R48, RZ, RZ, R33 ;  /* 0x000000ffff30d224 */ /* 0x002fc600078e0021 */
[----:B------:R0:W-:Y:S04]  /*fe60*/  STL [R1+0x774], R49 ;  /* 0x0007743101007387 */ /* 0x0001e80000100800 */
[----:B------:R-:W-:Y:S04]  /*fe70*/  STL [R1+0x770], R33 ;  /* 0x0007702101007387 */ /* 0x000fe80000100800 */
[----:B------:R-:W-:Y:S01]  /*fe80*/  STL [R1+0x76c], R52 ;  /* 0x00076c3401007387 */ /* 0x000fe20000100800 */
[----:B0-----:R-:W-:-:S05]  /*fe90*/  @!P5 IMAD.MOV.U32 R49, RZ, RZ, R52 ;  /* 0x000000ffff31d224 */ /* 0x001fca00078e0034 */
[----:B------:R0:W3:Y:S01]  /*fea0*/  @!P5 LDG.E.U8 R46, desc[UR24][R48.64] ;  /* 0x00000018302ed981 */ /* 0x0000e2000c1e1100 */
[----:B------:R-:W-:Y:S01]  /*feb0*/  PRMT R36, RZ, 0x7610, R36 ;  /* 0x00007610ff247816 */ /* 0x000fe20000000024 */
[----:B0-----:R-:W-:-:S05]  /*fec0*/  VIADD R48, R38, 0xffffff68 ;  /* 0xffffff6826307836 */ /* 0x001fca0000000000 */
[----:B------:R-:W-:Y:S01]  /*fed0*/  ISETP.GE.U32.AND P5, PT, R48, 0x7ffffe69, PT ;  /* 0x7ffffe693000780c */ /* 0x000fe20003fa6070 */
[----:B--2---:R0:W-:Y:S02]  /*fee0*/  STL [R1+0x24], R51 ;  /* 0x0000243301007387 */ /* 0x0041e40000100800 */
[----:B0-----:R-:W-:-:S04]  /*fef0*/  IADD3 R51, P6, PT, R47, R2, RZ ;  /* 0x000000022f337210 */ /* 0x001fc80007fde0ff */
[----:B------:R-:W-:Y:S01]  /*ff00*/  LEA.HI.X.SX32 R52, R47, R0, 0x1, P6 ;  /* 0x000000002f347211 */ /* 0x000fe200030f0eff */
[----:B------:R-:W-:-:S04]  /*ff10*/  @!P3 IMAD.MOV.U32 R48, RZ, RZ, R51 ;  /* 0x000000ffff30b224 */ /* 0x000fc800078e0033 */
[----:B------:R-:W-:-:S05]  /*ff20*/  @!P3 IMAD.MOV.U32 R49, RZ, RZ, R52 ;  /* 0x000000ffff31b224 */ /* 0x000fca00078e0034 */
[----:B------:R0:W2:Y:S01]  /*ff30*/  @!P3 LDG.E.U8 R36, desc[UR24][R48.64] ;  /* 0x000000183024b981 */ /* 0x0000a2000c1e1100 */
[----:B------:R-:W-:-:S05]  /*ff40*/  VIADD R50, R38, 0xffffff60 ;  /* 0xffffff6026327836 */ /* 0x000fca0000000000 */
[----:B------:R-:W-:Y:S01]  /*ff50*/  ISETP.GE.U32.AND P0, PT, R50, 0x7ffffe61, PT ;  /* 0x7ffffe613200780c */ /* 0x000fe20003f06070 */
[----:B------:R-:W-:-:S05]  /*ff60*/  VIADD R50, R38, 0xffffff61 ;  /* 0xffffff6126327836 */ /* 0x000fca0000000000 */
[----:B------:R-:W-:Y:S01]  /*ff70*/  ISETP.GE.U32.AND P4, PT, R50, 0x7ffffe62, PT ;  /* 0x7ffffe623200780c */ /* 0x000fe20003f86070 */
[----:B------:R-:W-:Y:S01]  /*ff80*/  IMAD R50, R4, 0xa6, RZ ;  /* 0x000000a604327824 */ /* 0x000fe200078e02ff */
[----:B------:R1:W-:Y:S04]  /*ff90*/  STL [R1+0x768], R51 ;  /* 0x0007683301007387 */ /* 0x0003e80000100800 */
[----:B------:R-:W-:Y:S01]  /*ffa0*/  IADD3 R33, P6, PT, R50, R2, RZ ;  /* 0x0000000232217210 */ /* 0x000fe20007fde0ff */
[----:B------:R-:W-:Y:S01]  /*ffb0*/  STL [R1+0x764], R52 ;  /* 0x0007643401007387 */ /* 0x000fe20000100800 */
[----:B------:R-:W-:Y:S02]  /*ffc0*/  VIADD R47, R38, 0xffffff69 ;  /* 0xffffff69262f7836 */ /* 0x000fe40000000000 */
[----:B-1----:R-:W-:Y:S01]  /*ffd0*/  IMAD R51, R4, 0x9f, RZ ;  /* 0x0000009f04337824 */ /* 0x002fe200078e02ff */
[----:B------:R-:W-:Y:S02]  /*ffe0*/  STL [R1+0x760], R33 ;  /* 0x0007602101007387 */ /* 0x000fe40000100800 */
[----:B------:R-:W-:Y:S01]  /*fff0*/  ISETP.GE.U32.AND P3, PT, R47, 0x7ffffe6a, PT ;  /* 0x7ffffe6a2f00780c */ /* 0x000fe20003f66070 */
[----:B0-----:R-:W-:Y:S01]  /*10000*/  @!P2 IMAD.MOV.U32 R48, RZ, RZ, R33 ;  /* 0x000000ffff30a224 */ /* 0x001fe200078e0021 */
[----:B------:R-:W-:-:S02]  /*10010*/  PRMT R47, RZ, 0x7610, R47 ;  /* 0x00007610ff2f7816 */ /* 0x000fc4000000002f */
[----:B------:R-:W-:Y:S01]  /*10020*/  PRMT R32, RZ, 0x7610, R32 ;  /* 0x00007610ff207816 */ /* 0x000fe20000000020 */
[----:B--2---:R0:W-:Y:S02]  /*10030*/  STL [R1+0x28], R36 ;  /* 0x0000282401007387 */ /* 0x0041e40000100800 */
[----:B0-----:R-:W-:Y:S01]  /*10040*/  LEA.HI.X.SX32 R36, R50, R0, 0x1, P6 ;  /* 0x0000000032247211 */ /* 0x001fe200030f0eff */
[----:B------:R-:W-:Y:S01]  /*10050*/  IMAD R50, R4, 0x9e, RZ ;  /* 0x0000009e04327824 */ /* 0x000fe200078e02ff */
[----:B------:R-:W-:-:S03]  /*10060*/  IADD3 R53, P6, PT, R51, R2, RZ ;  /* 0x0000000233357210 */ /* 0x000fc60007fde0ff */
[----:B------:R-:W-:Y:S01]  /*10070*/  @!P2 IMAD.MOV.U32 R49, RZ, RZ, R36 ;  /* 0x000000ffff31a224 */ /* 0x000fe200078e0024 */
[----:B------:R-:W-:Y:S02]  /*10080*/  LEA.HI.X.SX32 R51, R51, R0, 0x1, P6 ;  /* 0x0000000033337211 */ /* 0x000fe400030f0eff */
[C---:B------:R-:W-:Y:S01]  /*10090*/  IADD3 R33, P6, PT, R50.reuse, R2, RZ ;  /* 0x0000000232217210 */ /* 0x040fe20007fde0ff */
[----:B------:R0:W-:Y:S04]  /*100a0*/  STL [R1+0x75c], R36 ;  /* 0x00075c2401007387 */ /* 0x0001e80000100800 */
[----:B------:R1:W3:Y:S01]  /*100b0*/  @!P2 LDG.E.U8 R47, desc[UR24][R48.64] ;  /* 0x00000018302fa981 */ /* 0x0002e2000c1e1100 */
[----:B0-----:R-:W-:Y:S01]  /*100c0*/  LEA.HI.X.SX32 R36, R50, R0, 0x1, P6 ;  /* 0x0000000032247211 */ /* 0x001fe200030f0eff */
[----:B------:R-:W-:-:S05]  /*100d0*/  @!P0 IMAD.MOV.U32 R50, RZ, RZ, R53 ;  /* 0x000000ffff328224 */ /* 0x000fca00078e0035 */
[----:B------:R0:W2:Y:S01]  /*100e0*/  @!P0 LDG.E.U8 R32, desc[UR24][R50.64] ;  /* 0x0000001832208981 */ /* 0x0000a2000c1e1100 */
[----:B------:R-:W-:Y:S01]  /*100f0*/  VIADD R52, R38, 0xffffff70 ;  /* 0xffffff7026347836 */ /* 0x000fe20000000000 */
[----:B-1----:R-:W-:Y:S01]  /*10100*/  PRMT R48, RZ, 0x7610, R48 ;  /* 0x00007610ff307816 */ /* 0x002fe20000000030 */
[----:B------:R-:W-:-:S03]  /*10110*/  IMAD R49, R4, 0x97, RZ ;  /* 0x0000009704317824 */ /* 0x000fc600078e02ff */
[----:B------:R-:W-:Y:S01]  /*10120*/  ISETP.GE.U32.AND P2, PT, R52, 0x7ffffe71, PT ;  /* 0x7ffffe713400780c */ /* 0x000fe20003f46070 */
[----:B------:R-:W-:Y:S02]  /*10130*/  VIADD R52, R38, 0xffffff71 ;  /* 0xffffff7126347836 */ /* 0x000fe40000000000 */
[----:B0-----:R-:W-:-:S03]  /*10140*/  @!P4 IMAD.MOV.U32 R50, RZ, RZ, R33 ;  /* 0x000000ffff32c224 */ /* 0x001fc600078e0021 */
[----:B------:R-:W-:Y:S01]  /*10150*/  ISETP.GE.U32.AND P0, PT, R52, 0x7ffffe72, PT ;  /* 0x7ffffe723400780c */ /* 0x000fe20003f06070 */
[----:B------:R-:W-:Y:S01]  /*10160*/  IMAD R52, R4, 0x96, RZ ;  /* 0x0000009604347824 */ /* 0x000fe200078e02ff */
[----:B------:R-:W-:Y:S01]  /*10170*/  PRMT R5, RZ, 0x7610, R5 ;  /* 0x00007610ff057816 */ /* 0x000fe20000000005 */
[----:B---3--:R-:W-:Y:S04]  /*10180*/  STL.64 [R1+0xe68], R46 ;  /* 0x000e682e01007387 */ /* 0x008fe80000100a00 */
[----:B------:R-:W-:Y:S04]  /*10190*/  STL [R1+0x758], R53 ;  /* 0x0007583501007387 */ /* 0x000fe80000100800 */
[----:B------:R-:W-:Y:S04]  /*101a0*/  STL.64 [R1+0xe78], R46 ;  /* 0x000e782e01007387 */ /* 0x000fe80000100a00 */
[----:B------:R0:W-:Y:S04]  /*101b0*/  STL [R1+0x754], R51 ;  /* 0x0007543301007387 */ /* 0x0001e80000100800 */
[----:B------:R-:W-:Y:S04]  /*101c0*/  STL [R1+0x750], R33 ;  /* 0x0007502101007387 */ /* 0x000fe80000100800 */
[----:B------:R-:W-:Y:S01]  /*101d0*/  STL [R1+0x74c], R36 ;  /* 0x00074c2401007387 */ /* 0x000fe20000100800 */
[----:B0-----:R-:W-:-:S03]  /*101e0*/  @!P4 IMAD.MOV.U32 R51, RZ, RZ, R36 ;  /* 0x000000ffff33c224 */ /* 0x001fc600078e0024 */
[----:B--2---:R0:W-:Y:S04]  /*101f0*/  STL [R1+0x2c], R32 ;  /* 0x00002c2001007387 */ /* 0x0041e80000100800 */
[----:B------:R1:W2:Y:S01]  /*10200*/  @!P4 LDG.E.U8 R48, desc[UR24][R50.64] ;  /* 0x000000183230c981 */ /* 0x0002a2000c1e1100 */
[----:B0-----:R-:W-:Y:S01]  /*10210*/  IADD3 R32, P6, PT, R49, R2, RZ ;  /* 0x0000000231207210 */ /* 0x001fe20007fde0ff */
[----:B-1----:R-:W-:-:S03]  /*10220*/  VIADD R50, R38, 0xffffff78 ;  /* 0xffffff7826327836 */ /* 0x002fc60000000000 */
[----:B------:R-:W-:Y:S02]  /*10230*/  LEA.HI.X.SX32 R36, R49, R0, 0x1, P6 ;  /* 0x0000000031247211 */ /* 0x000fe400030f0eff */
[----:B------:R-:W-:Y:S02]  /*10240*/  IADD3 R33, P6, PT, R52, R2, RZ ;  /* 0x0000000234217210 */ /* 0x000fe40007fde0ff */
[----:B------:R-:W-:Y:S01]  /*10250*/  ISETP.GE.U32.AND P4, PT, R50, 0x7ffffe79, PT ;  /* 0x7ffffe793200780c */ /* 0x000fe20003f86070 */
[----:B------:R-:W-:Y:S01]  /*10260*/  @!P5 IMAD.MOV.U32 R50, RZ, RZ, R32 ;  /* 0x000000ffff32d224 */ /* 0x000fe200078e0020 */
[----:B------:R-:W-:Y:S01]  /*10270*/  STL [R1+0x748], R32 ;  /* 0x0007482001007387 */ /* 0x000fe20000100800 */
[----:B------:R-:W-:Y:S02]  /*10280*/  @!P5 IMAD.MOV.U32 R51, RZ, RZ, R36 ;  /* 0x000000ffff33d224 */ /* 0x000fe400078e0024 */
[----:B------:R-:W-:Y:S01]  /*10290*/  VIADD R49, R38, 0xffffff79 ;  /* 0xffffff7926317836 */ /* 0x000fe20000000000 */
[----:B------:R0:W-:Y:S04]  /*102a0*/  STL [R1+0x744], R36 ;  /* 0x0007442401007387 */ /* 0x0001e80000100800 */
[----:B------:R1:W3:Y:S01]  /*102b0*/  @!P5 LDG.E.U8 R5, desc[UR24][R50.64] ;  /* 0x000000183205d981 */ /* 0x0002e2000c1e1100 */
[----:B------:R-:W-:-:S02]  /*102c0*/  ISETP.GE.U32.AND P5, PT, R49, 0x7ffffe7a, PT ;  /* 0x7ffffe7a3100780c */ /* 0x000fc40003fa6070 */
[----:B0-----:R-:W-:Y:S02]  /*102d0*/  LEA.HI.X.SX32 R36, R52, R0, 0x1, P6 ;  /* 0x0000000034247211 */ /* 0x001fe400030f0eff */
[----:B------:R-:W-:Y:S01]  /*102e0*/  PRMT R49, RZ, 0x7610, R49 ;  /* 0x00007610ff317816 */ /* 0x000fe20000000031 */
[----:B-1----:R-:W-:Y:S02]  /*102f0*/  @!P3 IMAD.MOV.U32 R50, RZ, RZ, R33 ;  /* 0x000000ffff32b224 */ /* 0x002fe400078e0021 */
[----:B------:R-:W-:-:S05]  /*10300*/  @!P3 IMAD.MOV.U32 R51, RZ, RZ, R36 ;  /* 0x000000ffff33b224 */ /* 0x000fca00078e0024 */
[----:B------:R0:W2:Y:S01]  /*10310*/  @!P3 LDG.E.U8 R49, desc[UR24][R50.64] ;  /* 0x000000183231b981 */ /* 0x0000a2000c1e1100 */
[----:B------:R-:W-:-:S03]  /*10320*/  IMAD R53, R4, 0x8f, RZ ;  /* 0x0000008f04357824 */ /* 0x000fc600078e02ff */
[----:B------:R1:W-:Y:S01]  /*10330*/  STL [R1+0x740], R33 ;  /* 0x0007402101007387 */ /* 0x0003e20000100800 */
[----:B------:R-:W-:-:S03]  /*10340*/  VIADD R32, R38, 0xffffff80 ;  /* 0xffffff8026207836 */ /* 0x000fc60000000000 */
[----:B------:R-:W-:Y:S01]  /*10350*/  STL [R1+0x73c], R36 ;  /* 0x00073c2401007387 */ /* 0x000fe20000100800 */
[----:B------:R-:W-:Y:S01]  /*10360*/  IMAD R52, R4, 0x8e, RZ ;  /* 0x0000008e04347824 */ /* 0x000fe200078e02ff */
[----:B------:R-:W-:Y:S02]  /*10370*/  ISETP.GE.U32.AND P3, PT, R32, 0x7ffffe81, PT ;  /* 0x7ffffe812000780c */ /* 0x000fe40003f66070 */
[----:B------:R-:W-:Y:S01]  /*10380*/  PRMT R37, RZ, 0x7610, R37 ;  /* 0x00007610ff257816 */ /* 0x000fe20000000025 */
[----:B0-----:R-:W-:Y:S02]  /*10390*/  IMAD R51, R4, 0x87, RZ ;  /* 0x0000008704337824 */ /* 0x001fe400078e02ff */
[----:B-1----:R-:W-:Y:S01]  /*103a0*/  VIADD R33, R38, 0xffffff81 ;  /* 0xffffff8126217836 */ /* 0x002fe20000000000 */
[----:B------:R-:W-:Y:S02]  /*103b0*/  PRMT R50, RZ, 0x7610, R50 ;  /* 0x00007610ff327816 */ /* 0x000fe40000000032 */
[----:B------:R-:W-:Y:S01]  /*103c0*/  PRMT R30, RZ, 0x7610, R30 ;  /* 0x00007610ff1e7816 */ /* 0x000fe2000000001e */
[----:B---3--:R0:W-:Y:S02]  /*103d0*/  STL [R1+0x30], R5 ;  /* 0x0000300501007387 */ /* 0x0081e40000100800 */
[----:B0-----:R-:W-:-:S02]  /*103e0*/  IADD3 R5, P6, PT, R53, R2, RZ ;  /* 0x0000000235057210 */ /* 0x001fc40007fde0ff */
[----:B--2---:R0:W-:Y:S02]  /*103f0*/  STL.64 [R1+0xe70], R48 ;  /* 0x000e703001007387 */ /* 0x0041e40000100a00 */
[----:B0-----:R-:W-:Y:S02]  /*10400*/  LEA.HI.X.SX32 R49, R53, R0, 0x1, P6 ;  /* 0x0000000035317211 */ /* 0x001fe400030f0eff */
[----:B------:R-:W-:-:S03]  /*10410*/  IADD3 R32, P6, PT, R52, R2, RZ ;  /* 0x0000000234207210 */ /* 0x000fc60007fde0ff */
[----:B------:R-:W-:Y:S01]  /*10420*/  @!P2 IMAD.MOV.U32 R53, RZ, RZ, R49 ;  /* 0x000000ffff35a224 */ /* 0x000fe200078e0031 */
[----:B------:R-:W-:Y:S01]  /*10430*/  LEA.HI.X.SX32 R36, R52, R0, 0x1, P6 ;  /* 0x0000000034247211 */ /* 0x000fe200030f0eff */
[----:B------:R-:W-:Y:S01]  /*10440*/  @!P2 IMAD.MOV.U32 R52, RZ, RZ, R5 ;  /* 0x000000ffff34a224 */ /* 0x000fe200078e0005 */
[----:B------:R0:W-:Y:S04]  /*10450*/  STL [R1+0x738], R5 ;  /* 0x0007380501007387 */ /* 0x0001e80000100800 */
[----:B------:R1:W2:Y:S01]  /*10460*/  @!P2 LDG.E.U8 R37, desc[UR24][R52.64] ;  /* 0x000000183425a981 */ /* 0x0002a2000c1e1100 */
[----:B------:R-:W-:Y:S02]  /*10470*/  ISETP.GE.U32.AND P2, PT, R33, 0x7ffffe82, PT ;  /* 0x7ffffe822100780c */ /* 0x000fe40003f46070 */
[----:B------:R-:W-:Y:S01]  /*10480*/  IADD3 R33, P6, PT, R51, R2, RZ ;  /* 0x0000000233217210 */ /* 0x000fe20007fde0ff */
[----:B------:R-:W-:Y:S01]  /*10490*/  STL [R1+0xe80], R48 ;  /* 0x000e803001007387 */ /* 0x000fe20000100800 */
[----:B-1----:R-:W-:-:S02]  /*104a0*/  @!P0 IMAD.MOV.U32 R52, RZ, RZ, R32 ;  /* 0x000000ffff348224 */ /* 0x002fc400078e0020 */
[----:B------:R-:W-:Y:S01]  /*104b0*/  @!P0 IMAD.MOV.U32 R53, RZ, RZ, R36 ;  /* 0x000000ffff358224 */ /* 0x000fe200078e0024 */
[----:B------:R-:W-:Y:S04]  /*104c0*/  STL [R1+0x734], R49 ;  /* 0x0007343101007387 */ /* 0x000fe80000100800 */
[----:B------:R-:W-:Y:S04]  /*104d0*/  STL [R1+0x730], R32 ;  /* 0x0007302001007387 */ /* 0x000fe80000100800 */
[----:B0-----:R-:W3:Y:S04]  /*104e0*/  LDL.LU R5, [R1+0xec0] ;  /* 0x000ec00001057983 */ /* 0x001ee80000300800 */
[----:B------:R0:W4:Y:S04]  /*104f0*/  @!P0 LDG.E.U8 R50, desc[UR24][R52.64] ;  /* 0x0000001834328981 */ /* 0x000128000c1e1100 */
[----:B------:R1:W-:Y:S01]  /*10500*/  STL [R1+0x72c], R36 ;  /* 0x00072c2401007387 */ /* 0x0003e20000100800 */
[----:B0-----:R-:W-:Y:S01]  /*10510*/  VIADD R52, R38, 0xffffff88 ;  /* 0xffffff8826347836 */ /* 0x001fe20000000000 */
[----:B-1----:R-:W-:-:S04]  /*10520*/  LEA.HI.X.SX32 R36, R51, R0, 0x1, P6 ;  /* 0x0000000033247211 */ /* 0x002fc800030f0eff */
[----:B------:R-:W-:Y:S01]  /*10530*/  ISETP.GE.U32.AND P0, PT, R52, 0x7ffffe89, PT ;  /* 0x7ffffe893400780c */ /* 0x000fe20003f06070 */
[----:B------:R-:W-:Y:S02]  /*10540*/  @!P4 IMAD.MOV.U32 R52, RZ, RZ, R33 ;  /* 0x000000ffff34c224 */ /* 0x000fe400078e0021 */
[----:B------:R-:W-:-:S05]  /*10550*/  @!P4 IMAD.MOV.U32 R53, RZ, RZ, R36 ;  /* 0x000000ffff35c224 */ /* 0x000fca00078e0024 */
[----:B------:R0:W3:Y:S01]  /*10560*/  @!P4 LDG.E.U8 R30, desc[UR24][R52.64] ;  /* 0x00000018341ec981 */ /* 0x0000e2000c1e1100 */
[----:B------:R-:W-:-:S03]  /*10570*/  IMAD R32, R4, 0x86, RZ ;  /* 0x0000008604207824 */ /* 0x000fc600078e02ff */
[----:B------:R-:W-:Y:S04]  /*10580*/  STL [R1+0x728], R33 ;  /* 0x0007282101007387 */ /* 0x000fe80000100800 */
[----:B------:R-:W-:Y:S01]  /*10590*/  STL [R1+0x724], R36 ;  /* 0x0007242401007387 */ /* 0x000fe20000100800 */
[----:B------:R-:W-:-:S03]  /*105a0*/  PRMT R35, RZ, 0x7610, R35 ;  /* 0x00007610ff237816 */ /* 0x000fc60000000023 */
[----:B--2---:R1:W-:Y:S02]  /*105b0*/  STL [R1+0x34], R37 ;  /* 0x0000342501007387 */ /* 0x0043e40000100800 */
[----:B-1----:R-:W-:-:S05]  /*105c0*/  IADD3 R37, P6, PT, R32, R2, RZ ;  /* 0x0000000220257210 */ /* 0x002fca0007fde0ff */
[----:B------:R-:W-:Y:S01]  /*105d0*/  STL [R1+0x720], R37 ;  /* 0x0007202501007387 */ /* 0x000fe20000100800 */
[----:B------:R-:W-:Y:S01]  /*105e0*/  LEA.HI.X.SX32 R49, R32, R0, 0x1, P6 ;  /* 0x0000000020317211 */ /* 0x000fe200030f0eff */
[----:B0-----:R-:W-:Y:S02]  /*105f0*/  @!P5 IMAD.MOV.U32 R52, RZ, RZ, R37 ;  /* 0x000000ffff34d224 */ /* 0x001fe400078e0025 */
[----:B---3--:R0:W-:Y:S02]  /*10600*/  STL [R1+0x38], R30 ;  /* 0x0000381e01007387 */ /* 0x0081e40000100800 */
[----:B0-----:R-:W-:-:S05]  /*10610*/  IMAD R30, R4, 0x7f, RZ ;  /* 0x0000007f041e7824 */ /* 0x001fca00078e02ff */
[----:B------:R-:W-:-:S04]  /*10620*/  IADD3 R36, P6, PT, R30, R2, RZ ;  /* 0x000000021e247210 */ /* 0x000fc80007fde0ff */
[----:B------:R-:W-:-:S05]  /*10630*/  LEA.HI.X.SX32 R37, R30, R0, 0x1, P6 ;  /* 0x000000001e257211 */ /* 0x000fca00030f0eff */
[----:B------:R-:W2:Y:S01]  /*10640*/  @!P3 LDG.E.U8 R35, desc[UR24][R36.64] ;  /* 0x000000182423b981 */ /* 0x000ea2000c1e1100 */
[----:B------:R-:W-:Y:S02]  /*10650*/  VIADD R51, R38, 0xffffff89 ;  /* 0xffffff8926337836 */ /* 0x000fe40000000000 */
[----:B------:R-:W-:-:S03]  /*10660*/  @!P5 IMAD.MOV.U32 R53, RZ, RZ, R49 ;  /* 0x000000ffff35d224 */ /* 0x000fc600078e0031 */
[----:B------:R-:W-:Y:S02]  /*10670*/  ISETP.GE.U32.AND P4, PT, R51, 0x7ffffe8a, PT ;  /* 0x7ffffe8a3300780c */ /* 0x000fe40003f86070 */
[----:B------:R-:W-:Y:S01]  /*10680*/  PRMT R51, RZ, 0x7610, R51 ;  /* 0x00007610ff337816 */ /* 0x000fe20000000033 */
[----:B------:R-:W-:Y:S02]  /*10690*/  VIADD R32, R38, 0xffffff90 ;  /* 0xffffff9026207836 */ /* 0x000fe40000000000 */
[----:B------:R-:W-:-:S03]  /*106a0*/  IMAD R33, R4, 0x7e, RZ ;  /* 0x0000007e04217824 */ /* 0x000fc600078e02ff */
[----:B------:R0:W3:Y:S01]  /*106b0*/  @!P5 LDG.E.U8 R51, desc[UR24][R52.64] ;  /* 0x000000183433d981 */ /* 0x0000e2000c1e1100 */
[----:B------:R-:W-:Y:S01]  /*106c0*/  ISETP.GE.U32.AND P5, PT, R32, 0x7ffffe91, PT ;  /* 0x7ffffe912000780c */ /* 0x000fe20003fa6070 */
[----:B------:R-:W-:Y:S01]  /*106d0*/  VIADD R32, R38, 0xffffff91 ;  /* 0xffffff9126207836 */ /* 0x000fe20000000000 */
[C---:B------:R-:W-:Y:S01]  /*106e0*/  IADD3 R30, P6, PT, R33.reuse, R2, RZ ;  /* 0x00000002211e7210 */ /* 0x040fe20007fde0ff */
[----:B------:R-:W-:Y:S01]  /*106f0*/  STL [R1+0x71c], R49 ;  /* 0x00071c3101007387 */ /* 0x000fe20000100800 */
[----:B0-----:R-:W-:Y:S02]  /*10700*/  IMAD R53, R4, 0x77, RZ ;  /* 0x0000007704357824 */ /* 0x001fe400078e02ff */
[----:B------:R-:W-:Y:S02]  /*10710*/  LEA.HI.X.SX32 R33, R33, R0, 0x1, P6 ;  /* 0x0000000021217211 */ /* 0x000fe400030f0eff */
[----:B------:R-:W-:Y:S01]  /*10720*/  ISETP.GE.U32.AND P3, PT, R32, 0x7ffffe92, PT ;  /* 0x7ffffe922000780c */ /* 0x000fe20003f66070 */
[----:B------:R0:W-:Y:S01]  /*10730*/  STL [R1+0x718], R36 ;  /* 0x0007182401007387 */ /* 0x0001e20000100800 */
[----:B------:R-:W-:-:S03]  /*10740*/  IADD3 R32, P6, PT, R53, R2, RZ ;  /* 0x0000000235207210 */ /* 0x000fc60007fde0ff */
[----:B------:R1:W-:Y:S01]  /*10750*/  STL [R1+0x714], R37 ;  /* 0x0007142501007387 */ /* 0x0003e20000100800 */
[----:B------:R-:W-:-:S03]  /*10760*/  PRMT R52, RZ, 0x7610, R52 ;  /* 0x00007610ff347816 */ /* 0x000fc60000000034 */
[----:B------:R-:W-:Y:S01]  /*10770*/  STL [R1+0x710], R30 ;  /* 0x0007101e01007387 */ /* 0x000fe20000100800 */
[----:B0-----:R-:W-:-:S03]  /*10780*/  @!P2 IMAD.MOV.U32 R36, RZ, RZ, R30 ;  /* 0x000000ffff24a224 */ /* 0x001fc600078e001e */
[----:B------:R-:W-:Y:S01]  /*10790*/  STL [R1+0x70c], R33 ;  /* 0x00070c2101007387 */ /* 0x000fe20000100800 */
[----:B-1----:R-:W-:-:S03]  /*107a0*/  @!P2 IMAD.MOV.U32 R37, RZ, RZ, R33 ;  /* 0x000000ffff25a224 */ /* 0x002fc600078e0021 */
[----:B------:R-:W-:Y:S01]  /*107b0*/  STL [R1+0x708], R32 ;  /* 0x0007082001007387 */ /* 0x000fe20000100800 */
[----:B------:R-:W-:-:S03]  /*107c0*/  PRMT R21, RZ, 0x7610, R21 ;  /* 0x00007610ff157816 */ /* 0x000fc60000000015 */
[----:B------:R0:W3:Y:S02]  /*107d0*/  @!P2 LDG.E.U8 R52, desc[UR24][R36.64] ;  /* 0x000000182434a981 */ /* 0x0000e4000c1e1100 */
[----:B0-----:R-:W-:Y:S02]  /*107e0*/  @!P0 IMAD.MOV.U32 R36, RZ, RZ, R32 ;  /* 0x000000ffff248224 */ /* 0x001fe400078e0020 */
[----:B--2---:R0:W-:Y:S02]  /*107f0*/  STL [R1+0x3c], R35 ;  /* 0x00003c2301007387 */ /* 0x0041e40000100800 */
[----:B0-----:R-:W-:-:S05]  /*10800*/  LEA.HI.X.SX32 R35, R53, R0, 0x1, P6 ;  /* 0x0000000035237211 */ /* 0x001fca00030f0eff */
[----:B------:R-:W-:-:S05]  /*10810*/  @!P0 IMAD.MOV.U32 R37, RZ, RZ, R35 ;  /* 0x000000ffff258224 */ /* 0x000fca00078e0023 */
[----:B------:R0:W2:Y:S01]  /*10820*/  @!P0 LDG.E.U8 R21, desc[UR24][R36.64] ;  /* 0x0000001824158981 */ /* 0x0000a2000c1e1100 */
[----:B------:R-:W-:Y:S02]  /*10830*/  VIADD R33, R38, 0xffffff98 ;  /* 0xffffff9826217836 */ /* 0x000fe40000000000 */
[----:B------:R-:W-:-:S03]  /*10840*/  IMAD R30, R4, 0x76, RZ ;  /* 0x00000076041e7824 */ /* 0x000fc600078e02ff */
[----:B------:R-:W-:Y:S02]  /*10850*/  ISETP.GE.U32.AND P2, PT, R33, 0x7ffffe99, PT ;  /* 0x7ffffe992100780c */ /* 0x000fe40003f46070 */
[----:B------:R-:W-:Y:S01]  /*10860*/  IADD3 R33, P6, PT, R30, R2, RZ ;  /* 0x000000021e217210 */ /* 0x000fe20007fde0ff */
[----:B------:R-:W-:Y:S01]  /*10870*/  VIADD R53, R38, 0xffffff99 ;  /* 0xffffff9926357836 */ /* 0x000fe20000000000 */
[----:B------:R-:W-:Y:S02]  /*10880*/  STL [R1+0x704], R35 ;  /* 0x0007042301007387 */ /* 0x000fe40000100800 */
[----:B0-----:R-:W-:Y:S02]  /*10890*/  LEA.HI.X.SX32 R36, R30, R0, 0x1, P6 ;  /* 0x000000001e247211 */ /* 0x001fe400030f0eff */
[----:B------:R-:W-:Y:S01]  /*108a0*/  STL [R1+0x700], R33 ;  /* 0x0007002101007387 */ /* 0x000fe20000100800 */
[----:B------:R-:W-:Y:S02]  /*108b0*/  ISETP.GE.U32.AND P0, PT, R53, 0x7ffffe9a, PT ;  /* 0x7ffffe9a3500780c */ /* 0x000fe40003f06070 */
[----:B------:R-:W-:Y:S01]  /*108c0*/  PRMT R53, RZ, 0x7610, R53 ;  /* 0x00007610ff357816 */ /* 0x000fe20000000035 */
[----:B------:R-:W-:Y:S01]  /*108d0*/  @!P4 IMAD.MOV.U32 R37, RZ, RZ, R36 ;  /* 0x000000ffff25c224 */ /* 0x000fe200078e0024 */
[----:B------:R-:W-:Y:S01]  /*108e0*/  PRMT R34, RZ, 0x7610, R34 ;  /* 0x00007610ff227816 */ /* 0x000fe20000000022 */
[----:B--2---:R0:W-:Y:S04]  /*108f0*/  STL [R1+0x40], R21 ;  /* 0x0000401501007387 */ /* 0x0041e80000100800 */
[----:B------:R1:W-:Y:S01]  /*10900*/  STL [R1+0x6fc], R36 ;  /* 0x0006fc2401007387 */ /* 0x0003e20000100800 */
[----:B0-----:R-:W-:-:S02]  /*10910*/  IMAD R21, R4, 0x6f, RZ ;  /* 0x0000006f04157824 */ /* 0x001fc400078e02ff */
[----:B-1----:R-:W-:-:S03]  /*10920*/  @!P4 IMAD.MOV.U32 R36, RZ, RZ, R33 ;  /* 0x000000ffff24c224 */ /* 0x002fc600078e0021 */
[C---:B------:R-:W-:Y:S02]  /*10930*/  IADD3 R35, P6, PT, R21.reuse, R2, RZ ;  /* 0x0000000215237210 */ /* 0x040fe40007fde0ff */
[----:B------:R0:W2:Y:S04]  /*10940*/  @!P4 LDG.E.U8 R53, desc[UR24][R36.64] ;  /* 0x000000182435c981 */ /* 0x0000a8000c1e1100 */
[----:B------:R-:W-:Y:S01]  /*10950*/  STL [R1+0x6f8], R35 ;  /* 0x0006f82301007387 */ /* 0x000fe20000100800 */
[----:B0-----:R-:W-:-:S05]  /*10960*/  LEA.HI.X.SX32 R36, R21, R0, 0x1, P6 ;  /* 0x0000000015247211 */ /* 0x001fca00030f0eff */
[----:B------:R0:W-:Y:S01]  /*10970*/  STL [R1+0x6f4], R36 ;  /* 0x0006f42401007387 */ /* 0x0001e20000100800 */
[----:B------:R-:W-:Y:S02]  /*10980*/  @!P5 IMAD.MOV.U32 R37, RZ, RZ, R36 ;  /* 0x000000ffff25d224 */ /* 0x000fe400078e0024 */
[----:B0-----:R-:W-:-:S05]  /*10990*/  @!P5 IMAD.MOV.U32 R36, RZ, RZ, R35 ;  /* 0x000000ffff24d224 */ /* 0x001fca00078e0023 */
[----:B------:R-:W2:Y:S01]  /*109a0*/  @!P5 LDG.E.U8 R34, desc[UR24][R36.64] ;  /* 0x000000182422d981 */ /* 0x000ea2000c1e1100 */
[----:B------:R-:W-:Y:S02]  /*109b0*/  IMAD R30, R4, 0x6e, RZ ;  /* 0x0000006e041e7824 */ /* 0x000fe400078e02ff */
[----:B------:R-:W-:-:S03]  /*109c0*/  VIADD R32, R38, 0xffffffa0 ;  /* 0xffffffa026207836 */ /* 0x000fc60000000000 */
[----:B------:R-:W-:Y:S02]  /*109d0*/  IADD3 R21, P6, PT, R30, R2, RZ ;  /* 0x000000021e157210 */ /* 0x000fe40007fde0ff */
[----:B------:R-:W-:Y:S02]  /*109e0*/  ISETP.GE.U32.AND P4, PT, R32, 0x7ffffea1, PT ;  /* 0x7ffffea12000780c */ /* 0x000fe40003f86070 */
[----:B------:R-:W-:Y:S01]  /*109f0*/  LEA.HI.X.SX32 R30, R30, R0, 0x1, P6 ;  /* 0x000000001e1e7211 */ /* 0x000fe200030f0eff */
[----:B------:R-:W-:Y:S01]  /*10a00*/  VIADD R32, R38, 0xffffffa1 ;  /* 0xffffffa126207836 */ /* 0x000fe20000000000 */
[----:B------:R-:W-:Y:S01]  /*10a10*/  STL [R1+0x6f0], R21 ;  /* 0x0006f01501007387 */ /* 0x000fe20000100800 */
[----:B------:R-:W-:Y:S01]  /*10a20*/  IMAD R33, R4, 0x67, RZ ;  /* 0x0000006704217824 */ /* 0x000fe200078e02ff */
[----:B------:R-:W-:Y:S02]  /*10a30*/  PRMT R39, RZ, 0x7610, R39 ;  /* 0x00007610ff277816 */ /* 0x000fe40000000027 */
[----:B------:R-:W3:Y:S01]  /*10a40*/  LDL.LU.64 R36, [R1+0xeb8] ;  /* 0x000eb80001247983 */ /* 0x000ee20000300a00 */
[----:B------:R-:W-:-:S03]  /*10a50*/  @!P3 IMAD.MOV.U32 R35, RZ, RZ, R30 ;  /* 0x000000ffff23b224 */ /* 0x000fc600078e001e */
[----:B------:R-:W-:Y:S01]  /*10a60*/  STL [R1+0x6ec], R30 ;  /* 0x0006ec1e01007387 */ /* 0x000fe20000100800 */
[----:B------:R-:W-:Y:S02]  /*10a70*/  ISETP.GE.U32.AND P5, PT, R32, 0x7ffffea2, PT ;  /* 0x7ffffea22000780c */ /* 0x000fe40003fa6070 */
[----:B------:R-:W-:Y:S02]  /*10a80*/  IADD3 R32, P6, PT, R33, R2, RZ ;  /* 0x0000000221207210 */ /* 0x000fe40007fde0ff */
[----:B------:R-:W-:Y:S01]  /*10a90*/  PRMT R31, RZ, 0x7610, R31 ;  /* 0x00007610ff1f7816 */ /* 0x000fe2000000001f */
[----:B--2---:R0:W-:Y:S02]  /*10aa0*/  STL [R1+0x44], R34 ;  /* 0x0000442201007387 */ /* 0x0041e40000100800 */
[----:B0-----:R-:W-:-:S05]  /*10ab0*/  @!P3 IMAD.MOV.U32 R34, RZ, RZ, R21 ;  /* 0x000000ffff22b224 */ /* 0x001fca00078e0015 */
[----:B------:R0:W2:Y:S04]  /*10ac0*/  @!P3 LDG.E.U8 R39, desc[UR24][R34.64] ;  /* 0x000000182227b981 */ /* 0x0000a8000c1e1100 */
[----:B------:R-:W-:Y:S01]  /*10ad0*/  STL [R1+0x6e8], R32 ;  /* 0x0006e82001007387 */ /* 0x000fe20000100800 */
[----:B0-----:R-:W-:-:S05]  /*10ae0*/  LEA.HI.X.SX32 R34, R33, R0, 0x1, P6 ;  /* 0x0000000021227211 */ /* 0x001fca00030f0eff */
[----:B------:R0:W-:Y:S01]  /*10af0*/  STL [R1+0x6e4], R34 ;  /* 0x0006e42201007387 */ /* 0x0001e20000100800 */
[----:B------:R-:W-:Y:S02]  /*10b00*/  @!P2 IMAD.MOV.U32 R35, RZ, RZ, R34 ;  /* 0x000000ffff23a224 */ /* 0x000fe400078e0022 */
[----:B0-----:R-:W-:-:S05]  /*10b10*/  @!P2 IMAD.MOV.U32 R34, RZ, RZ, R32 ;  /* 0x000000ffff22a224 */ /* 0x001fca00078e0020 */
[----:B------:R0:W2:Y:S01]  /*10b20*/  @!P2 LDG.E.U8 R31, desc[UR24][R34.64] ;  /* 0x00000018221fa981 */ /* 0x0000a2000c1e1100 */
[----:B------:R-:W-:Y:S02]  /*10b30*/  VIADD R21, R38, 0xffffffa8 ;  /* 0xffffffa826157836 */ /* 0x000fe40000000000 */
[----:B------:R-:W-:-:S03]  /*10b40*/  IMAD R30, R4, 0x66, RZ ;  /* 0x00000066041e7824 */ /* 0x000fc600078e02ff */
[----:B------:R-:W-:Y:S01]  /*10b50*/  ISETP.GE.U32.AND P3, PT, R21, 0x7ffffea9, PT ;  /* 0x7ffffea91500780c */ /* 0x000fe20003f66070 */
[----:B------:R-:W-:Y:S01]  /*10b60*/  VIADD R21, R38, 0xffffffa9 ;  /* 0xffffffa926157836 */ /* 0x000fe20000000000 */
[----:B------:R-:W-:-:S04]  /*10b70*/  IADD3 R33, P6, PT, R30, R2, RZ ;  /* 0x000000021e217210 */ /* 0x000fc80007fde0ff */
[----:B------:R-:W-:Y:S01]  /*10b80*/  ISETP.GE.U32.AND P2, PT, R21, 0x7ffffeaa, PT ;  /* 0x7ffffeaa1500780c */ /* 0x000fe20003f46070 */
[----:B------:R-:W-:Y:S01]  /*10b90*/  IMAD R21, R4, 0x5f, RZ ;  /* 0x0000005f04157824 */ /* 0x000fe200078e02ff */
[----:B0-----:R-:W-:Y:S01]  /*10ba0*/  LEA.HI.X.SX32 R34, R30, R0, 0x1, P6 ;  /* 0x000000001e227211 */ /* 0x001fe200030f0eff */
[----:B------:R-:W-:Y:S01]  /*10bb0*/  STL [R1+0x6e0], R33 ;  /* 0x0006e02101007387 */ /* 0x000fe20000100800 */
[----:B------:R-:W-:Y:S02]  /*10bc0*/  PRMT R40, RZ, 0x7610, R40 ;  /* 0x00007610ff287816 */ /* 0x000fe40000000028 */
[C---:B------:R-:W-:Y:S01]  /*10bd0*/  IADD3 R30, P6, PT, R21.reuse, R2, RZ ;  /* 0x00000002151e7210 */ /* 0x040fe20007fde0ff */
[----:B------:R-:W-:Y:S01]  /*10be0*/  @!P0 IMAD.MOV.U32 R35, RZ, RZ, R34 ;  /* 0x000000ffff238224 */ /* 0x000fe200078e0022 */
[----:B------:R-:W-:Y:S02]  /*10bf0*/  PRMT R28, RZ, 0x7610, R28 ;  /* 0x00007610ff1c7816 */ /* 0x000fe4000000001c */
[----:B------:R-:W-:Y:S01]  /*10c00*/  PRMT R29, RZ, 0x7610, R29 ;  /* 0x00007610ff1d7816 */ /* 0x000fe2000000001d */
[----:B--2---:R-:W-:Y:S04]  /*10c10*/  STL [R1+0x48], R31 ;  /* 0x0000481f01007387 */ /* 0x004fe80000100800 */
[----:B------:R0:W-:Y:S02]  /*10c20*/  STL [R1+0x6dc], R34 ;  /* 0x0006dc2201007387 */ /* 0x0001e40000100800 */
[----:B0-----:R-:W-:Y:S01]  /*10c30*/  @!P0 IMAD.MOV.U32 R34, RZ, RZ, R33 ;  /* 0x000000ffff228224 */ /* 0x001fe200078e0021 */
[----:B------:R-:W-:-:S04]  /*10c40*/  LEA.HI.X.SX32 R33, R21, R0, 0x1, P6 ;  /* 0x0000000015217211 */ /* 0x000fc800030f0eff */
[----:B------:R0:W2:Y:S01]  /*10c50*/  @!P0 LDG.E.U8 R40, desc[UR24][R34.64] ;  /* 0x0000001822288981 */ /* 0x0000a2000c1e1100 */
[----:B------:R-:W-:Y:S02]  /*10c60*/  VIADD R31, R38, 0xffffffb0 ;  /* 0xffffffb0261f7836 */ /* 0x000fe40000000000 */
[----:B0-----:R-:W-:Y:S02]  /*10c70*/  @!P4 IMAD.MOV.U32 R34, RZ, RZ, R30 ;  /* 0x000000ffff22c224 */ /* 0x001fe400078e001e */
[----:B------:R-:W-:Y:S01]  /*10c80*/  @!P4 IMAD.MOV.U32 R35, RZ, RZ, R33 ;  /* 0x000000ffff23c224 */ /* 0x000fe200078e0021 */
[----:B------:R-:W-:-:S04]  /*10c90*/  ISETP.GE.U32.AND P0, PT, R31, 0x7ffffeb1, PT ;  /* 0x7ffffeb11f00780c */ /* 0x000fc80003f06070 */
[----:B------:R-:W2:Y:S01]  /*10ca0*/  @!P4 LDG.E.U8 R28, desc[UR24][R34.64] ;  /* 0x00000018221cc981 */ /* 0x000ea2000c1e1100 */
[----:B------:R-:W-:-:S03]  /*10cb0*/  IMAD R31, R4, 0x57, RZ ;  /* 0x00000057041f7824 */ /* 0x000fc600078e02ff */
[----:B------:R0:W-:Y:S02]  /*10cc0*/  STL [R1+0x6d8], R30 ;  /* 0x0006d81e01007387 */ /* 0x0001e40000100800 */
[----:B0-----:R-:W-:-:S04]  /*10cd0*/  IADD3 R30, P4, PT, R31, R2, RZ ;  /* 0x000000021f1e7210 */ /* 0x001fc80007f9e0ff */
[----:B------:R-:W-:-:S05]  /*10ce0*/  LEA.HI.X.SX32 R31, R31, R0, 0x1, P4 ;  /* 0x000000001f1f7211 */ /* 0x000fca00020f0eff */
[----:B------:R0:W3:Y:S01]  /*10cf0*/  @!P3 LDG.E.U8 R29, desc[UR24][R30.64] ;  /* 0x000000181e1db981 */ /* 0x0000e2000c1e1100 */
[----:B------:R-:W-:-:S05]  /*10d00*/  IMAD R32, R4, 0x5e, RZ ;  /* 0x0000005e04207824 */ /* 0x000fca00078e02ff */
[C---:B------:R-:W-:Y:S01]  /*10d10*/  IADD3 R21, P6, PT, R32.reuse, R2, RZ ;  /* 0x0000000220157210 */ /* 0x040fe20007fde0ff */
[----:B------:R1:W-:Y:S03]  /*10d20*/  STL [R1+0x6d4], R33 ;  /* 0x0006d42101007387 */ /* 0x0003e60000100800 */
[----:B------:R-:W-:Y:S01]  /*10d30*/  LEA.HI.X.SX32 R32, R32, R0, 0x1, P6 ;  /* 0x0000000020207211 */ /* 0x000fe200030f0eff */
[----:B------:R-:W-:Y:S01]  /*10d40*/  STL [R1+0x6d0], R21 ;  /* 0x0006d01501007387 */ /* 0x000fe20000100800 */
[----:B------:R-:W-:-:S03]  /*10d50*/  PRMT R41, RZ, 0x7610, R41 ;  /* 0x00007610ff297816 */ /* 0x000fc60000000029 */
[----:B------:R-:W3:Y:S01]  /*10d60*/  LDL.LU.64 R34, [R1+0xeb0] ;  /* 0x000eb00001227983 */ /* 0x000ee20000300a00 */
[----:B-1----:R-:W-:Y:S01]  /*10d70*/  @!P5 IMAD.MOV.U32 R33, RZ, RZ, R32 ;  /* 0x000000ffff21d224 */ /* 0x002fe200078e0020 */
[----:B------:R-:W-:Y:S01]  /*10d80*/  PRMT R42, RZ, 0x7610, R42 ;  /* 0x00007610ff2a7816 */ /* 0x000fe2000000002a */
[----:B------:R-:W-:Y:S01]  /*10d90*/  VIADD R49, R38, 0xffffffb1 ;  /* 0xffffffb126317836 */ /* 0x000fe20000000000 */
[----:B------:R-:W-:-:S04]  /*10da0*/  PRMT R20, RZ, 0x7610, R20 ;  /* 0x00007610ff147816 */ /* 0x000fc80000000014 */
[----:B------:R-:W-:Y:S01]  /*10db0*/  ISETP.GE.U32.AND P4, PT, R49, 0x7ffffeb2, PT ;  /* 0x7ffffeb23100780c */ /* 0x000fe20003f86070 */
[----:B------:R-:W-:Y:S01]  /*10dc0*/  VIADD R49, R38, 0xffffffb8 ;  /* 0xffffffb826317836 */ /* 0x000fe20000000000 */
[----:B--2---:R1:W-:Y:S04]  /*10dd0*/  STL [R1+0x4c], R28 ;  /* 0x00004c1c01007387 */ /* 0x0043e80000100800 */
[----:B------:R2:W-:Y:S01]  /*10de0*/  STL [R1+0x6cc], R32 ;  /* 0x0006cc2001007387 */ /* 0x0005e20000100800 */
[----:B-1----:R-:W-:Y:S02]  /*10df0*/  IMAD R28, R4, 0x56, RZ ;  /* 0x00000056041c7824 */ /* 0x002fe400078e02ff */
[----:B--2---:R-:W-:-:S05]  /*10e00*/  @!P5 IMAD.MOV.U32 R32, RZ, RZ, R21 ;  /* 0x000000ffff20d224 */ /* 0x004fca00078e0015 */
[----:B------:R-:W2:Y:S01]  /*10e10*/  @!P5 LDG.E.U8 R41, desc[UR24][R32.64] ;  /* 0x000000182029d981 */ /* 0x000ea2000c1e1100 */
[----:B------:R-:W-:-:S04]  /*10e20*/  IADD3 R21, P5, PT, R28, R2, RZ ;  /* 0x000000021c157210 */ /* 0x000fc80007fbe0ff */
[----:B------:R-:W-:Y:S01]  /*10e30*/  LEA.HI.X.SX32 R28, R28, R0, 0x1, P5 ;  /* 0x000000001c1c7211 */ /* 0x000fe200028f0eff */
[----:B------:R-:W2:Y:S04]  /*10e40*/  LDL.LU.64 R32, [R1+0xea8] ;  /* 0x000ea80001207983 */ /* 0x000ea80000300a00 */
[----:B------:R0:W-:Y:S04]  /*10e50*/  STL [R1+0x6c8], R30 ;  /* 0x0006c81e01007387 */ /* 0x0001e80000100800 */
[----:B------:R-:W-:Y:S04]  /*10e60*/  STL [R1+0x6c0], R21 ;  /* 0x0006c01501007387 */ /* 0x000fe80000100800 */
[----:B------:R1:W-:Y:S01]  /*10e70*/  STL [R1+0x6c4], R31 ;  /* 0x0006c41f01007387 */ /* 0x0003e20000100800 */
[----:B0-----:R-:W-:-:S03]  /*10e80*/  @!P2 IMAD.MOV.U32 R30, RZ, RZ, R21 ;  /* 0x000000ffff1ea224 */ /* 0x001fc600078e0015 */
[----:B------:R-:W-:Y:S04]  /*10e90*/  STL [R1+0x6bc], R28 ;  /* 0x0006bc1c01007387 */ /* 0x000fe80000100800 */
[----:B---3--:R0:W-:Y:S01]  /*10ea0*/  STL [R1+0x50], R29 ;  /* 0x0000501d01007387 */ /* 0x0081e20000100800 */
[----:B-1----:R-:W-:-:S05]  /*10eb0*/  @!P2 IMAD.MOV.U32 R31, RZ, RZ, R28 ;  /* 0x000000ffff1fa224 */ /* 0x002fca00078e001c */
[----:B------:R-:W3:Y:S01]  /*10ec0*/  @!P2 LDG.E.U8 R42, desc[UR24][R30.64] ;  /* 0x000000181e2aa981 */ /* 0x000ee2000c1e1100 */
[----:B0-----:R-:W-:-:S05]  /*10ed0*/  IMAD R29, R4, 0x4f, RZ ;  /* 0x0000004f041d7824 */ /* 0x001fca00078e02ff */
[C---:B------:R-:W-:Y:S01]  /*10ee0*/  IADD3 R28, P2, PT, R29.reuse, R2, RZ ;  /* 0x000000021d1c7210 */ /* 0x040fe20007f5e0ff */
[----:B------:R-:W2:Y:S04]  /*10ef0*/  LDL.LU.64 R30, [R1+0xea0] ;  /* 0x000ea000011e7983 */ /* 0x000ea80000300a00 */
[----:B------:R0:W-:Y:S04]  /*10f00*/  STL.S16 [R1+0x54], R20 ;  /* 0x0000541401007387 */ /* 0x0001e80000100600 */
[----:B------:R-:W-:Y:S04]  /*10f10*/  STL [R1+0x6b8], R28 ;  /* 0x0006b81c01007387 */ /* 0x000fe80000100800 */
[----:B------:R-:W2:Y:S01]  /*10f20*/  LDL R38, [R1+0x54] ;  /* 0x0000540001267983 */ /* 0x000ea20000100800 */
[----:B------:R-:W-:Y:S01]  /*10f30*/  LEA.HI.X.SX32 R29, R29, R0, 0x1, P2 ;  /* 0x000000001d1d7211 */ /* 0x000fe200010f0eff */
[----:B------:R-:W-:Y:S01]  /*10f40*/  IMAD R21, R4, 0x4e, RZ ;  /* 0x0000004e04157824 */ /* 0x000fe200078e02ff */
[----:B------:R-:W-:-:S04]  /*10f50*/  ISETP.GT.U32.AND P3, PT, R3, R6, PT ;  /* 0x000000060300720c */ /* 0x000fc80003f64070 */
[C---:B0-----:R-:W-:Y:S01]  /*10f60*/  IADD3 R20, P5, PT, R21.reuse, R2, RZ ;  /* 0x0000000215147210 */ /* 0x041fe20007fbe0ff */
[----:B--2---:R-:W2:Y:S01]  /*10f70*/  @!P0 LDG.E.U8 R38, desc[UR24][R28.64] ;  /* 0x000000181c268981 */ /* 0x004ea2000c1e1100 */
[----:B------:R-:W-:Y:S02]  /*10f80*/  PRMT R43, RZ, 0x7610, R43 ;  /* 0x00007610ff2b7816 */ /* 0x000fe4000000002b */
[----:B------:R-:W-:Y:S01]  /*10f90*/  LEA.HI.X.SX32 R21, R21, R0, 0x1, P5 ;  /* 0x0000000015157211 */ /* 0x000fe200028f0eff */
[----:B------:R0:W-:Y:S04]  /*10fa0*/  STL [R1+0x6b4], R29 ;  /* 0x0006b41d01007387 */ /* 0x0001e80000100800 */
[----:B------:R-:W-:Y:S01]  /*10fb0*/  STL [R1+0x6b0], R20 ;  /* 0x0006b01401007387 */ /* 0x000fe20000100800 */
[----:B------:R-:W-:-:S03]  /*10fc0*/  ISETP.GE.U32.AND P5, PT, R49, 0x7ffffeb9, PT ;  /* 0x7ffffeb93100780c */ /* 0x000fc60003fa6070 */
[----:B------:R1:W3:Y:S04]  /*10fd0*/  @!P4 LDG.E.U8 R43, desc[UR24][R20.64] ;  /* 0x00000018142bc981 */ /* 0x0002e8000c1e1100 */
[----:B0-----:R-:W3:Y:S01]  /*10fe0*/  LDL.LU.64 R28, [R1+0xe98] ;  /* 0x000e9800011c7983 */ /* 0x001ee20000300a00 */
[----:B------:R-:W-:Y:S01]  /*10ff0*/  @!P3 IMAD.IADD R6, R6, 0x1, -R3 ;  /* 0x000000010606b824 */ /* 0x000fe200078e0a03 */
[----:B------:R-:W-:Y:S02]  /*11000*/  PRMT R13, RZ, 0x7610, R13 ;  /* 0x00007610ff0d7816 */ /* 0x000fe4000000000d */
[----:B--2---:R0:W-:Y:S04]  /*11010*/  @!P0 STL [R1+0x54], R38 ;  /* 0x0000542601008387 */ /* 0x0041e80000100800 */
[----:B------:R1:W-:Y:S01]  /*11020*/  STL [R1+0x6ac], R21 ;  /* 0x0006ac1501007387 */ /* 0x0003e20000100800 */
[----:B------:R-:W-:Y:S01]  /*11030*/  ISETP.GT.U32.AND P2, PT, R3, R36, PT ;  /* 0x000000240300720c */ /* 0x000fe20003f44070 */
[----:B0-----:R-:W0:Y:S01]  /*11040*/  LDC R38, c[0x0][0x3a0] ;  /* 0x0000e800ff267b82 */ /* 0x001e220000000800 */
[----:B-1----:R-:W-:-:S05]  /*11050*/  IMAD R21, R4, 0x47, RZ ;  /* 0x0000004704157824 */ /* 0x002fca00078e02ff */
[----:B------:R-:W-:-:S04]  /*11060*/  IADD3 R20, P3, PT, R21, R2, RZ ;  /* 0x0000000215147210 */ /* 0x000fc80007f7e0ff */
[----:B------:R-:W-:-:S05]  /*11070*/  LEA.HI.X.SX32 R21, R21, R0, 0x1, P3 ;  /* 0x0000000015157211 */ /* 0x000fca00018f0eff */
[----:B------:R1:W2:Y:S01]  /*11080*/  @!P5 LDG.E.U8 R13, desc[UR24][R20.64] ;  /* 0x00000018140dd981 */ /* 0x0002a2000c1e1100 */
[C---:B------:R-:W-:Y:S01]  /*11090*/  ISETP.GT.U32.AND P0, PT, R3.reuse, R35, PT ;  /* 0x000000230300720c */ /* 0x040fe20003f04070 */
[----:B------:R-:W-:Y:S01]  /*110a0*/  @!P2 IMAD.IADD R36, R36, 0x1, -R3 ;  /* 0x000000012424a824 */ /* 0x000fe200078e0a03 */
[C---:B------:R-:W-:Y:S01]  /*110b0*/  ISETP.GT.U32.AND P2, PT, R3.reuse, R33, PT ;  /* 0x000000210300720c */ /* 0x040fe20003f44070 */
[----:B0-----:R-:W-:Y:S01]  /*110c0*/  VIADD R49, R38, 0xffffffb9 ;  /* 0xffffffb926317836 */ /* 0x001fe20000000000 */
[----:B------:R-:W-:Y:S01]  /*110d0*/  ISETP.GT.U32.AND P4, PT, R3, R32, PT ;  /* 0x000000200300720c */ /* 0x000fe20003f84070 */
[----:B------:R1:W-:Y:S03]  /*110e0*/  STL [R1+0x6a8], R20 ;  /* 0x0006a81401007387 */ /* 0x0003e60000100800 */
[----:B------:R-:W-:-:S05]  /*110f0*/  ISETP.GE.U32.AND P3, PT, R49, 0x7ffffeba, PT ;  /* 0x7ffffeba3100780c */ /* 0x000fca0003f66070 */
[--C-:B------:R-:W-:Y:S01]  /*11100*/  @!P0 IMAD.IADD R35, R35, 0x1, -R3.reuse ;  /* 0x0000000123238824 */ /* 0x100fe200078e0a03 */
[----:B------:R-:W-:Y:S01]  /*11110*/  ISETP.GT.U32.AND P0, PT, R3, R31, PT ;  /* 0x0000001f0300720c */ /* 0x000fe20003f04070 */
[----:B-1----:R-:W-:Y:S01]  /*11120*/  IMAD R20, R4, 0x46, RZ ;  /* 0x0000004604147824 */ /* 0x002fe200078e02ff */
[----:B------:R0:W-:Y:S01]  /*11130*/  STL [R1+0x6a4], R21 ;  /* 0x0006a41501007387 */ /* 0x0001e20000100800 */
[--C-:B------:R-:W-:Y:S02]  /*11140*/  @!P2 IMAD.IADD R33, R33, 0x1, -R3.reuse ;  /* 0x000000012121a824 */ /* 0x100fe400078e0a03 */
[----:B------:R-:W-:Y:S01]  /*11150*/  @!P4 IMAD.IADD R32, R32, 0x1, -R3 ;  /* 0x000000012020c824 */ /* 0x000fe200078e0a03 */
[----:B---3--:R-:W-:Y:S01]  /*11160*/  ISETP.GT.U32.AND P4, PT, R3, R29, PT ;  /* 0x0000001d0300720c */ /* 0x008fe20003f84070 */
[----:B0-----:R-:W-:-:S06]  /*11170*/  VIADD R21, R38, 0xffffffc0 ;  /* 0xffffffc026157836 */ /* 0x001fcc0000000000 */
[----:B------:R-:W-:Y:S01]  /*11180*/  @!P0 IMAD.IADD R31, R31, 0x1, -R3 ;  /* 0x000000011f1f8824 */ /* 0x000fe200078e0a03 */
[----:B------:R-:W-:Y:S02]  /*11190*/  PRMT R44, RZ, 0x7610, R44 ;  /* 0x00007610ff2c7816 */ /* 0x000fe4000000002c */
[----:B------:R-:W-:-:S03]  /*111a0*/  ISETP.GE.U32.AND P0, PT, R21, 0x7ffffec1, PT ;  /* 0x7ffffec11500780c */ /* 0x000fc60003f06070 */
[----:B------:R-:W-:Y:S01]  /*111b0*/  @!P4 IMAD.IADD R29, R29, 0x1, -R3 ;  /* 0x000000011d1dc824 */ /* 0x000fe200078e0a03 */
[----:B------:R-:W-:Y:S01]  /*111c0*/  PRMT R12, RZ, 0x7610, R12 ;  /* 0x00007610ff0c7816 */ /* 0x000fe2000000000c */
[----:B--2---:R0:W-:Y:S02]  /*111d0*/  STL [R1+0x58], R13 ;  /* 0x0000580d01007387 */ /* 0x0041e40000100800 */
[----:B0-----:R-:W-:-:S04]  /*111e0*/  IADD3 R13, P2, PT, R20, R2, RZ ;  /* 0x00000002140d7210 */ /* 0x001fc80007f5e0ff */
[----:B------:R-:W-:Y:S01]  /*111f0*/  LEA.HI.X.SX32 R20, R20, R0, 0x1, P2 ;  /* 0x0000000014147211 */ /* 0x000fe200010f0eff */
[----:B------:R-:W-:Y:S04]  /*11200*/  STL [R1+0x6a0], R13 ;  /* 0x0006a00d01007387 */ /* 0x000fe80000100800 */
[----:B------:R0:W-:Y:S01]  /*11210*/  STL [R1+0x69c], R20 ;  /* 0x00069c1401007387 */ /* 0x0001e20000100800 */
[----:B------:R-:W-:Y:S01]  /*11220*/  @!P3 IMAD.MOV.U32 R21, RZ, RZ, R20 ;  /* 0x000000ffff15b224 */ /* 0x000fe200078e0014 */
[----:B------:R-:W-:Y:S01]  /*11230*/  ISETP.GT.U32.AND P2, PT, R3, R27, PT ;  /* 0x0000001b0300720c */ /* 0x000fe20003f44070 */
[----:B0-----:R-:W-:-:S05]  /*11240*/  @!P3 IMAD.MOV.U32 R20, RZ, RZ, R13 ;  /* 0x000000ffff14b224 */ /* 0x001fca00078e000d */
[----:B------:R0:W2:Y:S02]  /*11250*/  @!P3 LDG.E.U8 R44, desc[UR24][R20.64] ;  /* 0x00000018142cb981 */ /* 0x0000a4000c1e1100 */
[----:B0-----:R-:W-:Y:S02]  /*11260*/  IMAD R20, R4, 0x3f, RZ ;  /* 0x0000003f04147824 */ /* 0x001fe400078e02ff */
[----:B------:R-:W-:-:S03]  /*11270*/  VIADD R21, R38, 0xffffffc1 ;  /* 0xffffffc126157836 */ /* 0x000fc60000000000 */
[----:B------:R-:W-:Y:S01]  /*11280*/  IADD3 R13, P4, PT, R20, R2, RZ ;  /* 0x00000002140d7210 */ /* 0x000fe20007f9e0ff */
[----:B------:R-:W-:-:S03]  /*11290*/  @!P2 IMAD.IADD R27, R27, 0x1, -R3 ;  /* 0x000000011b1ba824 */ /* 0x000fc600078e0a03 */
[----:B------:R-:W-:Y:S01]  /*112a0*/  LEA.HI.X.SX32 R20, R20, R0, 0x1, P4 ;  /* 0x0000000014147211 */ /* 0x000fe200020f0eff */
[----:B------:R-:W-:Y:S01]  /*112b0*/  STL [R1+0x698], R13 ;  /* 0x0006980d01007387 */ /* 0x000fe20000100800 */
[----:B------:R-:W-:-:S03]  /*112c0*/  ISETP.GE.U32.AND P2, PT, R21, 0x7ffffec2, PT ;  /* 0x7ffffec21500780c */ /* 0x000fc60003f46070 */
[----:B------:R0:W-:Y:S01]  /*112d0*/  STL [R1+0x694], R20 ;  /* 0x0006941401007387 */ /* 0x0001e20000100800 */
[----:B------:R-:W-:Y:S02]  /*112e0*/  @!P0 IMAD.MOV.U32 R21, RZ, RZ, R20 ;  /* 0x000000ffff158224 */ /* 0x000fe400078e0014 */
[----:B0-----:R-:W-:-:S05]  /*112f0*/  @!P0 IMAD.MOV.U32 R20, RZ, RZ, R13 ;  /* 0x000000ffff148224 */ /* 0x001fca00078e000d */
[----:B------:R-:W3:Y:S01]  /*11300*/  @!P0 LDG.E.U8 R12, desc[UR24][R20.64] ;  /* 0x00000018140c8981 */ /* 0x000ee2000c1e1100 */
[----:B------:R-:W-:Y:S01]  /*11310*/  ISETP.GT.U32.AND P3, PT, R3, R26, PT ;  /* 0x0000001a0300720c */ /* 0x000fe20003f64070 */
[----:B------:R-:W-:Y:S01]  /*11320*/  IMAD R13, R4, 0x3e, RZ ;  /* 0x0000003e040d7824 */ /* 0x000fe200078e02ff */
[----:B------:R-:W-:Y:S01]  /*11330*/  PRMT R45, RZ, 0x7610, R45 ;  /* 0x00007610ff2d7816 */ /* 0x000fe2000000002d */
[----:B------:R-:W2:Y:S10]  /*11340*/  LDL.LU.64 R20, [R1+0xe90] ;  /* 0x000e900001147983 */ /* 0x000eb40000300a00 */
[----:B------:R-:W-:-:S02]  /*11350*/  @!P3 IMAD.IADD R26, R26, 0x1, -R3 ;  /* 0x000000011a1ab824 */ /* 0x000fc400078e0a03 */
[----:B------:R-:W-:Y:S01]  /*11360*/  VIADD R49, R38, 0xffffffc8 ;  /* 0xffffffc826317836 */ /* 0x000fe20000000000 */
[----:B------:R-:W-:Y:S01]  /*11370*/  PRMT R48, RZ, 0x7610, R48 ;  /* 0x00007610ff307816 */ /* 0x000fe20000000030 */
[----:B---3--:R0:W-:Y:S02]  /*11380*/  STL [R1+0x5c], R12 ;  /* 0x00005c0c01007387 */ /* 0x0081e40000100800 */
[----:B0-----:R-:W-:-:S04]  /*11390*/  IADD3 R12, P3, PT, R13, R2, RZ ;  /* 0x000000020d0c7210 */ /* 0x001fc80007f7e0ff */
[----:B------:R-:W-:Y:S01]  /*113a0*/  LEA.HI.X.SX32 R13, R13, R0, 0x1, P3 ;  /* 0x000000000d0d7211 */ /* 0x000fe200018f0eff */
[----:B------:R-:W-:Y:S01]  /*113b0*/  STL [R1+0x690], R12 ;  /* 0x0006900c01007387 */ /* 0x000fe20000100800 */
[----:B------:R-:W-:-:S03]  /*113c0*/  ISETP.GE.U32.AND P3, PT, R49, 0x7ffffec9, PT ;  /* 0x7ffffec93100780c */ /* 0x000fc60003f66070 */
[----:B------:R0:W-:Y:S04]  /*113d0*/  STL [R1+0x68c], R13 ;  /* 0x00068c0d01007387 */ /* 0x0001e80000100800 */
[----:B------:R0:W3:Y:S02]  /*113e0*/  @!P2 LDG.E.U8 R45, desc[UR24][R12.64] ;  /* 0x000000180c2da981 */ /* 0x0000e4000c1e1100 */
[----:B0-----:R-:W-:-:S05]  /*113f0*/  IMAD R13, R4, 0x37, RZ ;  /* 0x00000037040d7824 */ /* 0x001fca00078e02ff */
[----:B------:R-:W-:-:S04]  /*11400*/  IADD3 R12, P2, PT, R13, R2, RZ ;  /* 0x000000020d0c7210 */ /* 0x000fc80007f5e0ff */
[----:B------:R-:W-:-:S05]  /*11410*/  LEA.HI.X.SX32 R13, R13, R0, 0x1, P2 ;  /* 0x000000000d0d7211 */ /* 0x000fca00010f0eff */
[----:B------:R-:W2:Y:S01]  /*11420*/  @!P3 LDG.E.U8 R48, desc[UR24][R12.64] ;  /* 0x000000180c30b981 */ /* 0x000ea2000c1e1100 */
[----:B------:R-:W-:Y:S01]  /*11430*/  ISETP.GT.U32.AND P4, PT, R3, R23, PT ;  /* 0x000000170300720c */ /* 0x000fe20003f84070 */
[----:B------:R-:W-:-:S12]  /*11440*/  VIADD R49, R38, 0xffffffd0 ;  /* 0xffffffd026317836 */ /* 0x000fd80000000000 */
[--C-:B------:R-:W-:Y:S01]  /*11450*/  @!P4 IMAD.IADD R23, R23, 0x1, -R3.reuse ;  /* 0x000000011717c824 */ /* 0x100fe200078e0a03 */
[----:B------:R-:W-:Y:S01]  /*11460*/  ISETP.GT.U32.AND P4, PT, R3, R19, PT ;  /* 0x000000130300720c */ /* 0x000fe20003f84070 */
[----:B------:R-:W-:Y:S04]  /*11470*/  STL [R1+0x688], R12 ;  /* 0x0006880c01007387 */ /* 0x000fe80000100800 */
[----:B------:R0:W-:Y:S08]  /*11480*/  STL [R1+0x684], R13 ;  /* 0x0006840d01007387 */ /* 0x0001f00000100800 */
[----:B------:R-:W-:Y:S01]  /*11490*/  @!P4 IMAD.IADD R19, R19, 0x1, -R3 ;  /* 0x000000011313c824 */ /* 0x000fe200078e0a03 */
[----:B------:R-:W-:Y:S01]  /*114a0*/  ISETP.GE.U32.AND P4, PT, R49, 0x7ffffed1, PT ;  /* 0x7ffffed13100780c */ /* 0x000fe20003f86070 */
[----:B------:R-:W-:Y:S01]  /*114b0*/  IMAD R49, R4, 0x2f, RZ ;  /* 0x0000002f04317824 */ /* 0x000fe200078e02ff */
[----:B0-----:R-:W3:Y:S01]  /*114c0*/  LDL.LU.64 R12, [R1+0xe88] ;  /* 0x000e8800010c7983 */ /* 0x001ee20000300a00 */
[----:B------:R-:W-:-:S03]  /*114d0*/  PRMT R47, RZ, 0x7610, R47 ;  /* 0x00007610ff2f7816 */ /* 0x000fc6000000002f */
[----:B--2---:R0:W-:Y:S02]  /*114e0*/  STL [R1+0x60], R48 ;  /* 0x0000603001007387 */ /* 0x0041e40000100800 */
[----:B0-----:R-:W-:-:S04]  /*114f0*/  IADD3 R48, P3, PT, R49, R2, RZ ;  /* 0x0000000231307210 */ /* 0x001fc80007f7e0ff */
[----:B------:R-:W-:-:S05]  /*11500*/  LEA.HI.X.SX32 R49, R49, R0, 0x1, P3 ;  /* 0x0000000031317211 */ /* 0x000fca00018f0eff */
[----:B------:R0:W2:Y:S01]  /*11510*/  @!P4 LDG.E.U8 R47, desc[UR24][R48.64] ;  /* 0x00000018302fc981 */ /* 0x0000a2000c1e1100 */
[----:B------:R-:W-:Y:S01]  /*11520*/  ISETP.GT.U32.AND P2, PT, R3, R15, PT ;  /* 0x0000000f0300720c */ /* 0x000fe20003f44070 */
[----:B------:R-:W-:-:S12]  /*11530*/  VIADD R38, R38, 0xffffffd8 ;  /* 0xffffffd826267836 */ /* 0x000fd80000000000 */
[----:B------:R-:W-:Y:S01]  /*11540*/  @!P2 IMAD.IADD R15, R15, 0x1, -R3 ;  /* 0x000000010f0fa824 */ /* 0x000fe200078e0a03 */
[----:B------:R-:W-:Y:S02]  /*11550*/  ISETP.GE.U32.AND P2, PT, R38, 0x7ffffed9, PT ;  /* 0x7ffffed92600780c */ /* 0x000fe40003f46070 */
[----:B------:R-:W1:Y:S01]  /*11560*/  LDC R38, c[0x0][0x3a0] ;  /* 0x0000e800ff267b82 */ /* 0x000e620000000800 */
[----:B------:R0:W-:Y:S01]  /*11570*/  STL [R1+0x680], R48 ;  /* 0x0006803001007387 */ /* 0x0001e20000100800 */
[----:B------:R-:W-:-:S03]  /*11580*/  ISETP.GT.U32.AND P3, PT, R3, R11, PT ;  /* 0x0000000b0300720c */ /* 0x000fc60003f64070 */
[----:B------:R1:W-:Y:S01]  /*11590*/  STL [R1+0x67c], R49 ;  /* 0x00067c3101007387 */ /* 0x0003e20000100800 */
[----:B0-----:R-:W-:Y:S01]  /*115a0*/  IMAD R48, R4, 0x27, RZ ;  /* 0x0000002704307824 */ /* 0x001fe200078e02ff */
[----:B------:R-:W-:-:S08]  /*115b0*/  PRMT R46, RZ, 0x7610, R46 ;  /* 0x00007610ff2e7816 */ /* 0x000fd0000000002e */
[----:B------:R-:W-:Y:S02]  /*115c0*/  @!P3 IMAD.IADD R11, R11, 0x1, -R3 ;  /* 0x000000010b0bb824 */ /* 0x000fe400078e0a03 */
[----:B-1----:R-:W-:-:S05]  /*115d0*/  VIADD R49, R38, 0xffffffe0 ;  /* 0xffffffe026317836 */ /* 0x002fca0000000000 */
[----:B------:R-:W-:Y:S01]  /*115e0*/  ISETP.GE.U32.AND P3, PT, R49, 0x7ffffee1, PT ;  /* 0x7ffffee13100780c */ /* 0x000fe20003f66070 */
[----:B--2---:R0:W-:Y:S02]  /*115f0*/  STL [R1+0x64], R47 ;  /* 0x0000642f01007387 */ /* 0x0041e40000100800 */
[----:B0-----:R-:W-:-:S04]  /*11600*/  IADD3 R47, P4, PT, R48, R2, RZ ;  /* 0x00000002302f7210 */ /* 0x001fc80007f9e0ff */
[----:B------:R-:W-:Y:S01]  /*11610*/  LEA.HI.X.SX32 R48, R48, R0, 0x1, P4 ;  /* 0x0000000030307211 */ /* 0x000fe200020f0eff */
[----:B------:R-:W-:Y:S04]  /*11620*/  STL [R1+0x678], R47 ;  /* 0x0006782f01007387 */ /* 0x000fe80000100800 */
[----:B------:R0:W-:Y:S01]  /*11630*/  STL [R1+0x674], R48 ;  /* 0x0006743001007387 */ /* 0x0001e20000100800 */
[----:B------:R-:W-:Y:S02]  /*11640*/  @!P2 IMAD.MOV.U32 R49, RZ, RZ, R48 ;  /* 0x000000ffff31a224 */ /* 0x000fe400078e0030 */
[----:B0-----:R-:W-:-:S05]  /*11650*/  @!P2 IMAD.MOV.U32 R48, RZ, RZ, R47 ;  /* 0x000000ffff30a224 */ /* 0x001fca00078e002f */
[----:B------:R-:W2:Y:S04]  /*11660*/  @!P2 LDG.E.U8 R46, desc[UR24][R48.64] ;  /* 0x00000018302ea981 */ /* 0x000ea8000c1e1100 */
[----:B------:R-:W3:Y:S01]  /*11670*/  LDL.LU R48, [R1+0xe80] ;  /* 0x000e800001307983 */ /* 0x000ee20000300800 */
[----:B------:R-:W-:-:S03]  /*11680*/  IMAD R47, R4, 0x1f, RZ ;  /* 0x0000001f042f7824 */ /* 0x000fc600078e02ff */
[----:B--2---:R0:W-:Y:S02]  /*11690*/  STL [R1+0x68], R46 ;  /* 0x0000682e01007387 */ /* 0x0041e40000100800 */
[C---:B0-----:R-:W-:Y:S02]  /*116a0*/  IADD3 R46, P2, PT, R47.reuse, R2, RZ ;  /* 0x000000022f2e7210 */ /* 0x041fe40007f5e0ff */
[----:B---3--:R-:W-:Y:S02]  /*116b0*/  PRMT R48, RZ, 0x7610, R48 ;  /* 0x00007610ff307816 */ /* 0x008fe40000000030 */
[----:B------:R-:W-:Y:S01]  /*116c0*/  LEA.HI.X.SX32 R47, R47, R0, 0x1, P2 ;  /* 0x000000002f2f7211 */ /* 0x000fe200010f0eff */
[----:B------:R-:W-:Y:S04]  /*116d0*/  STL [R1+0x670], R46 ;  /* 0x0006702e01007387 */ /* 0x000fe80000100800 */
[----:B------:R-:W2:Y:S04]  /*116e0*/  @!P3 LDG.E.U8 R48, desc[UR24][R46.64] ;  /* 0x000000182e30b981 */ /* 0x000ea8000c1e1100 */
[----:B------:R0:W-:Y:S04]  /*116f0*/  STL [R1+0x66c], R47 ;  /* 0x00066c2f01007387 */ /* 0x0001e80000100800 */
[----:B0-----:R-:W3:Y:S01]  /*11700*/  LDL.LU.64 R46, [R1+0xe78] ;  /* 0x000e7800012e7983 */ /* 0x001ee20000300a00 */
[----:B------:R-:W-:Y:S01]  /*11710*/  ISETP.GT.U32.AND P4, PT, R3, R7, PT ;  /* 0x000000070300720c */ /* 0x000fe20003f84070 */
[----:B------:R-:W-:-:S12]  /*11720*/  VIADD R49, R38, 0xffffffe8 ;  /* 0xffffffe826317836 */ /* 0x000fd80000000000 */
[----:B------:R-:W-:Y:S01]  /*11730*/  @!P4 IMAD.IADD R7, R7, 0x1, -R3 ;  /* 0x000000010707c824 */ /* 0x000fe200078e0a03 */
[----:B------:R-:W-:Y:S01]  /*11740*/  ISETP.GE.U32.AND P4, PT, R49, 0x7ffffee9, PT ;  /* 0x7ffffee93100780c */ /* 0x000fe20003f86070 */
[----:B------:R-:W-:Y:S01]  /*11750*/  IMAD R49, R4, 0x17, RZ ;  /* 0x0000001704317824 */ /* 0x000fe200078e02ff */
[----:B------:R-:W-:-:S13]  /*11760*/  ISETP.GT.U32.AND P5, PT, R3, R28, PT ;  /* 0x0000001c0300720c */ /* 0x000fda0003fa4070 */
[----:B------:R-:W-:Y:S01]  /*11770*/  @!P5 IMAD.IADD R28, R28, 0x1, -R3 ;  /* 0x000000011c1cd824 */ /* 0x000fe200078e0a03 */
[----:B------:R-:W-:-:S13]  /*11780*/  ISETP.GT.U32.AND P5, PT, R3, R25, PT ;  /* 0x000000190300720c */ /* 0x000fda0003fa4070 */
[----:B------:R-:W-:Y:S01]  /*11790*/  @!P5 IMAD.IADD R25, R25, 0x1, -R3 ;  /* 0x000000011919d824 */ /* 0x000fe200078e0a03 */
[----:B------:R-:W-:Y:S01]  /*117a0*/  ISETP.GT.U32.AND P5, PT, R3, R21, PT ;  /* 0x000000150300720c */ /* 0x000fe20003fa4070 */
[----:B--2---:R0:W-:Y:S02]  /*117b0*/  STL [R1+0x6c], R48 ;  /* 0x00006c3001007387 */ /* 0x0041e40000100800 */
[C---:B0-----:R-:W-:Y:S02]  /*117c0*/  IADD3 R48, P3, PT, R49.reuse, R2, RZ ;  /* 0x0000000231307210 */ /* 0x041fe40007f7e0ff */
[----:B---3--:R-:W-:Y:S02]  /*117d0*/  PRMT R47, RZ, 0x7610, R47 ;  /* 0x00007610ff2f7816 */ /* 0x008fe4000000002f */
[----:B------:R-:W-:-:S05]  /*117e0*/  LEA.HI.X.SX32 R49, R49, R0, 0x1, P3 ;  /* 0x0000000031317211 */ /* 0x000fca00018f0eff */
[----:B------:R0:W2:Y:S01]  /*117f0*/  @!P4 LDG.E.U8 R47, desc[UR24][R48.64] ;  /* 0x00000018302fc981 */ /* 0x0000a2000c1e1100 */
[----:B------:R-:W-:Y:S01]  /*11800*/  @!P5 IMAD.IADD R21, R21, 0x1, -R3 ;  /* 0x000000011515d824 */ /* 0x000fe200078e0a03 */
[----:B------:R-:W-:-:S13]  /*11810*/  ISETP.GT.U32.AND P5, PT, R3, R17, PT ;  /* 0x000000110300720c */ /* 0x000fda0003fa4070 */
[----:B------:R-:W-:Y:S01]  /*11820*/  @!P5 IMAD.IADD R17, R17, 0x1, -R3 ;  /* 0x000000011111d824 */ /* 0x000fe200078e0a03 */
[----:B------:R-:W-:-:S13]  /*11830*/  ISETP.GT.U32.AND P5, PT, R3, R13, PT ;  /* 0x0000000d0300720c */ /* 0x000fda0003fa4070 */
[----:B------:R-:W-:Y:S01]  /*11840*/  @!P5 IMAD.IADD R13, R13, 0x1, -R3 ;  /* 0x000000010d0dd824 */ /* 0x000fe200078e0a03 */
[----:B------:R-:W-:Y:S01]  /*11850*/  ISETP.GT.U32.AND P5, PT, R3, R9, PT ;  /* 0x000000090300720c */ /* 0x000fe20003fa4070 */
[----:B------:R-:W-:-:S05]  /*11860*/  VIADD R38, R38, 0xfffffff0 ;  /* 0xfffffff026267836 */ /* 0x000fca0000000000 */
[----:B------:R-:W-:Y:S02]  /*11870*/  ISETP.GE.U32.AND P3, PT, R38, 0x7ffffef1, PT ;  /* 0x7ffffef12600780c */ /* 0x000fe40003f66070 */
[----:B------:R-:W1:Y:S05]  /*11880*/  LDC R38, c[0x0][0x3a0] ;  /* 0x0000e800ff267b82 */ /* 0x000e6a0000000800 */
[----:B------:R-:W-:Y:S01]  /*11890*/  @!P5 IMAD.IADD R9, R9, 0x1, -R3 ;  /* 0x000000010909d824 */ /* 0x000fe200078e0a03 */
[----:B------:R-:W-:Y:S01]  /*118a0*/  ISETP.GT.U32.AND P5, PT, R3, R6, PT ;  /* 0x000000060300720c */ /* 0x000fe20003fa4070 */
[----:B------:R0:W-:-:S12]  /*118b0*/  STL [R1+0x64c], R48 ;  /* 0x00064c3001007387 */ /* 0x0001d80000100800 */
[----:B------:R-:W-:Y:S01]  /*118c0*/  @!P5 IMAD.IADD R6, R6, 0x1, -R3 ;  /* 0x000000010606d824 */ /* 0x000fe200078e0a03 */
[----:B------:R-:W-:Y:S01]  /*118d0*/  ISETP.GT.U32.AND P5, PT, R3, R33, PT ;  /* 0x000000210300720c */ /* 0x000fe20003fa4070 */
[----:B0-----:R-:W-:Y:S01]  /*118e0*/  IMAD R48, R4, 0xf, RZ ;  /* 0x0000000f04307824 */ /* 0x001fe200078e02ff */
[----:B------:R1:W-:Y:S01]  /*118f0*/  STL [R1+0x648], R49 ;  /* 0x0006483101007387 */ /* 0x0003e20000100800 */
[----:B------:R-:W-:-:S10]  /*11900*/  PRMT R46, RZ, 0x7610, R46 ;  /* 0x00007610ff2e7816 */ /* 0x000fd4000000002e */
[----:B------:R-:W-:Y:S02]  /*11910*/  @!P5 IMAD.IADD R33, R33, 0x1, -R3 ;  /* 0x000000012121d824 */ /* 0x000fe400078e0a03 */
[----:B-1----:R-:W-:Y:S01]  /*11920*/  VIADD R49, R38, 0xfffffff8 ;  /* 0xfffffff826317836 */ /* 0x002fe20000000000 */
[----:B--2---:R0:W-:Y:S02]  /*11930*/  STL [R1+0x70], R47 ;  /* 0x0000702f01007387 */ /* 0x0041e40000100800 */
[----:B0-----:R-:W-:-:S04]  /*11940*/  IADD3 R47, P5, PT, R48, R2, RZ ;  /* 0x00000002302f7210 */ /* 0x001fc80007fbe0ff */
[----:B------:R-:W-:Y:S01]  /*11950*/  LEA.HI.X.SX32 R48, R48, R0, 0x1, P5 ;  /* 0x0000000030307211 */ /* 0x000fe200028f0eff */
[----:B------:R-:W-:Y:S01]  /*11960*/  STL [R1+0x5e8], R47 ;  /* 0x0005e82f01007387 */ /* 0x000fe20000100800 */
[----:B------:R-:W-:-:S03]  /*11970*/  ISETP.GE.U32.AND P5, PT, R49, 0x7ffffef9, PT ;  /* 0x7ffffef93100780c */ /* 0x000fc60003fa6070 */
[----:B------:R0:W-:Y:S01]  /*11980*/  STL [R1+0x5e4], R48 ;  /* 0x0005e43001007387 */ /* 0x0001e20000100800 */
[----:B------:R-:W-:Y:S02]  /*11990*/  @!P3 IMAD.MOV.U32 R49, RZ, RZ, R48 ;  /* 0x000000ffff31b224 */ /* 0x000fe400078e0030 */
[----:B0-----:R-:W-:-:S05]  /*119a0*/  @!P3 IMAD.MOV.U32 R48, RZ, RZ, R47 ;  /* 0x000000ffff30b224 */ /* 0x001fca00078e002f */
[----:B------:R-:W2:Y:S01]  /*119b0*/  @!P3 LDG.E.U8 R46, desc[UR24][R48.64] ;  /* 0x00000018302eb981 */ /* 0x000ea2000c1e1100 */
[----:B------:R-:W-:Y:S01]  /*119c0*/  ISETP.GT.U32.AND P2, PT, R3, R35, PT ;  /* 0x000000230300720c */ /* 0x000fe20003f44070 */
[----:B------:R-:W-:Y:S01]  /*119d0*/  IMAD R47, R4, 0x7, RZ ;  /* 0x00000007042f7824 */ /* 0x000fe200078e02ff */
[----:B------:R-:W-:Y:S01]  /*119e0*/  PRMT R38, RZ, 0x7610, R38 ;  /* 0x00007610ff267816 */ /* 0x000fe20000000026 */
[----:B------:R-:W3:Y:S10]  /*119f0*/  LDL.LU.64 R48, [R1+0xe70] ;  /* 0x000e700001307983 */ /* 0x000ef40000300a00 */
[----:B------:R-:W-:Y:S01]  /*11a00*/  @!P2 IMAD.IADD R35, R35, 0x1, -R3 ;  /* 0x000000012323a824 */ /* 0x000fe200078e0a03 */
[----:B------:R-:W-:-:S13]  /*11a10*/  ISETP.GT.U32.AND P2, PT, R3, R31, PT ;  /* 0x0000001f0300720c */ /* 0x000fda0003f44070 */
[----:B------:R-:W-:Y:S01]  /*11a20*/  @!P2 IMAD.IADD R31, R31, 0x1, -R3 ;  /* 0x000000011f1fa824 */ /* 0x000fe200078e0a03 */
[----:B------:R-:W-:-:S13]  /*11a30*/  ISETP.GT.U32.AND P2, PT, R3, R28, PT ;  /* 0x0000001c0300720c */ /* 0x000fda0003f44070 */
[----:B------:R-:W-:Y:S01]  /*11a40*/  @!P2 IMAD.IADD R28, R28, 0x1, -R3 ;  /* 0x000000011c1ca824 */ /* 0x000fe200078e0a03 */
[----:B------:R-:W-:-:S13]  /*11a50*/  ISETP.GT.U32.AND P0, PT, R3, R22, PT ;  /* 0x000000160300720c */ /* 0x000fda0003f04070 */
[----:B------:R-:W-:Y:S01]  /*11a60*/  @!P0 IMAD.IADD R22, R22, 0x1, -R3 ;  /* 0x0000000116168824 */ /* 0x000fe200078e0a03 */
[C---:B------:R-:W-:Y:S02]  /*11a70*/  ISETP.GT.U32.AND P0, PT, R3.reuse, R18, PT ;  /* 0x000000120300720c */ /* 0x040fe40003f04070 */
[----:B------:R-:W-:-:S11]  /*11a80*/  ISETP.GT.U32.AND P6, PT, R3, R37, PT ;  /* 0x000000250300720c */ /* 0x000fd60003fc4070 */
[--C-:B------:R-:W-:Y:S01]  /*11a90*/  @!P0 IMAD.IADD R18, R18, 0x1, -R3.reuse ;  /* 0x0000000112128824 */ /* 0x100fe200078e0a03 */
[----:B------:R-:W-:Y:S01]  /*11aa0*/  ISETP.GT.U32.AND P0, PT, R3, R14, PT ;  /* 0x0000000e0300720c */ /* 0x000fe20003f04070 */
[----:B------:R-:W-:Y:S01]  /*11ab0*/  @!P6 IMAD.IADD R37, R37, 0x1, -R3 ;  /* 0x000000012525e824 */ /* 0x000fe200078e0a03 */
[----:B------:R-:W-:-:S11]  /*11ac0*/  ISETP.GT.U32.AND P6, PT, R3, R34, PT ;  /* 0x000000220300720c */ /* 0x000fd60003fc4070 */
[--C-:B------:R-:W-:Y:S01]  /*11ad0*/  @!P0 IMAD.IADD R14, R14, 0x1, -R3.reuse ;  /* 0x000000010e0e8824 */ /* 0x100fe200078e0a03 */
[C---:B------:R-:W-:Y:S01]  /*11ae0*/  ISETP.GT.U32.AND P0, PT, R3.reuse, R10, PT ;  /* 0x0000000a0300720c */ /* 0x040fe20003f04070 */
[----:B------:R-:W-:Y:S01]  /*11af0*/  @!P6 IMAD.IADD R34, R34, 0x1, -R3 ;  /* 0x000000012222e824 */ /* 0x000fe200078e0a03 */
[----:B------:R-:W-:-:S11]  /*11b00*/  ISETP.GT.U32.AND P6, PT, R3, R30, PT ;  /* 0x0000001e0300720c */ /* 0x000fd60003fc4070 */
[--C-:B------:R-:W-:Y:S01]  /*11b10*/  @!P0 IMAD.IADD R10, R10, 0x1, -R3.reuse ;  /* 0x000000010a0a8824 */ /* 0x100fe200078e0a03 */
[C---:B------:R-:W-:Y:S01]  /*11b20*/  ISETP.GT.U32.AND P0, PT, R3.reuse, R37, PT ;  /* 0x000000250300720c */ /* 0x040fe20003f04070 */
[----:B------:R-:W-:Y:S01]  /*11b30*/  @!P6 IMAD.IADD R30, R30, 0x1, -R3 ;  /* 0x000000011e1ee824 */ /* 0x000fe200078e0a03 */
[C---:B------:R-:W-:Y:S02]  /*11b40*/  ISETP.GT.U32.AND P6, PT, R3.reuse, R24, PT ;  /* 0x000000180300720c */ /* 0x040fe40003fc4070 */
[----:B------:R-:W-:-:S09]  /*11b50*/  ISETP.GT.U32.AND P4, PT, R3, R29, PT ;  /* 0x0000001d0300720c */ /* 0x000fd20003f84070 */
[----:B------:R-:W-:Y:S01]  /*11b60*/  @!P0 IMAD.IADD R37, R37, 0x1, -R3 ;  /* 0x0000000125258824 */ /* 0x000fe200078e0a03 */
[----:B------:R-:W-:Y:S01]  /*11b70*/  ISETP.GT.U32.AND P0, PT, R3, R34, PT ;  /* 0x000000220300720c */ /* 0x000fe20003f04070 */
[----:B--2---:R0:W-:Y:S02]  /*11b80*/  STL [R1+0x74], R46 ;  /* 0x0000742e01007387 */ /* 0x0041e40000100800 */
[----:B0-----:R-:W-:-:S04]  /*11b90*/  IADD3 R46, P2, PT, R47, R2, RZ ;  /* 0x000000022f2e7210 */ /* 0x001fc80007f5e0ff */
[----:B------:R-:W-:-:S05]  /*11ba0*/  LEA.HI.X.SX32 R47, R47, R0, 0x1, P2 ;  /* 0x000000002f2f7211 */ /* 0x000fca00010f0eff */
[----:B------:R-:W2:Y:S01]  /*11bb0*/  @!P5 LDG.E.U8 R38, desc[UR24][R46.64] ;  /* 0x000000182e26d981 */ /* 0x000ea2000c1e1100 */
[--C-:B------:R-:W-:Y:S01]  /*11bc0*/  @!P6 IMAD.IADD R24, R24, 0x1, -R3.reuse ;  /* 0x000000011818e824 */ /* 0x100fe200078e0a03 */
[C---:B------:R-:W-:Y:S01]  /*11bd0*/  ISETP.GT.U32.AND P6, PT, R3.reuse, R20, PT ;  /* 0x000000140300720c */ /* 0x040fe20003fc4070 */
[--C-:B------:R-:W-:Y:S01]  /*11be0*/  @!P0 IMAD.IADD R34, R34, 0x1, -R3.reuse ;  /* 0x0000000122228824 */ /* 0x100fe200078e0a03 */
[----:B------:R-:W-:Y:S01]  /*11bf0*/  ISETP.GT.U32.AND P0, PT, R3, R30, PT ;  /* 0x0000001e0300720c */ /* 0x000fe20003f04070 */
[----:B------:R-:W-:Y:S01]  /*11c00*/  @!P4 IMAD.IADD R29, R29, 0x1, -R3 ;  /* 0x000000011d1dc824 */ /* 0x000fe200078e0a03 */
[C---:B------:R-:W-:Y:S02]  /*11c10*/  ISETP.GT.U32.AND P4, PT, R3.reuse, R24, PT ;  /* 0x000000180300720c */ /* 0x040fe40003f84070 */
[C---:B------:R-:W-:Y:S02]  /*11c20*/  ISETP.GT.U32.AND P3, PT, R3.reuse, R25, PT ;  /* 0x000000190300720c */ /* 0x040fe40003f64070 */
[----:B------:R-:W-:-:S05]  /*11c30*/  ISETP.GT.U32.AND P2, PT, R3, R22, PT ;  /* 0x000000160300720c */ /* 0x000fca0003f44070 */
[--C-:B------:R-:W-:Y:S01]  /*11c40*/  @!P6 IMAD.IADD R20, R20, 0x1, -R3.reuse ;  /* 0x000000011414e824 */ /* 0x100fe200078e0a03 */
[C---:B------:R-:W-:Y:S01]  /*11c50*/  ISETP.GT.U32.AND P6, PT, R3.reuse, R16, PT ;  /* 0x000000100300720c */ /* 0x040fe20003fc4070 */
[--C-:B------:R-:W-:Y:S01]  /*11c60*/  @!P0 IMAD.IADD R30, R30, 0x1, -R3.reuse ;  /* 0x000000011e1e8824 */ /* 0x100fe200078e0a03 */
[C---:B------:R-:W-:Y:S01]  /*11c70*/  ISETP.GT.U32.AND P0, PT, R3.reuse, R26, PT ;  /* 0x0000001a0300720c */ /* 0x040fe20003f04070 */
[--C-:B------:R-:W-:Y:S01]  /*11c80*/  @!P4 IMAD.IADD R24, R24, 0x1, -R3.reuse ;  /* 0x000000011818c824 */ /* 0x100fe200078e0a03 */
[----:B------:R-:W-:Y:S01]  /*11c90*/  ISETP.GT.U32.AND P4, PT, R3, R19, PT ;  /* 0x000000130300720c */ /* 0x000fe20003f84070 */
[--C-:B------:R-:W-:Y:S01]  /*11ca0*/  @!P3 IMAD.IADD R25, R25, 0x1, -R3.reuse ;  /* 0x000000011919b824 */ /* 0x100fe200078e0a03 */
[C---:B------:R-:W-:Y:S01]  /*11cb0*/  ISETP.GT.U32.AND P3, PT, R3.reuse, R20, PT ;  /* 0x000000140300720c */ /* 0x040fe20003f64070 */
[----:B------:R-:W-:Y:S01]  /*11cc0*/  @!P2 IMAD.IADD R22, R22, 0x1, -R3 ;  /* 0x000000011616a824 */ /* 0x000fe200078e0a03 */
[----:B------:R-:W-:-:S05]  /*11cd0*/  ISETP.GT.U32.AND P2, PT, R3, R17, PT ;  /* 0x000000110300720c */ /* 0x000fca0003f44070 */
[--C-:B------:R-:W-:Y:S01]  /*11ce0*/  @!P6 IMAD.IADD R16, R16, 0x1, -R3.reuse ;  /* 0x000000011010e824 */ /* 0x100fe200078e0a03 */
[C---:B------:R-:W-:Y:S01]  /*11cf0*/  ISETP.GT.U32.AND P6, PT, R3.reuse, R12, PT ;  /* 0x0000000c0300720c */ /* 0x040fe20003fc4070 */
[--C-:B------:R-:W-:Y:S01]  /*11d00*/  @!P0 IMAD.IADD R26, R26, 0x1, -R3.reuse ;  /* 0x000000011a1a8824 */ /* 0x100fe200078e0a03 */
[----:B------:R-:W-:Y:S01]  /*11d10*/  ISETP.GT.U32.AND P0, PT, R3, R21, PT ;  /* 0x000000150300720c */ /* 0x000fe20003f04070 */
[--C-:B------:R-:W-:Y:S01]  /*11d20*/  @!P4 IMAD.IADD R19, R19, 0x1, -R3.reuse ;  /* 0x000000011313c824 */ /* 0x100fe200078e0a03 */
[C---:B------:R-:W-:Y:S01]  /*11d30*/  ISETP.GT.U32.AND P4, PT, R3.reuse, R14, PT ;  /* 0x0000000e0300720c */ /* 0x040fe20003f84070 */
[--C-:B------:R-:W-:Y:S01]  /*11d40*/  @!P3 IMAD.IADD R20, R20, 0x1, -R3.reuse ;  /* 0x000000011414b824 */ /* 0x100fe200078e0a03 */
[C---:B------:R-:W-:Y:S02]  /*11d50*/  ISETP.GT.U32.AND P5, PT, R3.reuse, R18, PT ;  /* 0x000000120300720c */ /* 0x040fe40003fa4070 */
[----:B------:R-:W-:Y:S01]  /*11d60*/  ISETP.GT.U32.AND P3, PT, R3, R15, PT ;  /* 0x0000000f0300720c */ /* 0x000fe20003f64070 */
[----:B------:R-:W-:-:S04]  /*11d70*/  @!P2 IMAD.IADD R17, R17, 0x1, -R3 ;  /* 0x000000011111a824 */ /* 0x000fc800078e0a03 */
[--C-:B------:R-:W-:Y:S01]  /*11d80*/  @!P6 IMAD.IADD R12, R12, 0x1, -R3.reuse ;  /* 0x000000010c0ce824 */ /* 0x100fe200078e0a03 */
[----:B------:R-:W-:Y:S01]  /*11d90*/  ISETP.GT.U32.AND P6, PT, R3, R8, PT ;  /* 0x000000080300720c */ /* 0x000fe20003fc4070 */
[--C-:B------:R-:W-:Y:S01]  /*11da0*/  @!P0 IMAD.IADD R21, R21, 0x1, -R3.reuse ;  /* 0x0000000115158824 */ /* 0x100fe200078e0a03 */
[C---:B------:R-:W-:Y:S01]  /*11db0*/  ISETP.GT.U32.AND P0, PT, R3.reuse, R16, PT ;  /* 0x000000100300720c */ /* 0x040fe20003f04070 */
[--C-:B------:R-:W-:Y:S01]  /*11dc0*/  @!P4 IMAD.IADD R14, R14, 0x1, -R3.reuse ;  /* 0x000000010e0ec824 */ /* 0x100fe200078e0a03 */
[C---:B------:R-:W-:Y:S02]  /*11dd0*/  ISETP.GT.U32.AND P2, PT, R3.reuse, R12, PT ;  /* 0x0000000c0300720c */ /* 0x040fe40003f44070 */
[C---:B------:R-:W-:Y:S01]  /*11de0*/  ISETP.GT.U32.AND P4, PT, R3.reuse, R9, PT ;  /* 0x000000090300720c */ /* 0x040fe20003f84070 */
[--C-:B------:R-:W-:Y:S01]  /*11df0*/  @!P5 IMAD.IADD R18, R18, 0x1, -R3.reuse ;  /* 0x000000011212d824 */ /* 0x100fe200078e0a03 */
[----:B------:R-:W-:Y:S01]  /*11e00*/  ISETP.GT.U32.AND P5, PT, R3, R13, PT ;  /* 0x0000000d0300720c */ /* 0x000fe20003fa4070 */
[----:B------:R-:W-:Y:S01]  /*11e10*/  @!P3 IMAD.IADD R15, R15, 0x1, -R3 ;  /* 0x000000010f0fb824 */ /* 0x000fe200078e0a03 */
[----:B------:R-:W-:-:S03]  /*11e20*/  ISETP.GT.U32.AND P3, PT, R3, R10, PT ;  /* 0x0000000a0300720c */ /* 0x000fc60003f64070 */
[--C-:B------:R-:W-:Y:S01]  /*11e30*/  @!P6 IMAD.IADD R8, R8, 0x1, -R3.reuse ;  /* 0x000000010808e824 */ /* 0x100fe200078e0a03 */
[C---:B------:R-:W-:Y:S01]  /*11e40*/  ISETP.GT.U32.AND P6, PT, R3.reuse, R36, PT ;  /* 0x000000240300720c */ /* 0x040fe20003fc4070 */
[--C-:B------:R-:W-:Y:S01]  /*11e50*/  @!P0 IMAD.IADD R16, R16, 0x1, -R3.reuse ;  /* 0x0000000110108824 */ /* 0x100fe200078e0a03 */
[C---:B------:R-:W-:Y:S01]  /*11e60*/  ISETP.GT.U32.AND P0, PT, R3.reuse, R11, PT ;  /* 0x0000000b0300720c */ /* 0x040fe20003f04070 */
[--C-:B------:R-:W-:Y:S01]  /*11e70*/  @!P2 IMAD.IADD R12, R12, 0x1, -R3.reuse ;  /* 0x000000010c0ca824 */ /* 0x100fe200078e0a03 */
[----:B------:R-:W-:Y:S01]  /*11e80*/  ISETP.GT.U32.AND P2, PT, R3, R7, PT ;  /* 0x000000070300720c */ /* 0x000fe20003f44070 */
[--C-:B------:R-:W-:Y:S01]  /*11e90*/  @!P4 IMAD.IADD R9, R9, 0x1, -R3.reuse ;  /* 0x000000010909c824 */ /* 0x100fe200078e0a03 */
[----:B------:R-:W-:Y:S01]  /*11ea0*/  ISETP.LE.AND P4, PT, RZ, UR39, PT ;  /* 0x00000027ff007c0c */ /* 0x000fe2000bf83270 */
[--C-:B------:R-:W-:Y:S01]  /*11eb0*/  @!P5 IMAD.IADD R13, R13, 0x1, -R3.reuse ;  /* 0x000000010d0dd824 */ /* 0x100fe200078e0a03 */
[C---:B------:R-:W-:Y:S01]  /*11ec0*/  ISETP.GT.U32.AND P5, PT, R3.reuse, R8, PT ;  /* 0x000000080300720c */ /* 0x040fe20003fa4070 */
[--C-:B------:R-:W-:Y:S01]  /*11ed0*/  @!P3 IMAD.IADD R10, R10, 0x1, -R3.reuse ;  /* 0x000000010a0ab824 */ /* 0x100fe200078e0a03 */
[----:B------:R-:W-:Y:S01]  /*11ee0*/  ISETP.LE.AND P3, PT, RZ, UR40, PT ;  /* 0x00000028ff007c0c */ /* 0x000fe2000bf63270 */
[----:B------:R-:W-:Y:S01]  /*11ef0*/  STL [R1+0x5a8], R46 ;  /* 0x0005a82e01007387 */ /* 0x000fe20000100800 */
[----:B------:R-:W0:Y:S01]  /*11f00*/  LDCU UR40, c[0x0][0x3b0] ;  /* 0x00007600ff2877ac */ /* 0x000e220008000800 */
[--C-:B------:R-:W-:Y:S01]  /*11f10*/  @!P6 IMAD.IADD R36, R36, 0x1, -R3.reuse ;  /* 0x000000012424e824 */ /* 0x100fe200078e0a03 */
[----:B------:R-:W-:Y:S01]  /*11f20*/  ISETP.GT.U32.AND P6, PT, R3, R32, PT ;  /* 0x000000200300720c */ /* 0x000fe20003fc4070 */
[--C-:B------:R-:W-:Y:S01]  /*11f30*/  @!P0 IMAD.IADD R11, R11, 0x1, -R3.reuse ;  /* 0x000000010b0b8824 */ /* 0x100fe200078e0a03 */
[----:B------:R-:W-:Y:S01]  /*11f40*/  ISETP.LE.AND P0, PT, RZ, UR9, PT ;  /* 0x00000009ff007c0c */ /* 0x000fe2000bf03270 */
[----:B------:R-:W-:Y:S01]  /*11f50*/  @!P2 IMAD.IADD R7, R7, 0x1, -R3 ;  /* 0x000000010707a824 */ /* 0x000fe200078e0a03 */
[----:B------:R-:W-:Y:S01]  /*11f60*/  ISETP.LE.AND P2, PT, RZ, UR37, PT ;  /* 0x00000025ff007c0c */ /* 0x000fe2000bf43270 */
[----:B------:R-:W-:Y:S01]  /*11f70*/  @!P4 IMAD.MOV R35, RZ, RZ, -R35 ;  /* 0x000000ffff23c224 */ /* 0x000fe200078e0a23 */
[----:B------:R-:W-:Y:S01]  /*11f80*/  ISETP.LE.AND P4, PT, RZ, UR34, PT ;  /* 0x00000022ff007c0c */ /* 0x000fe2000bf83270 */
[--C-:B------:R-:W-:Y:S01]  /*11f90*/  @!P5 IMAD.IADD R8, R8, 0x1, -R3.reuse ;  /* 0x000000010808d824 */ /* 0x100fe200078e0a03 */
[----:B------:R-:W-:Y:S01]  /*11fa0*/  ISETP.LE.AND P5, PT, RZ, UR38, PT ;  /* 0x00000026ff007c0c */ /* 0x000fe2000bfa3270 */
[----:B------:R-:W-:Y:S01]  /*11fb0*/  @!P3 IMAD.MOV R36, RZ, RZ, -R36 ;  /* 0x000000ffff24b224 */ /* 0x000fe200078e0a24 */
[----:B------:R-:W-:Y:S01]  /*11fc0*/  ISETP.LE.AND P3, PT, RZ, UR35, PT ;  /* 0x00000023ff007c0c */ /* 0x000fe2000bf63270 */
[----:B------:R1:W-:Y:S01]  /*11fd0*/  STL [R1+0x5a4], R47 ;  /* 0x0005a42f01007387 */ /* 0x0003e20000100800 */
[----:B------:R-:W0:Y:S01]  /*11fe0*/  LDCU UR39, c[0x0][0x3b0] ;  /* 0x00007600ff2777ac */ /* 0x000e220008000800 */
[----:B------:R-:W-:Y:S01]  /*11ff0*/  @!P6 IMAD.IADD R32, R32, 0x1, -R3 ;  /* 0x000000012020e824 */ /* 0x000fe200078e0a03 */
[----:B------:R-:W-:Y:S01]  /*12000*/  ISETP.GT.U32.AND P6, PT, R3, R27, PT ;  /* 0x0000001b0300720c */ /* 0x000fe20003fc4070 */
[----:B------:R-:W-:Y:S01]  /*12010*/  @!P0 IMAD.MOV R37, RZ, RZ, -R37 ;  /* 0x000000ffff258224 */ /* 0x000fe200078e0a25 */
[----:B------:R-:W-:Y:S01]  /*12020*/  ISETP.LE.AND P0, PT, RZ, UR36, PT ;  /* 0x00000024ff007c0c */ /* 0x000fe2000bf03270 */
        /* <DEDUP_REMOVED lines=8> */
[----:B-1----:R-:W3:Y:S01]  /*120b0*/  LDL.LU.64 R46, [R1+0xe68] ;  /* 0x000e6800012e7983 */ /* 0x002ee20000300a00 */
[----:B------:R-:W1:Y:S01]  /*120c0*/  LDCU UR29, c[0x0][0x3b0] ;  /* 0x00007600ff1d77ac */ /* 0x000e620008000800 */
        /* <DEDUP_REMOVED lines=12> */
[----:B------:R-:W0:Y:S02]  /*12190*/  LDCU UR6, c[0x0][0x3b0] ;  /* 0x00007600ff0677ac */ /* 0x000e240008000800 */
[----:B------:R-:W-:-:S02]  /*121a0*/  @!P6 IMAD.IADD R23, R23, 0x1, -R3 ;  /* 0x000000011717e824 */ /* 0x000fc400078e0a03 */
        /* <DEDUP_REMOVED lines=10> */
[----:B------:R-:W0:Y:S04]  /*12250*/  LDCU UR36, c[0x0][0x3b0] ;  /* 0x00007600ff2477ac */ /* 0x000e280008000800 */
        /* <DEDUP_REMOVED lines=14> */
[----:B------:R-:W0:Y:S01]  /*12340*/  LDCU UR31, c[0x0][0x3b0] ;  /* 0x00007600ff1f77ac */ /* 0x000e220008000800 */
[----:B------:R-:W-:Y:S01]  /*12350*/  @!P4 IMAD.MOV R10, RZ, RZ, -R10 ;  /* 0x000000ffff0ac224 */ /* 0x000fe200078e0a0a */
[----:B------:R-:W-:Y:S01]  /*12360*/  ISETP.NE.AND P4, PT, RZ, UR5, PT ;  /* 0x00000005ff007c0c */ /* 0x000fe2000bf85270 */
[----:B------:R-:W-:Y:S01]  /*12370*/  @!P5 IMAD.MOV R14, RZ, RZ, -R14 ;  /* 0x000000ffff0ed224 */ /* 0x000fe200078e0a0e */
[----:B------:R-:W-:Y:S01]  /*12380*/  ISETP.LE.AND P5, PT, RZ, UR18, PT ;  /* 0x00000012ff007c0c */ /* 0x000fe2000bfa3270 */
[----:B------:R-:W-:Y:S01]  /*12390*/  @!P3 IMAD.MOV R11, RZ, RZ, -R11 ;  /* 0x000000ffff0bb224 */ /* 0x000fe200078e0a0b */
[----:B------:R-:W-:Y:S01]  /*123a0*/  ISETP.LE.AND P3, PT, RZ, UR20, PT ;  /* 0x00000014ff007c0c */ /* 0x000fe2000bf63270 */
[----:B------:R-:W0:Y:S04]  /*123b0*/  LDCU UR32, c[0x0][0x3b0] ;  /* 0x00007600ff2077ac */ /* 0x000e280008000800 */
[----:B------:R-:W-:Y:S01]  /*123c0*/  @!P0 IMAD.MOV R12, RZ, RZ, -R12 ;  /* 0x000000ffff0c8224 */ /* 0x000fe200078e0a0c */
[----:B------:R-:W-:Y:S01]  /*123d0*/  ISETP.LE.AND P0, PT, RZ, UR19, PT ;  /* 0x00000013ff007c0c */ /* 0x000fe2000bf03270 */
[----:B------:R-:W0:Y:S01]  /*123e0*/  LDCU UR33, c[0x0][0x3b0] ;  /* 0x00007600ff2177ac */ /* 0x000e220008000800 */
[----:B------:R-:W-:-:S03]  /*123f0*/  ISETP.LE.AND P6, PT, RZ, UR21, PT ;  /* 0x00000015ff007c0c */ /* 0x000fc6000bfc3270 */
[----:B------:R-:W-:Y:S01]  /*12400*/  @!P5 IMAD.MOV R9, RZ, RZ, -R9 ;  /* 0x000000ffff09d224 */ /* 0x000fe200078e0a09 */
[----:B------:R-:W0:Y:S01]  /*12410*/  LDCU UR34, c[0x0][0x3b0] ;  /* 0x00007600ff2277ac */ /* 0x000e220008000800 */
[----:B------:R-:W-:Y:S01]  /*12420*/  @!P3 IMAD.MOV R7, RZ, RZ, -R7 ;  /* 0x000000ffff07b224 */ /* 0x000fe200078e0a07 */
[----:B------:R-:W0:Y:S05]  /*12430*/  LDCU UR38, c[0x0][0x3b0] ;  /* 0x00007600ff2677ac */ /* 0x000e2a0008000800 */
[----:B------:R-:W-:Y:S01]  /*12440*/  @!P0 IMAD.MOV R8, RZ, RZ, -R8 ;  /* 0x000000ffff088224 */ /* 0x000fe200078e0a08 */
[----:B------:R-:W0:Y:S01]  /*12450*/  LDCU UR37, c[0x0][0x3b0] ;  /* 0x00007600ff2577ac */ /* 0x000e220008000800 */
[----:B------:R-:W-:Y:S01]  /*12460*/  @!P6 IMAD.MOV R6, RZ, RZ, -R6 ;  /* 0x000000ffff06e224 */ /* 0x000fe200078e0a06 */
[----:B------:R-:W0:Y:S01]  /*12470*/  LDCU UR35, c[0x0][0x3b0] ;  /* 0x00007600ff2377ac */ /* 0x000e220008000800 */
[----:B--2---:R2:W-:Y:S02]  /*12480*/  STL [R1+0x78], R38 ;  /* 0x0000782601007387 */ /* 0x0045e40000100800 */
[----:B--2---:R-:W2:Y:S02]  /*12490*/  LDC R38, c[0x0][0x3a0] ;  /* 0x0000e800ff267b82 */ /* 0x004ea40000000800 */
[----:B--2---:R-:W-:-:S05]  /*124a0*/  VIADD R3, R38, 0xffffff08 ;  /* 0xffffff0826037836 */ /* 0x004fca0000000000 */
[----:B------:R-:W-:Y:S02]  /*124b0*/  ISETP.GE.U32.AND P2, PT, R3, 0x7ffffe09, PT ;  /* 0x7ffffe090300780c */ /* 0x000fe40003f46070 */
[----:B------:R-:W-:Y:S01]  /*124c0*/  LOP3.LUT R3, RZ, UR5, RZ, 0x33, !PT ;  /* 0x00000005ff037c12 */ /* 0x000fe2000f8e33ff */
[----:B------:R-:W2:Y:S03]  /*124d0*/  LDCU UR5, c[0x0][0x3ac] ;  /* 0x00007580ff0577ac */ /* 0x000ea60008000800 */
[----:B------:R-:W-:-:S05]  /*124e0*/  SEL R37, R3, R37, !P4 ;  /* 0x0000002503257207 */ /* 0x000fca0006000000 */
[----:B------:R0:W-:Y:S01]  /*124f0*/  STL [R1+0xd4], R37 ;  /* 0x0000d42501007387 */ /* 0x0001e20000100800 */
[C---:B------:R-:W-:Y:S02]  /*12500*/  SEL R16, R3.reuse, R16, !P4 ;  /* 0x0000001003107207 */ /* 0x040fe40006000000 */
[C---:B0-----:R-:W-:Y:S02]  /*12510*/  SEL R37, R3.reuse, R36, !P4 ;  /* 0x0000002403257207 */ /* 0x041fe40006000000 */
[C---:B------:R-:W-:Y:S02]  /*12520*/  SEL R36, R3.reuse, R35, !P4 ;  /* 0x0000002303247207 */ /* 0x040fe40006000000 */
[C---:B------:R-:W-:Y:S02]  /*12530*/  SEL R35, R3.reuse, R34, !P4 ;  /* 0x0000002203237207 */ /* 0x040fe40006000000 */
[C---:B------:R-:W-:Y:S01]  /*12540*/  SEL R34, R3.reuse, R33, !P4 ;  /* 0x0000002103227207 */ /* 0x040fe20006000000 */
[----:B------:R-:W-:Y:S01]  /*12550*/  STL [R1+0xd0], R37 ;  /* 0x0000d02501007387 */ /* 0x000fe20000100800 */
[----:B------:R-:W-:-:S02]  /*12560*/  SEL R33, R3, R32, !P4 ;  /* 0x0000002003217207 */ /* 0x000fc40006000000 */
[C---:B------:R-:W-:Y:S01]  /*12570*/  SEL R32, R3.reuse, R31, !P4 ;  /* 0x0000001f03207207 */ /* 0x040fe20006000000 */
[----:B------:R-:W-:Y:S01]  /*12580*/  STL [R1+0xcc], R36 ;  /* 0x0000cc2401007387 */ /* 0x000fe20000100800 */
[C---:B------:R-:W-:Y:S02]  /*12590*/  SEL R31, R3.reuse, R30, !P4 ;  /* 0x0000001e031f7207 */ /* 0x040fe40006000000 */
[C---:B------:R-:W-:Y:S01]  /*125a0*/  SEL R30, R3.reuse, R29, !P4 ;  /* 0x0000001d031e7207 */ /* 0x040fe20006000000 */
[----:B------:R-:W-:Y:S01]  /*125b0*/  STL [R1+0xc8], R35 ;  /* 0x0000c82301007387 */ /* 0x000fe20000100800 */
[----:B------:R-:W-:-:S03]  /*125c0*/  SEL R29, R3, R28, !P4 ;  /* 0x0000001c031d7207 */ /* 0x000fc60006000000 */
[----:B------:R0:W-:Y:S01]  /*125d0*/  STL [R1+0xc4], R34 ;  /* 0x0000c42201007387 */ /* 0x0001e20000100800 */
[----:B------:R-:W-:-:S03]  /*125e0*/  SEL R15, R3, R15, !P4 ;  /* 0x0000000f030f7207 */ /* 0x000fc60006000000 */
[----:B------:R-:W-:Y:S01]  /*125f0*/  STL [R1+0xc0], R33 ;  /* 0x0000c02101007387 */ /* 0x000fe20000100800 */
[----:B------:R-:W-:-:S03]  /*12600*/  SEL R14, R3, R14, !P4 ;  /* 0x0000000e030e7207 */ /* 0x000fc60006000000 */
[----:B------:R-:W-:Y:S01]  /*12610*/  STL [R1+0xbc], R32 ;  /* 0x0000bc2001007387 */ /* 0x000fe20000100800 */
[----:B------:R-:W-:-:S03]  /*12620*/  SEL R13, R3, R13, !P4 ;  /* 0x0000000d030d7207 */ /* 0x000fc60006000000 */
[----:B------:R-:W-:Y:S01]  /*12630*/  STL [R1+0xb8], R31 ;  /* 0x0000b81f01007387 */ /* 0x000fe20000100800 */
[----:B------:R-:W-:-:S03]  /*12640*/  SEL R12, R3, R12, !P4 ;  /* 0x0000000c030c7207 */ /* 0x000fc60006000000 */
        /* <DEDUP_REMOVED lines=9> */
[C---:B0-----:R-:W-:Y:S01]  /*126e0*/  SEL R34, R3.reuse, R20, !P4 ;  /* 0x0000001403227207 */ /* 0x041fe20006000000 */
[----:B------:R-:W-:Y:S01]  /*126f0*/  IMAD R20, R4, 0xf7, RZ ;  /* 0x000000f704147824 */ /* 0x000fe200078e02ff */
[C---:B------:R-:W-:Y:S01]  /*12700*/  SEL R7, R3.reuse, R7, !P4 ;  /* 0x0000000703077207 */ /* 0x040fe20006000000 */
[----:B------:R-:W-:Y:S04]  /*12710*/  STL [R1+0xa0], R13 ;  /* 0x0000a00d01007387 */ /* 0x000fe80000100800 */
[----:B------:R-:W-:Y:S04]  /*12720*/  STL [R1+0x9c], R12 ;  /* 0x00009c0c01007387 */ /* 0x000fe80000100800 */
[----:B------:R-:W-:Y:S04]  /*12730*/  STL [R1+0x98], R11 ;  /* 0x0000980b01007387 */ /* 0x000fe80000100800 */
[----:B------:R-:W-:Y:S01]  /*12740*/  STL [R1+0x94], R10 ;  /* 0x0000940a01007387 */ /* 0x000fe20000100800 */
[----:B------:R-:W-:-:S03]  /*12750*/  SEL R27, R3, R27, !P4 ;  /* 0x0000001b031b7207 */ /* 0x000fc60006000000 */
[----:B------:R-:W-:Y:S01]  /*12760*/  STL [R1+0x90], R9 ;  /* 0x0000900901007387 */ /* 0x000fe20000100800 */
[----:B------:R-:W-:-:S03]  /*12770*/  SEL R28, R3, R26, !P4 ;  /* 0x0000001a031c7207 */ /* 0x000fc60006000000 */
[----:B------:R-:W-:Y:S01]  /*12780*/  STL [R1+0x8c], R8 ;  /* 0x00008c0801007387 */ /* 0x000fe20000100800 */
[C---:B------:R-:W-:Y:S02]  /*12790*/  SEL R29, R3.reuse, R25, !P4 ;  /* 0x00000019031d7207 */ /* 0x040fe40006000000 */
[C---:B------:R-:W-:Y:S01]  /*127a0*/  SEL R30, R3.reuse, R24, !P4 ;  /* 0x00000018031e7207 */ /* 0x040fe20006000000 */
[----:B------:R0:W-:Y:S01]  /*127b0*/  STL [R1+0x88], R7 ;  /* 0x0000880701007387 */ /* 0x0001e20000100800 */
[C---:B------:R-:W-:Y:S02]  /*127c0*/  SEL R31, R3.reuse, R23, !P4 ;  /* 0x00000017031f7207 */ /* 0x040fe40006000000 */
[C---:B------:R-:W-:Y:S02]  /*127d0*/  SEL R32, R3.reuse, R22, !P4 ;  /* 0x0000001603207207 */ /* 0x040fe40006000000 */
[C---:B------:R-:W-:Y:S02]  /*127e0*/  SEL R33, R3.reuse, R21, !P4 ;  /* 0x0000001503217207 */ /* 0x040fe40006000000 */
[----:B------:R-:W-:-:S02]  /*127f0*/  SEL R35, R3, R19, !P4 ;  /* 0x0000001303237207 */ /* 0x000fc40006000000 */
[C---:B------:R-:W-:Y:S02]  /*12800*/  SEL R36, R3.reuse, R18, !P4 ;  /* 0x0000001203247207 */ /* 0x040fe40006000000 */
[C---:B------:R-:W-:Y:S02]  /*12810*/  SEL R37, R3.reuse, R17, !P4 ;  /* 0x0000001103257207 */ /* 0x040fe40006000000 */
[----:B0-----:R-:W-:Y:S02]  /*12820*/  IADD3 R7, P3, PT, R20, R2, RZ ;  /* 0x0000000214077210 */ /* 0x001fe40007f7e0ff */
[----:B------:R-:W-:Y:S01]  /*12830*/  SEL R3, R3, R6, !P4 ;  /* 0x0000000603037207 */ /* 0x000fe20006000000 */
[----:B------:R-:W-:Y:S01]  /*12840*/  VIADD R6, R38, 0xffffff20 ;  /* 0xffffff2026067836 */ /* 0x000fe20000000000 */
[----:B------:R-:W-:Y:S02]  /*12850*/  LEA.HI.X.SX32 R9, R20, R0, 0x1, P3 ;  /* 0x0000000014097211 */ /* 0x000fe400018f0eff */
[----:B------:R-:W-:Y:S01]  /*12860*/  PRMT R26, RZ, 0x7610, R26 ;  /* 0x00007610ff1a7816 */ /* 0x000fe2000000001a */
[----:B------:R-:W-:Y:S01]  /*12870*/  STL [R1+0x84], R3 ;  /* 0x0000840301007387 */ /* 0x000fe20000100800 */
[----:B------:R-:W-:Y:S01]  /*12880*/  ISETP.GE.U32.AND P3, PT, R6, 0x7ffffe21, PT ;  /* 0x7ffffe210600780c */ /* 0x000fe20003f66070 */
[----:B------:R-:W-:-:S02]  /*12890*/  @!P2 IMAD.MOV.U32 R6, RZ, RZ, R7 ;  /* 0x000000ffff06a224 */ /* 0x000fc400078e0007 */
[----:B------:R0:W-:Y:S02]  /*128a0*/  STL [R1+0x63c], R7 ;  /* 0x00063c0701007387 */ /* 0x0001e40000100800 */
[----:B0-----:R-:W-:-:S05]  /*128b0*/  @!P2 IMAD.MOV.U32 R7, RZ, RZ, R9 ;  /* 0x000000ffff07a224 */ /* 0x001fca00078e0009 */
[----:B------:R0:W2:Y:S01]  /*128c0*/  @!P2 LDG.E.U8 R26, desc[UR24][R6.64] ;  /* 0x00000018061aa981 */ /* 0x0000a2000c1e1100 */
[----:B------:R-:W-:Y:S02]  /*128d0*/  VIADD R15, R38, 0xffffff10 ;  /* 0xffffff10260f7836 */ /* 0x000fe40000000000 */
[----:B------:R-:W-:-:S03]  /*128e0*/  IMAD R3, R4, 0xef, RZ ;  /* 0x000000ef04037824 */ /* 0x000fc600078e02ff */
[----:B------:R-:W-:Y:S01]  /*128f0*/  ISETP.GE.U32.AND P5, PT, R15, 0x7ffffe11, PT ;  /* 0x7ffffe110f00780c */ /* 0x000fe20003fa6070 */
[----:B------:R-:W-:Y:S01]  /*12900*/  VIADD R8, R38, 0xffffff38 ;  /* 0xffffff3826087836 */ /* 0x000fe20000000000 */
[----:B------:R-:W-:-:S04]  /*12910*/  IADD3 R10, P2, PT, R3, R2, RZ ;  /* 0x00000002030a7210 */ /* 0x000fc80007f5e0ff */
[----:B------:R-:W-:Y:S02]  /*12920*/  LEA.HI.X.SX32 R11, R3, R0, 0x1, P2 ;  /* 0x00000000030b7211 */ /* 0x000fe400010f0eff */
[----:B------:R-:W-:Y:S01]  /*12930*/  ISETP.GE.U32.AND P4, PT, R8, 0x7ffffe39, PT ;  /* 0x7ffffe390800780c */ /* 0x000fe20003f86070 */
[----:B------:R-:W-:Y:S01]  /*12940*/  IMAD R8, R4, 0xc7, RZ ;  /* 0x000000c704087824 */ /* 0x000fe200078e02ff */
[----:B------:R-:W-:Y:S01]  /*12950*/  PRMT R24, RZ, 0x7610, R24 ;  /* 0x00007610ff187816 */ /* 0x000fe20000000018 */
[----:B------:R1:W-:Y:S02]  /*12960*/  STL [R1+0x638], R9 ;  /* 0x0006380901007387 */ /* 0x0003e40000100800 */
[----:B0-----:R-:W-:Y:S02]  /*12970*/  @!P5 IMAD.MOV.U32 R6, RZ, RZ, R10 ;  /* 0x000000ffff06d224 */ /* 0x001fe400078e000a */
[----:B------:R-:W-:Y:S01]  /*12980*/  @!P5 IMAD.MOV.U32 R7, RZ, RZ, R11 ;  /* 0x000000ffff07d224 */ /* 0x000fe200078e000b */
[----:B------:R-:W-:Y:S01]  /*12990*/  IADD3 R12, P2, PT, R8, R2, RZ ;  /* 0x00000002080c7210 */ /* 0x000fe20007f5e0ff */
[----:B------:R-:W-:-:S03]  /*129a0*/  IMAD R3, R4, 0xbf, RZ ;  /* 0x000000bf04037824 */ /* 0x000fc600078e02ff */
[----:B------:R0:W3:Y:S01]  /*129b0*/  @!P5 LDG.E.U8 R24, desc[UR24][R6.64] ;  /* 0x000000180618d981 */ /* 0x0000e2000c1e1100 */
[----:B-1----:R-:W-:Y:S01]  /*129c0*/  VIADD R9, R38, 0xffffff40 ;  /* 0xffffff4026097836 */ /* 0x002fe20000000000 */
[----:B------:R-:W-:-:S04]  /*129d0*/  LEA.HI.X.SX32 R8, R8, R0, 0x1, P2 ;  /* 0x0000000008087211 */ /* 0x000fc800010f0eff */
[----:B------:R-:W-:Y:S01]  /*129e0*/  ISETP.GE.U32.AND P5, PT, R9, 0x7ffffe41, PT ;  /* 0x7ffffe410900780c */ /* 0x000fe20003fa6070 */
[----:B0-----:R-:W-:Y:S01]  /*129f0*/  VIADD R6, R38, 0xffffff28 ;  /* 0xffffff2826067836 */ /* 0x001fe20000000000 */
[----:B------:R-:W-:Y:S01]  /*12a00*/  PRMT R18, RZ, 0x7610, R18 ;  /* 0x00007610ff127816 */ /* 0x000fe20000000012 */
[----:B------:R-:W-:Y:S01]  /*12a10*/  @!P4 IMAD.MOV.U32 R7, RZ, RZ, R8 ;  /* 0x000000ffff07c224 */ /* 0x000fe200078e0008 */
[----:B------:R-:W-:Y:S01]  /*12a20*/  PRMT R19, RZ, 0x7610, R19 ;  /* 0x00007610ff137816 */ /* 0x000fe20000000013 */
[----:B--2---:R-:W-:Y:S04]  /*12a30*/  STL [R1+0xe10], R26 ;  /* 0x000e101a01007387 */ /* 0x004fe80000100800 */
[----:B------:R0:W-:Y:S04]  /*12a40*/  STL [R1+0x634], R10 ;  /* 0x0006340a01007387 */ /* 0x0001e80000100800 */
[----:B------:R1:W-:Y:S01]  /*12a50*/  STL [R1+0x630], R11 ;  /* 0x0006300b01007387 */ /* 0x0003e20000100800 */
[----:B0-----:R-:W-:-:S04]  /*12a60*/  IADD3 R10, P2, PT, R3, R2, RZ ;  /* 0x00000002030a7210 */ /* 0x001fc80007f5e0ff */
[----:B-1----:R-:W-:Y:S02]  /*12a70*/  LEA.HI.X.SX32 R11, R3, R0, 0x1, P2 ;  /* 0x00000000030b7211 */ /* 0x002fe400010f0eff */
[----:B------:R-:W-:Y:S01]  /*12a80*/  ISETP.GE.U32.AND P2, PT, R6, 0x7ffffe29, PT ;  /* 0x7ffffe290600780c */ /* 0x000fe20003f46070 */
[----:B------:R-:W-:-:S05]  /*12a90*/  @!P4 IMAD.MOV.U32 R6, RZ, RZ, R12 ;  /* 0x000000ffff06c224 */ /* 0x000fca00078e000c */
[----:B------:R0:W2:Y:S02]  /*12aa0*/  @!P4 LDG.E.U8 R18, desc[UR24][R6.64] ;  /* 0x000000180612c981 */ /* 0x0000a4000c1e1100 */
[----:B0-----:R-:W-:Y:S02]  /*12ab0*/  @!P5 IMAD.MOV.U32 R6, RZ, RZ, R10 ;  /* 0x000000ffff06d224 */ /* 0x001fe400078e000a */
[----:B------:R-:W-:-:S05]  /*12ac0*/  @!P5 IMAD.MOV.U32 R7, RZ, RZ, R11 ;  /* 0x000000ffff07d224 */ /* 0x000fca00078e000b */
[----:B------:R0:W4:Y:S01]  /*12ad0*/  @!P5 LDG.E.U8 R19, desc[UR24][R6.64] ;  /* 0x000000180613d981 */ /* 0x000122000c1e1100 */
[----:B------:R-:W-:Y:S02]  /*12ae0*/  VIADD R16, R38, 0xffffff18 ;  /* 0xffffff1826107836 */ /* 0x000fe40000000000 */
[----:B------:R-:W-:Y:S01]  /*12af0*/  IMAD R3, R4, 0xe7, RZ ;  /* 0x000000e704037824 */ /* 0x000fe200078e02ff */
[----:B---3--:R-:W-:Y:S02]  /*12b00*/  STL [R1+0xe18], R24 ;  /* 0x000e181801007387 */ /* 0x008fe40000100800 */
[----:B------:R-:W-:Y:S02]  /*12b10*/  ISETP.GE.U32.AND P0, PT, R16, 0x7ffffe19, PT ;  /* 0x7ffffe191000780c */ /* 0x000fe40003f06070 */
[----:B------:R-:W-:Y:S01]  /*12b20*/  STL [R1+0x628], R12 ;  /* 0x0006280c01007387 */ /* 0x000fe20000100800 */
[----:B------:R-:W-:Y:S01]  /*12b30*/  IADD3 R9, P5, PT, R3, R2, RZ ;  /* 0x0000000203097210 */ /* 0x000fe20007fbe0ff */
[----:B0-----:R-:W-:-:S02]  /*12b40*/  VIADD R7, R38, 0xffffff30 ;  /* 0xffffff3026077836 */ /* 0x001fc40000000000 */
[----:B------:R-:W-:Y:S01]  /*12b50*/  IMAD R6, R4, 0xcf, RZ ;  /* 0x000000cf04067824 */ /* 0x000fe200078e02ff */
[----:B------:R0:W-:Y:S04]  /*12b60*/  STL [R1+0x624], R8 ;  /* 0x0006240801007387 */ /* 0x0001e80000100800 */
[----:B------:R-:W-:Y:S01]  /*12b70*/  STL [R1+0x620], R10 ;  /* 0x0006200a01007387 */ /* 0x000fe20000100800 */
[----:B------:R-:W-:-:S03]  /*12b80*/  ISETP.GE.U32.AND P4, PT, R7, 0x7ffffe31, PT ;  /* 0x7ffffe310700780c */ /* 0x000fc60003f86070 */
[----:B------:R1:W-:Y:S01]  /*12b90*/  STL [R1+0x61c], R11 ;  /* 0x00061c0b01007387 */ /* 0x0003e20000100800 */
[----:B0-----:R-:W-:Y:S01]  /*12ba0*/  VIADD R8, R38, 0xffffff00 ;  /* 0xffffff0026087836 */ /* 0x001fe20000000000 */
[----:B------:R-:W-:Y:S02]  /*12bb0*/  PRMT R23, RZ, 0x7610, R23 ;  /* 0x00007610ff177816 */ /* 0x000fe40000000017 */
[----:B-1----:R-:W-:Y:S02]  /*12bc0*/  LEA.HI.X.SX32 R11, R3, R0, 0x1, P5 ;  /* 0x00000000030b7211 */ /* 0x002fe400028f0eff */
[----:B------:R-:W-:-:S04]  /*12bd0*/  IADD3 R10, P5, PT, R6, R2, RZ ;  /* 0x00000002060a7210 */ /* 0x000fc80007fbe0ff */
[----:B------:R-:W-:Y:S02]  /*12be0*/  LEA.HI.X.SX32 R12, R6, R0, 0x1, P5 ;  /* 0x00000000060c7211 */ /* 0x000fe400028f0eff */
[----:B------:R-:W-:Y:S01]  /*12bf0*/  ISETP.GE.U32.AND P5, PT, R8, 0x7ffffe01, PT ;  /* 0x7ffffe010800780c */ /* 0x000fe20003fa6070 */
[----:B------:R-:W-:Y:S01]  /*12c00*/  @!P0 IMAD.MOV.U32 R8, RZ, RZ, R9 ;  /* 0x000000ffff088224 */ /* 0x000fe200078e0009 */
[----:B------:R-:W-:Y:S01]  /*12c10*/  PRMT R17, RZ, 0x7610, R17 ;  /* 0x00007610ff117816 */ /* 0x000fe20000000011 */
[----:B--2---:R-:W-:Y:S04]  /*12c20*/  STL [R1+0xe24], R18 ;  /* 0x000e241201007387 */ /* 0x004fe80000100800 */
[----:B----4-:R-:W-:Y:S04]  /*12c30*/  STL [R1+0xe28], R19 ;  /* 0x000e281301007387 */ /* 0x010fe80000100800 */
[----:B------:R0:W-:Y:S02]  /*12c40*/  STL [R1+0x62c], R9 ;  /* 0x00062c0901007387 */ /* 0x0001e40000100800 */
[----:B0-----:R-:W-:-:S05]  /*12c50*/  @!P0 IMAD.MOV.U32 R9, RZ, RZ, R11 ;  /* 0x000000ffff098224 */ /* 0x001fca00078e000b */
[----:B------:R0:W2:Y:S02]  /*12c60*/  @!P0 LDG.E.U8 R23, desc[UR24][R8.64] ;  /* 0x0000001808178981 */ /* 0x0000a4000c1e1100 */
[----:B0-----:R-:W-:Y:S02]  /*12c70*/  @!P4 IMAD.MOV.U32 R8, RZ, RZ, R10 ;  /* 0x000000ffff08c224 */ /* 0x001fe400078e000a */
[----:B------:R-:W-:-:S05]  /*12c80*/  @!P4 IMAD.MOV.U32 R9, RZ, RZ, R12 ;  /* 0x000000ffff09c224 */ /* 0x000fca00078e000c */
[----:B------:R0:W3:Y:S01]  /*12c90*/  @!P4 LDG.E.U8 R17, desc[UR24][R8.64] ;  /* 0x000000180811c981 */ /* 0x0000e2000c1e1100 */
[----:B------:R-:W-:-:S03]  /*12ca0*/  IMAD R6, R4, 0xd7, RZ ;  /* 0x000000d704067824 */ /* 0x000fc600078e02ff */
[----:B------:R1:W-:Y:S04]  /*12cb0*/  STL [R1+0x368], R11 ;  /* 0x0003680b01007387 */ /* 0x0003e80000100800 */
[----:B------:R4:W-:Y:S01]  /*12cc0*/  STL [R1+0x354], R10 ;  /* 0x0003540a01007387 */ /* 0x0009e20000100800 */
[----:B-1----:R-:W-:Y:S01]  /*12cd0*/  IADD3 R11, P0, PT, R6, R2, RZ ;  /* 0x00000002060b7210 */ /* 0x002fe20007f1e0ff */
[----:B----4-:R-:W-:-:S03]  /*12ce0*/  IMAD R10, R4, 0xdf, RZ ;  /* 0x000000df040a7824 */ /* 0x010fc600078e02ff */
[----:B------:R-:W-:Y:S01]  /*12cf0*/  LEA.HI.X.SX32 R13, R6, R0, 0x1, P0 ;  /* 0x00000000060d7211 */ /* 0x000fe200000f0eff */
[----:B------:R1:W-:Y:S01]  /*12d00*/  STL [R1+0x350], R12 ;  /* 0x0003500c01007387 */ /* 0x0003e20000100800 */
[----:B------:R-:W-:Y:S01]  /*12d10*/  PRMT R21, RZ, 0x7610, R21 ;  /* 0x00007610ff157816 */ /* 0x000fe20000000015 */
[----:B0-----:R-:W-:Y:S02]  /*12d20*/  @!P2 IMAD.MOV.U32 R8, RZ, RZ, R11 ;  /* 0x000000ffff08a224 */ /* 0x001fe400078e000b */
[----:B------:R-:W-:Y:S02]  /*12d30*/  @!P2 IMAD.MOV.U32 R9, RZ, RZ, R13 ;  /* 0x000000ffff09a224 */ /* 0x000fe400078e000d */
[----:B------:R-:W-:-:S03]  /*12d40*/  IMAD R6, R4, 0xff, RZ ;  /* 0x000000ff04067824 */ /* 0x000fc600078e02ff */
[----:B------:R0:W4:Y:S01]  /*12d50*/  @!P2 LDG.E.U8 R21, desc[UR24][R8.64] ;  /* 0x000000180815a981 */ /* 0x000122000c1e1100 */
[----:B-1----:R-:W-:-:S04]  /*12d60*/  IADD3 R12, P0, PT, R10, R2, RZ ;  /* 0x000000020a0c7210 */ /* 0x002fc80007f1e0ff */
[----:B------:R-:W-:Y:S02]  /*12d70*/  LEA.HI.X.SX32 R10, R10, R0, 0x1, P0 ;  /* 0x000000000a0a7211 */ /* 0x000fe400000f0eff */
[----:B------:R-:W-:Y:S01]  /*12d80*/  PRMT R22, RZ, 0x7610, R22 ;  /* 0x00007610ff167816 */ /* 0x000fe20000000016 */
[----:B0-----:R-:W-:Y:S02]  /*12d90*/  @!P3 IMAD.MOV.U32 R8, RZ, RZ, R12 ;  /* 0x000000ffff08b224 */ /* 0x001fe400078e000c */
[----:B------:R-:W-:Y:S01]  /*12da0*/  @!P3 IMAD.MOV.U32 R9, RZ, RZ, R10 ;  /* 0x000000ffff09b224 */ /* 0x000fe200078e000a */
[----:B------:R-:W-:-:S04]  /*12db0*/  PRMT R25, RZ, 0x7610, R25 ;  /* 0x00007610ff197816 */ /* 0x000fc80000000019 */
[----:B------:R0:W4:Y:S04]  /*12dc0*/  @!P3 LDG.E.U8 R22, desc[UR24][R8.64] ;  /* 0x000000180816b981 */ /* 0x000128000c1e1100 */
[----:B--2---:R-:W-:Y:S04]  /*12dd0*/  STL [R1+0xe1c], R23 ;  /* 0x000e1c1701007387 */ /* 0x004fe80000100800 */
[----:B---3--:R-:W-:Y:S04]  /*12de0*/  STL [R1+0xe2c], R17 ;  /* 0x000e2c1101007387 */ /* 0x008fe80000100800 */
[----:B------:R-:W-:Y:S04]  /*12df0*/  STL [R1+0x35c], R11 ;  /* 0x00035c0b01007387 */ /* 0x000fe80000100800 */
[----:B------:R-:W-:Y:S04]  /*12e00*/  STL [R1+0x358], R13 ;  /* 0x0003580d01007387 */ /* 0x000fe80000100800 */
[----:B------:R1:W-:Y:S02]  /*12e10*/  STL [R1+0xdac], R4 ;  /* 0x000dac0401007387 */ /* 0x0003e40000100800 */
[----:B-1----:R-:W-:-:S04]  /*12e20*/  IADD3 R4, P2, PT, R6, R2, RZ ;  /* 0x0000000206047210 */ /* 0x002fc80007f5e0ff */
[----:B------:R-:W-:Y:S01]  /*12e30*/  LEA.HI.X.SX32 R11, R6, R0, 0x1, P2 ;  /* 0x00000000060b7211 */ /* 0x000fe200010f0eff */
[----:B0-----:R-:W-:-:S04]  /*12e40*/  @!P5 IMAD.MOV.U32 R8, RZ, RZ, R4 ;  /* 0x000000ffff08d224 */ /* 0x001fc800078e0004 */
[----:B------:R-:W-:-:S05]  /*12e50*/  @!P5 IMAD.MOV.U32 R9, RZ, RZ, R11 ;  /* 0x000000ffff09d224 */ /* 0x000fca00078e000b */
[----:B------:R-:W2:Y:S01]  /*12e60*/  @!P5 LDG.E.U8 R25, desc[UR24][R8.64] ;  /* 0x000000180819d981 */ /* 0x000ea2000c1e1100 */
[----:B------:R-:W0:Y:S03]  /*12e70*/  S2R R20, SR_TID.X ;  /* 0x0000000000147919 */ /* 0x000e260000002100 */
[----:B----4-:R-:W-:Y:S04]  /*12e80*/  STL [R1+0xe30], R21 ;  /* 0x000e301501007387 */ /* 0x010fe80000100800 */
[----:B------:R-:W-:Y:S04]  /*12e90*/  STL [R1+0x364], R12 ;  /* 0x0003640c01007387 */ /* 0x000fe80000100800 */
[----:B------:R-:W-:Y:S04]  /*12ea0*/  STL [R1+0xdb0], R2 ;  /* 0x000db00201007387 */ /* 0x000fe80000100800 */
[----:B------:R-:W-:Y:S04]  /*12eb0*/  STL [R1+0x370], R4 ;  /* 0x0003700401007387 */ /* 0x000fe80000100800 */
[----:B------:R-:W-:Y:S04]  /*12ec0*/  STL [R1+0x360], R10 ;  /* 0x0003600a01007387 */ /* 0x000fe80000100800 */
[----:B------:R-:W-:Y:S01]  /*12ed0*/  STL [R1+0xdb4], R0 ;  /* 0x000db40001007387 */ /* 0x000fe20000100800 */
[----:B0-----:R-:W-:-:S03]  /*12ee0*/  LOP3.LUT R20, R20, 0x7f, RZ, 0xc0, !PT ;  /* 0x0000007f14147812 */ /* 0x001fc600078ec0ff */
[----:B------:R-:W-:Y:S01]  /*12ef0*/  STL [R1+0x36c], R11 ;  /* 0x00036c0b01007387 */ /* 0x000fe20000100800 */
[----:B------:R-:W-:-:S03]  /*12f00*/  LOP3.LUT R13, R20, 0x60, RZ, 0x3c, !PT ;  /* 0x00000060140d7812 */ /* 0x000fc600078e3cff */
[----:B------:R-:W-:Y:S04]  /*12f10*/  STL [R1+0xe20], R22 ;  /* 0x000e201601007387 */ /* 0x000fe80000100800 */
[----:B------:R0:W-:Y:S04]  /*12f20*/  STS.U8 [R13+UR8+0x1f00], R45 ;  /* 0x001f002d0d007988 */ /* 0x0001e80008000008 */
[----:B------:R1:W-:Y:S04]  /*12f30*/  STS.U8 [R13+UR8+0x2300], R44 ;  /* 0x0023002c0d007988 */ /* 0x0003e80008000008 */
[----:B------:R3:W-:Y:S04]  /*12f40*/  STS.U8 [R13+UR8+0x2700], R43 ;  /* 0x0027002b0d007988 */ /* 0x0007e80008000008 */
[----:B------:R4:W-:Y:S04]  /*12f50*/  STS.U8 [R13+UR8+0x2b00], R42 ;  /* 0x002b002a0d007988 */ /* 0x0009e80008000008 */
[----:B------:R0:W-:Y:S04]  /*12f60*/  STS.U8 [R13+UR8+0x2f00], R41 ;  /* 0x002f00290d007988 */ /* 0x0001e80008000008 */
[----:B------:R0:W-:Y:S04]  /*12f70*/  STS.U8 [R13+UR8+0x3300], R40 ;  /* 0x003300280d007988 */ /* 0x0001e80008000008 */
[----:B------:R0:W-:Y:S04]  /*12f80*/  STS.U8 [R13+UR8+0x3700], R39 ;  /* 0x003700270d007988 */ /* 0x0001e80008000008 */
[----:B--2---:R-:W-:Y:S04]  /*12f90*/  STL [R1+0xe14], R25 ;  /* 0x000e141901007387 */ /* 0x004fe80000100800 */
[----:B0-----:R-:W2:Y:S04]  /*12fa0*/  LDL.LU R45, [R1+0xe60] ;  /* 0x000e6000012d7983 */ /* 0x001ea80000300800 */
[----:B-1----:R-:W2:Y:S04]  /*12fb0*/  LDL.LU R44, [R1+0xe5c] ;  /* 0x000e5c00012c7983 */ /* 0x002ea80000300800 */
[----:B---3--:R-:W3:Y:S04]  /*12fc0*/  LDL.LU R43, [R1+0xe58] ;  /* 0x000e5800012b7983 */ /* 0x008ee80000300800 */
[----:B----4-:R-:W4:Y:S04]  /*12fd0*/  LDL.LU R42, [R1+0xe54] ;  /* 0x000e5400012a7983 */ /* 0x010f280000300800 */
        /* <DEDUP_REMOVED lines=15> */
[----:B------:R-:W4:Y:S01]  /*130d0*/  LDL.LU R24, [R1+0x54] ;  /* 0x0000540001187983 */ /* 0x000f220000300800 */
[----:B------:R-:W0:Y:S03]  /*130e0*/  S2R R19, SR_TID.X ;  /* 0x0000000000137919 */ /* 0x000e260000002100 */
[----:B------:R-:W-:Y:S04]  /*130f0*/  STS.U8 [R13+UR8+0x3b00], R53 ;  /* 0x003b00350d007988 */ /* 0x000fe80008000008 */
[----:B------:R-:W-:Y:S04]  /*13100*/  STS.U8 [R13+UR8+0x3f00], R52 ;  /* 0x003f00340d007988 */ /* 0x000fe80008000008 */
[----:B------:R-:W-:Y:S04]  /*13110*/  STS.U8 [R13+UR8+0x4300], R51 ;  /* 0x004300330d007988 */ /* 0x000fe80008000008 */
[----:B------:R-:W-:Y:S04]  /*13120*/  STS.U8 [R13+UR8+0x4700], R50 ;  /* 0x004700320d007988 */ /* 0x000fe80008000008 */
[----:B------:R-:W-:Y:S04]  /*13130*/  STS.U8 [R13+UR8+0x4b00], R49 ;  /* 0x004b00310d007988 */ /* 0x000fe80008000008 */
[----:B------:R-:W-:Y:S04]  /*13140*/  STS.U8 [R13+UR8+0x4f00], R48 ;  /* 0x004f00300d007988 */ /* 0x000fe80008000008 */
[----:B------:R-:W-:Y:S04]  /*13150*/  STS.U8 [R13+UR8+0x5300], R47 ;  /* 0x0053002f0d007988 */ /* 0x000fe80008000008 */
[----:B------:R-:W-:Y:S01]  /*13160*/  STS.U8 [R13+UR8+0x5700], R46 ;  /* 0x0057002e0d007988 */ /* 0x000fe20008000008 */
[----:B0-----:R-:W-:-:S03]  /*13170*/  LOP3.LUT R19, R19, 0x7f, RZ, 0xc0, !PT ;  /* 0x0000007f13137812 */ /* 0x001fc600078ec0ff */
[----:B------:R-:W4:Y:S01]  /*13180*/  LDL.LU R26, [R1+0x50] ;  /* 0x00005000011a7983 */ /* 0x000f220000300800 */
[----:B------:R-:W-:-:S03]  /*13190*/  LOP3.LUT R0, R19, 0x70, RZ, 0x3c, !PT ;  /* 0x0000007013007812 */ /* 0x000fc600078e3cff */
[----:B------:R-:W4:Y:S04]  /*131a0*/  LDL.LU R11, [R1+0x4c] ;  /* 0x00004c00010b7983 */ /* 0x000f280000300800 */
[----:B--2---:R-:W-:Y:S04]  /*131b0*/  STS.U8 [R13+UR8+0x5b00], R45 ;  /* 0x005b002d0d007988 */ /* 0x004fe80008000008 */
[----:B------:R-:W-:Y:S04]  /*131c0*/  STS.U8 [R13+UR8+0x5f00], R44 ;  /* 0x005f002c0d007988 */ /* 0x000fe80008000008 */
[----:B---3--:R-:W-:Y:S04]  /*131d0*/  STS.U8 [R13+UR8+0x6300], R43 ;  /* 0x0063002b0d007988 */ /* 0x008fe80008000008 */
[----:B----4-:R-:W-:Y:S04]  /*131e0*/  STS.U8 [R13+UR8+0x6700], R42 ;  /* 0x0067002a0d007988 */ /* 0x010fe80008000008 */
[----:B------:R-:W-:Y:S04]  /*131f0*/  STS.U8 [R13+UR8+0x6b00], R41 ;  /* 0x006b00290d007988 */ /* 0x000fe80008000008 */
[----:B------:R-:W-:Y:S04]  /*13200*/  STS.U8 [R13+UR8+0x6f00], R40 ;  /* 0x006f00280d007988 */ /* 0x000fe80008000008 */
[----:B------:R-:W-:Y:S04]  /*13210*/  STS.U8 [R13+UR8+0x7300], R39 ;  /* 0x007300270d007988 */ /* 0x000fe80008000008 */
[----:B------:R-:W-:Y:S04]  /*13220*/  STS.U8 [R13+UR8+0x7700], R4 ;  /* 0x007700040d007988 */ /* 0x000fe80008000008 */
[----:B------:R0:W-:Y:S04]  /*13230*/  STS.U8 [R13+UR8+0x7b00], R12 ;  /* 0x007b000c0d007988 */ /* 0x0001e80008000008 */
[----:B------:R1:W-:Y:S04]  /*13240*/  STS.U8 [R13+UR8+0x7f00], R14 ;  /* 0x007f000e0d007988 */ /* 0x0003e80008000008 */
[----:B------:R2:W-:Y:S04]  /*13250*/  STS.U8 [R0+UR8+0x380], R15 ;  /* 0x0003800f00007988 */ /* 0x0005e80008000008 */
[----:B0-----:R-:W3:Y:S04]  /*13260*/  LDL.LU R12, [R1+0x48] ;  /* 0x00004800010c7983 */ /* 0x001ee80000300800 */
[----:B-1----:R-:W4:Y:S04]  /*13270*/  LDL.LU R13, [R1+0x44] ;  /* 0x00004400010d7983 */ /* 0x002f280000300800 */
[----:B------:R-:W4:Y:S04]  /*13280*/  LDL.LU R2, [R1+0x40] ;  /* 0x0000400001027983 */ /* 0x000f280000300800 */
[----:B------:R0:W-:Y:S04]  /*13290*/  STS.U8 [R0+UR8+0x780], R16 ;  /* 0x0007801000007988 */ /* 0x0001e80008000008 */
[----:B------:R-:W4:Y:S04]  /*132a0*/  LDL.LU R21, [R1+0x3c] ;  /* 0x00003c0001157983 */ /* 0x000f280000300800 */
[----:B------:R1:W-:Y:S04]  /*132b0*/  STS.U8 [R0+UR8+0xb80], R20 ;  /* 0x000b801400007988 */ /* 0x0003e80008000008 */
[----:B------:R-:W4:Y:S04]  /*132c0*/  LDL.LU R4, [R1+0x38] ;  /* 0x0000380001047983 */ /* 0x000f280000300800 */
[----:B------:R-:W4:Y:S04]  /*132d0*/  LDL.LU R14, [R1+0x34] ;  /* 0x00003400010e7983 */ /* 0x000f280000300800 */
[----:B------:R-:W-:Y:S04]  /*132e0*/  STS.U8 [R0+UR8+0xf80], R22 ;  /* 0x000f801600007988 */ /* 0x000fe80008000008 */
[----:B--2---:R-:W2:Y:S04]  /*132f0*/  LDL.LU R15, [R1+0x30] ;  /* 0x00003000010f7983 */ /* 0x004ea80000300800 */
[----:B------:R-:W-:Y:S04]  /*13300*/  STS.U8 [R0+UR8+0x1380], R6 ;  /* 0x0013800600007988 */ /* 0x000fe80008000008 */
[----:B0-----:R-:W2:Y:S04]  /*13310*/  LDL.LU R16, [R1+0x2c] ;  /* 0x00002c0001107983 */ /* 0x001ea80000300800 */
[----:B------:R-:W-:Y:S04]  /*13320*/  STS.U8 [R0+UR8+0x1780], R10 ;  /* 0x0017800a00007988 */ /* 0x000fe80008000008 */
[----:B-1----:R-:W2:Y:S04]  /*13330*/  LDL.LU R20, [R1+0x28] ;  /* 0x0000280001147983 */ /* 0x002ea80000300800 */
[----:B------:R0:W-:Y:S04]  /*13340*/  STS.U8 [R0+UR8+0x1b80], R17 ;  /* 0x001b801100007988 */ /* 0x0001e80008000008 */
[----:B------:R1:W-:Y:S04]  /*13350*/  STS.U8 [R0+UR8+0x1f80], R23 ;  /* 0x001f801700007988 */ /* 0x0003e80008000008 */
[----:B0-----:R-:W2:Y:S04]  /*13360*/  LDL.LU R17, [R1+0x24] ;  /* 0x0000240001117983 */ /* 0x001ea80000300800 */
[----:B-1----:R-:W2:Y:S04]  /*13370*/  LDL.LU R23, [R1+0x7c] ;  /* 0x00007c0001177983 */ /* 0x002ea80000300800 */
[----:B------:R0:W-:Y:S04]  /*13380*/  STS.U8 [R0+UR8+0x2380], R18 ;  /* 0x0023801200007988 */ /* 0x0001e80008000008 */
[----:B------:R1:W-:Y:S04]  /*13390*/  STS.U8 [R0+UR8+0x2780], R24 ;  /* 0x0027801800007988 */ /* 0x0003e80008000008 */
[----:B0-----:R-:W2:Y:S04]  /*133a0*/  LDL.LU R18, [R1+0xd4] ;  /* 0x0000d40001127983 */ /* 0x001ea80000300800 */
[----:B-1----:R-:W2:Y:S01]  /*133b0*/  LDL.LU R24, [R1+0xd0] ;  /* 0x0000d00001187983 */ /* 0x002ea20000300800 */
[----:B------:R-:W-:-:S02]  /*133c0*/  IMAD R5, R19, R5, RZ ;  /* 0x0000000513057224 */ /* 0x000fc400078e02ff */
[----:B------:R-:W-:-:S03]  /*133d0*/  IMAD.U32 R3, RZ, RZ, UR5 ;  /* 0x00000005ff037e24 */ /* 0x000fc6000f8e00ff */
[----:B------:R-:W-:Y:S01]  /*133e0*/  IADD3 R7, P6, PT, R5, UR22, RZ ;  /* 0x0000001605077c10 */ /* 0x000fe2000ffde0ff */
[----:B------:R-:W-:Y:S01]  /*133f0*/  IMAD R3, R3, 0x80, R5 ;  /* 0x0000008003037824 */ /* 0x000fe200078e0205 */
[----:B------:R0:W-:Y:S02]  /*13400*/  STS.U8 [R0+UR8+0x2b80], R26 ;  /* 0x002b801a00007988 */ /* 0x0001e40008000008 */
[----:B------:R-:W-:Y:S01]  /*13410*/  LEA.HI.X.SX32 R5, R5, UR23, 0x1, P6 ;  /* 0x0000001705057c11 */ /* 0x000fe2000b0f0eff */
[----:B------:R-:W1:Y:S01]  /*13420*/  LDCU.64 UR22, c[0x0][0x388] ;  /* 0x00007100ff1677ac */ /* 0x000e620008000a00 */
[----:B------:R0:W-:Y:S04]  /*13430*/  STS.U8 [R0+UR8+0x2f80], R11 ;  /* 0x002f800b00007988 */ /* 0x0001e80008000008 */
[----:B0-----:R-:W2:Y:S04]  /*13440*/  LDL.LU R26, [R1+0xcc] ;  /* 0x0000cc00011a7983 */ /* 0x001ea80000300800 */
[----:B------:R-:W2:Y:S01]  /*13450*/  LDL.LU R11, [R1+0xc8] ;  /* 0x0000c800010b7983 */ /* 0x000ea20000300800 */
[C---:B-1----:R-:W-:Y:S01]  /*13460*/  IADD3 R6, P2, PT, R3.reuse, UR22, RZ ;  /* 0x0000001603067c10 */ /* 0x042fe2000ff5e0ff */
[----:B------:R-:W0:Y:S03]  /*13470*/  LDCU UR22, c[0x0][0x3b0] ;  /* 0x00007600ff1677ac */ /* 0x000e260008000800 */
[----:B------:R-:W-:Y:S01]  /*13480*/  LEA.HI.X.SX32 R3, R3, UR23, 0x1, P2 ;  /* 0x0000001703037c11 */ /* 0x000fe200090f0eff */
[----:B------:R-:W-:Y:S01]  /*13490*/  IMAD R35, R35, UR45, RZ ;  /* 0x0000002d23237c24 */ /* 0x000fe2000f8e02ff */
[----:B------:R-:W1:Y:S01]  /*134a0*/  LDCU UR23, c[0x0][0x3b0] ;  /* 0x00007600ff1777ac */ /* 0x000e620008000800 */
[----:B---3--:R3:W-:Y:S04]  /*134b0*/  STS.U8 [R0+UR8+0x3380], R12 ;  /* 0x0033800c00007988 */ /* 0x0087e80008000008 */
[----:B----4-:R-:W-:Y:S04]  /*134c0*/  STS.U8 [R0+UR8+0x3780], R13 ;  /* 0x0037800d00007988 */ /* 0x010fe80008000008 */
[----:B------:R4:W-:Y:S04]  /*134d0*/  STS.U8 [R0+UR8+0x3b80], R2 ;  /* 0x003b800200007988 */ /* 0x0009e80008000008 */
[----:B---3--:R-:W3:Y:S04]  /*134e0*/  LDL.LU R12, [R1+0xc4] ;  /* 0x0000c400010c7983 */ /* 0x008ee80000300800 */
[----:B------:R-:W-:Y:S01]  /*134f0*/  STS.U8 [R0+UR8+0x3f80], R21 ;  /* 0x003f801500007988 */ /* 0x000fe20008000008 */
[----:B----4-:R-:W-:-:S03]  /*13500*/  VIADD R2, R38, 0xff ;  /* 0x000000ff26027836 */ /* 0x010fc60000000000 */
[----:B------:R-:W4:Y:S04]  /*13510*/  LDL.LU R13, [R1+0xc0] ;  /* 0x0000c000010d7983 */ /* 0x000f280000300800 */
[----:B------:R-:W-:Y:S04]  /*13520*/  STS.U8 [R0+UR8+0x4380], R4 ;  /* 0x0043800400007988 */ /* 0x000fe80008000008 */
[----:B------:R0:W-:Y:S01]  /*13530*/  STS.U8 [R0+UR8+0x4780], R14 ;  /* 0x0047800e00007988 */ /* 0x0001e20008000008 */
[----:B------:R-:W-:-:S03]  /*13540*/  ISETP.GT.AND P0, PT, R2, 0xff, PT ;  /* 0x000000ff0200780c */ /* 0x000fc60003f04270 */
[----:B--2---:R2:W-:Y:S04]  /*13550*/  STS.U8 [R0+UR8+0x4b80], R15 ;  /* 0x004b800f00007988 */ /* 0x0045e80008000008 */
[----:B0-----:R-:W4:Y:S04]  /*13560*/  LDL.LU R14, [R1+0xbc] ;  /* 0x0000bc00010e7983 */ /* 0x001f280000300800 */
[----:B------:R0:W-:Y:S04]  /*13570*/  STS.U8 [R0+UR8+0x4f80], R16 ;  /* 0x004f801000007988 */ /* 0x0001e80008000008 */
[----:B--2---:R-:W2:Y:S04]  /*13580*/  LDL.LU R15, [R1+0xb8] ;  /* 0x0000b800010f7983 */ /* 0x004ea80000300800 */
[----:B------:R1:W-:Y:S04]  /*13590*/  STS.U8 [R0+UR8+0x5380], R20 ;  /* 0x0053801400007988 */ /* 0x0003e80008000008 */
[----:B0-----:R-:W2:Y:S04]  /*135a0*/  LDL.LU R16, [R1+0xb4] ;  /* 0x0000b40001107983 */ /* 0x001ea80000300800 */
[----:B-1----:R-:W2:Y:S04]  /*135b0*/  LDL.LU R20, [R1+0xb0] ;  /* 0x0000b00001147983 */ /* 0x002ea80000300800 */
[----:B------:R-:W-:Y:S04]  /*135c0*/  STS.U8 [R0+UR8+0x5780], R17 ;  /* 0x0057801100007988 */ /* 0x000fe80008000008 */
[----:B------:R0:W-:Y:S04]  /*135d0*/  STS.U8 [R0+UR8+0x5b80], R23 ;  /* 0x005b801700007988 */ /* 0x0001e80008000008 */
[----:B------:R-:W2:Y:S04]  /*135e0*/  LDL.LU R22, [R1+0xac] ;  /* 0x0000ac0001167983 */ /* 0x000ea80000300800 */
[----:B0-----:R-:W2:Y:S04]  /*135f0*/  LDL.LU R0, [R1+0xa8] ;  /* 0x0000a80001007983 */ /* 0x001ea80000300800 */
[----:B------:R-:W2:Y:S04]  /*13600*/  LDL.LU R2, [R1+0xa4] ;  /* 0x0000a40001027983 */ /* 0x000ea80000300800 */
[----:B------:R-:W2:Y:S04]  /*13610*/  LDL.LU R21, [R1+0xa0] ;  /* 0x0000a00001157983 */ /* 0x000ea80000300800 */
[----:B------:R-:W2:Y:S04]  /*13620*/  LDL.LU R4, [R1+0x9c] ;  /* 0x00009c0001047983 */ /* 0x000ea80000300800 */
[----:B------:R-:W2:Y:S04]  /*13630*/  LDL.LU R17, [R1+0x98] ;  /* 0x0000980001117983 */ /* 0x000ea80000300800 */
[----:B------:R-:W2:Y:S01]  /*13640*/  LDL.LU R23, [R1+0x94] ;  /* 0x0000940001177983 */ /* 0x000ea20000300800 */
[----:B------:R-:W-:Y:S01]  /*13650*/  ISETP.LT.AND P2, PT, R19, R38, P0 ;  /* 0x000000261300720c */ /* 0x000fe20000741270 */
[----:B------:R-:W-:-:S02]  /*13660*/  IMAD R8, R18, UR6, RZ ;  /* 0x0000000612087c24 */ /* 0x000fc4000f8e02ff */
[----:B------:R-:W2:Y:S01]  /*13670*/  LDL.LU R19, [R1+0x90] ;  /* 0x0000900001137983 */ /* 0x000ea20000300800 */
[----:B------:R-:W-:-:S03]  /*13680*/  IMAD R9, R24, UR29, RZ ;  /* 0x0000001d18097c24 */ /* 0x000fc6000f8e02ff */
[----:B------:R-:W2:Y:S04]  /*13690*/  LDL.LU R18, [R1+0x8c] ;  /* 0x00008c0001127983 */ /* 0x000ea80000300800 */
[----:B------:R-:W2:Y:S01]  /*136a0*/  LDL.LU R24, [R1+0x88] ;  /* 0x0000880001187983 */ /* 0x000ea20000300800 */
[----:B------:R-:W-:Y:S01]  /*136b0*/  IMAD R36, R36, UR44, RZ ;  /* 0x0000002c24247c24 */ /* 0x000fe2000f8e02ff */
[----:B------:R-:W-:Y:S01]  /*136c0*/  SHF.R.S32.HI R42, RZ, 0x1f, R8 ;  /* 0x0000001fff2a7819 */ /* 0x000fe20000011408 */
[----:B------:R-:W-:Y:S01]  /*136d0*/  IMAD R37, R37, UR43, RZ ;  /* 0x0000002b25257c24 */ /* 0x000fe2000f8e02ff */
[----:B------:R-:W-:Y:S01]  /*136e0*/  IADD3 R38, P3, PT, R8, R7, RZ ;  /* 0x0000000708267210 */ /* 0x000fe20007f7e0ff */
[----:B------:R-:W-:Y:S02]  /*136f0*/  IMAD R10, R26, UR30, RZ ;  /* 0x0000001e1a0a7c24 */ /* 0x000fe4000f8e02ff */
[----:B------:R-:W2:Y:S04]  /*13700*/  LDL.LU R26, [R1+0x84] ;  /* 0x00008400011a7983 */ /* 0x000ea80000300800 */
[----:B------:R-:W-:Y:S04]  /*13710*/  STL [R1+0xe34], R35 ;  /* 0x000e342301007387 */ /* 0x000fe80000100800 */
[----:B------:R0:W-:Y:S04]  /*13720*/  STL [R1+0xe38], R36 ;  /* 0x000e382401007387 */ /* 0x0001e80000100800 */
[----:B------:R-:W-:Y:S01]  /*13730*/  STL [R1+0xe3c], R37 ;  /* 0x000e3c2501007387 */ /* 0x000fe20000100800 */
[----:B------:R-:W-:Y:S01]  /*13740*/  IMAD R11, R11, UR31, RZ ;  /* 0x0000001f0b0b7c24 */ /* 0x000fe2000f8e02ff */
[----:B------:R-:W-:-:S04]  /*13750*/  SHF.R.S32.HI R46, RZ, 0x1f, R10 ;  /* 0x0000001fff2e7819 */ /* 0x000fc8000001140a */
[----:B------:R-:W-:Y:S01]  /*13760*/  SHF.R.S32.HI R49, RZ, 0x1f, R11 ;  /* 0x0000001fff317819 */ /* 0x000fe2000001140b */
[----:B------:R-:W-:Y:S02]  /*13770*/  IMAD R27, R27, UR53, RZ ;  /* 0x000000351b1b7c24 */ /* 0x000fe4000f8e02ff */
[----:B------:R-:W-:-:S03]  /*13780*/  IMAD R28, R28, UR52, RZ ;  /* 0x000000341c1c7c24 */ /* 0x000fc6000f8e02ff */
[----:B0-----:R-:W-:Y:S01]  /*13790*/  SHF.R.S32.HI R36, RZ, 0x1f, R27 ;  /* 0x0000001fff247819 */ /* 0x001fe2000001141b */
[----:B------:R-:W-:Y:S01]  /*137a0*/  IMAD R29, R29, UR51, RZ ;  /* 0x000000331d1d7c24 */ /* 0x000fe2000f8e02ff */
[----:B------:R-:W-:Y:S01]  /*137b0*/  SHF.R.S32.HI R35, RZ, 0x1f, R28 ;  /* 0x0000001fff237819 */ /* 0x000fe2000001141c */
[----:B---3--:R-:W-:Y:S02]  /*137c0*/  IMAD R12, R12, UR27, RZ ;  /* 0x0000001b0c0c7c24 */ /* 0x008fe4000f8e02ff */
[----:B----4-:R-:W-:-:S03]  /*137d0*/  IMAD R13, R13, UR26, RZ ;  /* 0x0000001a0d0d7c24 */ /* 0x010fc6000f8e02ff */
[----:B------:R-:W-:Y:S02]  /*137e0*/  SHF.R.S32.HI R51, RZ, 0x1f, R12 ;  /* 0x0000001fff337819 */ /* 0x000fe4000001140c */
[----:B------:R-:W-:Y:S01]  /*137f0*/  SHF.R.S32.HI R53, RZ, 0x1f, R13 ;  /* 0x0000001fff357819 */ /* 0x000fe2000001140d */
[----:B------:R-:W-:Y:S02]  /*13800*/  IMAD R14, R14, UR32, RZ ;  /* 0x000000200e0e7c24 */ /* 0x000fe4000f8e02ff */
[----:B--2---:R-:W-:Y:S02]  /*13810*/  IMAD R39, R22, UR42, RZ ;  /* 0x0000002a16277c24 */ /* 0x004fe4000f8e02ff */
[----:B------:R-:W-:Y:S02]  /*13820*/  IMAD.X R22, R42, 0x1, R5, P3 ;  /* 0x000000012a167824 */ /* 0x000fe400018e0605 */
[----:B------:R-:W-:Y:S01]  /*13830*/  IMAD R40, R0, UR41, RZ ;  /* 0x0000002900287c24 */ /* 0x000fe2000f8e02ff */
[----:B------:R-:W-:Y:S01]  /*13840*/  STL [R1+0xe40], R39 ;  /* 0x000e402701007387 */ /* 0x000fe20000100800 */
[----:B------:R-:W-:-:S03]  /*13850*/  IMAD R41, R2, UR40, RZ ;  /* 0x0000002802297c24 */ /* 0x000fc6000f8e02ff */
[----:B------:R-:W-:Y:S01]  /*13860*/  STL [R1+0xe44], R40 ;  /* 0x000e442801007387 */ /* 0x000fe20000100800 */
[----:B------:R-:W-:-:S03]  /*13870*/  IADD3 R2, P6, PT, R9, R6, RZ ;  /* 0x0000000609027210 */ /* 0x000fc60007fde0ff */
[----:B------:R-:W-:Y:S01]  /*13880*/  STL [R1+0x378], R38 ;  /* 0x0003782601007387 */ /* 0x000fe20000100800 */
[----:B------:R-:W-:Y:S01]  /*13890*/  IMAD R47, R23, UR36, RZ ;  /* 0x00000024172f7c24 */ /* 0x000fe2000f8e02ff */
[----:B------:R-:W-:Y:S02]  /*138a0*/  IADD3 R23, P4, PT, R8, R6, RZ ;  /* 0x0000000608177210 */ /* 0x000fe40007f9e0ff */
[----:B------:R-:W-:-:S03]  /*138b0*/  SHF.R.S32.HI R8, RZ, 0x1f, R9 ;  /* 0x0000001fff087819 */ /* 0x000fc60000011409 */
[----:B------:R-:W-:Y:S01]  /*138c0*/  IMAD.X R42, R42, 0x1, R3, P4 ;  /* 0x000000012a2a7824 */ /* 0x000fe200020e0603 */
[----:B------:R-:W-:Y:S01]  /*138d0*/  STL [R1+0x380], R23 ;  /* 0x0003801701007387 */ /* 0x000fe20000100800 */
[----:B------:R-:W-:Y:S01]  /*138e0*/  IMAD R52, R24, UR22, RZ ;  /* 0x0000001618347c24 */ /* 0x000fe2000f8e02ff */
[-C--:B------:R-:W-:Y:S02]  /*138f0*/  IADD3 R24, P5, PT, R9, R7.reuse, RZ ;  /* 0x0000000709187210 */ /* 0x080fe40007fbe0ff */
[----:B------:R-:W-:Y:S01]  /*13900*/  STL [R1+0x37c], R42 ;  /* 0x00037c2a01007387 */ /* 0x000fe20000100800 */
[----:B------:R-:W-:-:S03]  /*13910*/  IADD3 R9, P3, PT, R10, R7, RZ ;  /* 0x000000070a097210 */ /* 0x000fc60007f7e0ff */
[----:B------:R-:W-:Y:S01]  /*13920*/  STL [R1+0x374], R22 ;  /* 0x0003741601007387 */ /* 0x000fe20000100800 */
[----:B------:R-:W-:-:S03]  /*13930*/  IADD3 R10, P4, PT, R10, R6, RZ ;  /* 0x000000060a0a7210 */ /* 0x000fc60007f9e0ff */
[----:B------:R-:W-:Y:S04]  /*13940*/  STL [R1+0x388], R24 ;  /* 0x0003881801007387 */ /* 0x000fe80000100800 */
[----:B------:R0:W-:Y:S04]  /*13950*/  STL [R1+0x390], R2 ;  /* 0x0003900201007387 */ /* 0x0001e80000100800 */
[----:B------:R1:W-:Y:S01]  /*13960*/  STL [R1+0x398], R9 ;  /* 0x0003980901007387 */ /* 0x0003e20000100800 */
[----:B0-----:R-:W-:-:S03]  /*13970*/  IMAD.X R2, R8, 0x1, R5, P5 ;  /* 0x0000000108027824 */ /* 0x001fc600028e0605 */
[----:B------:R-:W-:Y:S01]  /*13980*/  STL [R1+0x3a0], R10 ;  /* 0x0003a00a01007387 */ /* 0x000fe20000100800 */
[----:B------:R-:W-:Y:S01]  /*13990*/  IMAD.X R8, R8, 0x1, R3, P6 ;  /* 0x0000000108087824 */ /* 0x000fe200030e0603 */
[C---:B-1----:R-:W-:Y:S02]  /*139a0*/  IADD3 R9, P5, PT, R11.reuse, R7, RZ ;  /* 0x000000070b097210 */ /* 0x042fe40007fbe0ff */
[----:B------:R0:W-:Y:S04]  /*139b0*/  STL [R1+0x384], R2 ;  /* 0x0003840201007387 */ /* 0x0001e80000100800 */
[----:B------:R1:W-:Y:S04]  /*139c0*/  STL [R1+0x3a8], R9 ;  /* 0x0003a80901007387 */ /* 0x0003e80000100800 */
[----:B------:R2:W-:Y:S01]  /*139d0*/  STL [R1+0x38c], R8 ;  /* 0x00038c0801007387 */ /* 0x0005e20000100800 */
[----:B0-----:R-:W-:Y:S01]  /*139e0*/  IADD3 R2, P6, PT, R11, R6, RZ ;  /* 0x000000060b027210 */ /* 0x001fe20007fde0ff */
[----:B-1----:R-:W-:-:S04]  /*139f0*/  IMAD.X R9, R46, 0x1, R5, P3 ;  /* 0x000000012e097824 */ /* 0x002fc800018e0605 */
[----:B------:R0:W-:Y:S01]  /*13a00*/  STL [R1+0x3b0], R2 ;  /* 0x0003b00201007387 */ /* 0x0001e20000100800 */
[----:B--2---:R-:W-:-:S03]  /*13a10*/  IADD3 R8, P3, PT, R12, R7, RZ ;  /* 0x000000070c087210 */ /* 0x004fc60007f7e0ff */
[----:B------:R1:W-:Y:S04]  /*13a20*/  STL [R1+0x394], R9 ;  /* 0x0003940901007387 */ /* 0x0003e80000100800 */
[----:B------:R2:W-:Y:S01]  /*13a30*/  STL [R1+0x3b8], R8 ;  /* 0x0003b80801007387 */ /* 0x0005e20000100800 */
[----:B0-----:R-:W-:Y:S01]  /*13a40*/  IMAD.X R2, R46, 0x1, R3, P4 ;  /* 0x000000012e027824 */ /* 0x001fe200020e0603 */
[----:B-1----:R-:W-:-:S04]  /*13a50*/  IADD3 R9, P4, PT, R12, R6, RZ ;  /* 0x000000060c097210 */ /* 0x002fc80007f9e0ff */
[----:B------:R0:W-:Y:S01]  /*13a60*/  STL [R1+0x39c], R2 ;  /* 0x00039c0201007387 */ /* 0x0001e20000100800 */
[----:B--2---:R-:W-:-:S03]  /*13a70*/  IMAD.X R8, R49, 0x1, R5, P5 ;  /* 0x0000000131087824 */ /* 0x004fc600028e0605 */
[----:B------:R1:W-:Y:S04]  /*13a80*/  STL [R1+0x3c0], R9 ;  /* 0x0003c00901007387 */ /* 0x0003e80000100800 */
[----:B------:R2:W-:Y:S01]  /*13a90*/  STL [R1+0x3a4], R8 ;  /* 0x0003a40801007387 */ /* 0x0005e20000100800 */
[----:B0-----:R-:W-:Y:S01]  /*13aa0*/  IADD3 R2, P5, PT, R13, R7, RZ ;  /* 0x000000070d027210 */ /* 0x001fe20007fbe0ff */
[----:B-1----:R-:W-:-:S04]  /*13ab0*/  IMAD.X R9, R49, 0x1, R3, P6 ;  /* 0x0000000131097824 */ /* 0x002fc800030e0603 */
[----:B------:R0:W-:Y:S01]  /*13ac0*/  STL [R1+0x3c8], R2 ;  /* 0x0003c80201007387 */ /* 0x0001e20000100800 */
[----:B--2---:R-:W-:-:S03]  /*13ad0*/  IADD3 R8, P6, PT, R13, R6, RZ ;  /* 0x000000060d087210 */ /* 0x004fc60007fde0ff */
[----:B------:R1:W-:Y:S01]  /*13ae0*/  STL [R1+0x3ac], R9 ;  /* 0x0003ac0901007387 */ /* 0x0003e20000100800 */
[----:B------:R-:W-:-:S03]  /*13af0*/  IMAD R15, R15, UR33, RZ ;  /* 0x000000210f0f7c24 */ /* 0x000fc6000f8e02ff */
[----:B------:R2:W-:Y:S01]  /*13b00*/  STL [R1+0x3d0], R8 ;  /* 0x0003d00801007387 */ /* 0x0005e20000100800 */
[----:B0-----:R-:W-:Y:S01]  /*13b10*/  IMAD.X R2, R51, 0x1, R5, P3 ;  /* 0x0000000133027824 */ /* 0x001fe200018e0605 */
[----:B-1----:R-:W-:-:S04]  /*13b20*/  IADD3 R9, P3, PT, R14, R7, RZ ;  /* 0x000000070e097210 */ /* 0x002fc80007f7e0ff */
[----:B------:R0:W-:Y:S01]  /*13b30*/  STL [R1+0x3b4], R2 ;  /* 0x0003b40201007387 */ /* 0x0001e20000100800 */
[----:B------:R-:W-:Y:S02]  /*13b40*/  IMAD.X R10, R53, 0x1, R5, P5 ;  /* 0x00000001350a7824 */ /* 0x000fe400028e0605 */
[----:B--2---:R-:W-:Y:S01]  /*13b50*/  IMAD.X R8, R51, 0x1, R3, P4 ;  /* 0x0000000133087824 */ /* 0x004fe200020e0603 */
[----:B------:R1:W-:Y:S01]  /*13b60*/  STL [R1+0x3d8], R9 ;  /* 0x0003d80901007387 */ /* 0x0003e20000100800 */
[----:B------:R-:W-:-:S03]  /*13b70*/  SHF.R.S32.HI R0, RZ, 0x1f, R14 ;  /* 0x0000001fff007819 */ /* 0x000fc6000001140e */
[----:B------:R2:W-:Y:S01]  /*13b80*/  STL [R1+0x3bc], R8 ;  /* 0x0003bc0801007387 */ /* 0x0005e20000100800 */
[----:B0-----:R-:W-:Y:S02]  /*13b90*/  IADD3 R2, P4, PT, R14, R6, RZ ;  /* 0x000000060e027210 */ /* 0x001fe40007f9e0ff */
[----:B-1----:R-:W-:Y:S01]  /*13ba0*/  IADD3 R9, P5, PT, R15, R7, RZ ;  /* 0x000000070f097210 */ /* 0x002fe20007fbe0ff */
[----:B------:R-:W-:Y:S01]  /*13bb0*/  STL [R1+0x3c4], R10 ;  /* 0x0003c40a01007387 */ /* 0x000fe20000100800 */
[----:B--2---:R-:W-:-:S03]  /*13bc0*/  IMAD.X R8, R53, 0x1, R3, P6 ;  /* 0x0000000135087824 */ /* 0x004fc600030e0603 */
[----:B------:R-:W-:Y:S01]  /*13bd0*/  STL [R1+0x3e0], R2 ;  /* 0x0003e00201007387 */ /* 0x000fe20000100800 */
[----:B------:R-:W-:-:S03]  /*13be0*/  IMAD R16, R16, UR55, RZ ;  /* 0x0000003710107c24 */ /* 0x000fc6000f8e02ff */
[----:B------:R-:W-:Y:S01]  /*13bf0*/  STL [R1+0x3e8], R9 ;  /* 0x0003e80901007387 */ /* 0x000fe20000100800 */
[----:B------:R-:W-:-:S03]  /*13c00*/  IADD3 R49, P6, PT, R15, R6, RZ ;  /* 0x000000060f317210 */ /* 0x000fc60007fde0ff */
[----:B------:R-:W-:Y:S04]  /*13c10*/  STL [R1+0xdb8], R2 ;  /* 0x000db80201007387 */ /* 0x000fe80000100800 */
[----:B------:R0:W-:Y:S01]  /*13c20*/  STL [R1+0x3cc], R8 ;  /* 0x0003cc0801007387 */ /* 0x0001e20000100800 */
[----:B------:R-:W-:Y:S01]  /*13c30*/  SHF.R.S32.HI R40, RZ, 0x1f, R15 ;  /* 0x0000001fff287819 */ /* 0x000fe2000001140f */
[----:B------:R-:W-:Y:S02]  /*13c40*/  IMAD R20, R20, UR54, RZ ;  /* 0x0000003614147c24 */ /* 0x000fe4000f8e02ff */
[----:B0-----:R-:W-:Y:S01]  /*13c50*/  IMAD.X R8, R0, 0x1, R5, P3 ;  /* 0x0000000100087824 */ /* 0x001fe200018e0605 */
[----:B------:R-:W-:Y:S01]  /*13c60*/  IADD3 R2, P3, PT, R16, R7, RZ ;  /* 0x0000000710027210 */ /* 0x000fe20007f7e0ff */
[----:B------:R-:W-:-:S03]  /*13c70*/  IMAD.X R0, R0, 0x1, R3, P4 ;  /* 0x0000000100007824 */ /* 0x000fc600020e0603 */
[----:B------:R-:W-:Y:S01]  /*13c80*/  STL [R1+0x3d4], R8 ;  /* 0x0003d40801007387 */ /* 0x000fe20000100800 */
[----:B------:R-:W-:-:S03]  /*13c90*/  IADD3 R24, P4, PT, R16, R6, RZ ;  /* 0x0000000610187210 */ /* 0x000fc60007f9e0ff */
[----:B------:R-:W-:Y:S01]  /*13ca0*/  STL [R1+0x40c], R49 ;  /* 0x00040c3101007387 */ /* 0x000fe20000100800 */
[----:B------:R-:W-:-:S03]  /*13cb0*/  SHF.R.S32.HI R39, RZ, 0x1f, R16 ;  /* 0x0000001fff277819 */ /* 0x000fc60000011410 */
[----:B------:R0:W-:Y:S04]  /*13cc0*/  STL [R1+0x414], R2 ;  /* 0x0004140201007387 */ /* 0x0001e80000100800 */
[----:B------:R-:W-:Y:S01]  /*13cd0*/  STL [R1+0xdbc], R49 ;  /* 0x000dbc3101007387 */ /* 0x000fe20000100800 */
[----:B------:R-:W-:-:S03]  /*13ce0*/  IMAD.X R51, R40, 0x1, R3, P6 ;  /* 0x0000000128337824 */ /* 0x000fc600030e0603 */
[----:B------:R-:W-:Y:S01]  /*13cf0*/  STL [R1+0x3dc], R0 ;  /* 0x0003dc0001007387 */ /* 0x000fe20000100800 */
[----:B0-----:R-:W-:-:S03]  /*13d00*/  IMAD.X R2, R40, 0x1, R5, P5 ;  /* 0x0000000128027824 */ /* 0x001fc600028e0605 */
[----:B------:R0:W-:Y:S01]  /*13d10*/  STL [R1+0xdc0], R0 ;  /* 0x000dc00001007387 */ /* 0x0001e20000100800 */
[----:B------:R-:W-:-:S03]  /*13d20*/  IADD3 R8, P6, PT, R20, R6, RZ ;  /* 0x0000000614087210 */ /* 0x000fc60007fde0ff */
[----:B------:R1:W-:Y:S01]  /*13d30*/  STL [R1+0x3e4], R2 ;  /* 0x0003e40201007387 */ /* 0x0003e20000100800 */
[----:B0-----:R-:W-:-:S03]  /*13d40*/  IADD3 R0, P5, PT, R20, R7, RZ ;  /* 0x0000000714007210 */ /* 0x001fc60007fbe0ff */
[----:B------:R-:W-:Y:S01]  /*13d50*/  STL [R1+0x41c], R24 ;  /* 0x00041c1801007387 */ /* 0x000fe20000100800 */
[----:B-1----:R-:W-:-:S03]  /*13d60*/  IMAD.X R2, R39, 0x1, R5, P3 ;  /* 0x0000000127027824 */ /* 0x002fc600018e0605 */
[----:B------:R-:W2:Y:S04]  /*13d70*/  LDL.LU R40, [R1+0xe44] ;  /* 0x000e440001287983 */ /* 0x000ea80000300800 */
[----:B------:R0:W-:Y:S04]  /*13d80*/  STL [R1+0x424], R0 ;  /* 0x0004240001007387 */ /* 0x0001e80000100800 */
[----:B------:R-:W-:Y:S01]  /*13d90*/  STL [R1+0x42c], R8 ;  /* 0x00042c0801007387 */ /* 0x000fe20000100800 */
[----:B------:R-:W-:-:S03]  /*13da0*/  SHF.R.S32.HI R37, RZ, 0x1f, R20 ;  /* 0x0000001fff257819 */ /* 0x000fc60000011414 */
[----:B------:R-:W-:Y:S01]  /*13db0*/  STL [R1+0x408], R51 ;  /* 0x0004083301007387 */ /* 0x000fe20000100800 */
[----:B0-----:R-:W-:-:S03]  /*13dc0*/  IADD3 R0, P3, PT, R27, R7, RZ ;  /* 0x000000071b007210 */ /* 0x001fc60007f7e0ff */
[----:B------:R0:W-:Y:S04]  /*13dd0*/  STL [R1+0x410], R2 ;  /* 0x0004100201007387 */ /* 0x0001e80000100800 */
[----:B------:R-:W-:Y:S04]  /*13de0*/  STL [R1+0xdc4], R51 ;  /* 0x000dc43301007387 */ /* 0x000fe80000100800 */
[----:B------:R1:W-:Y:S01]  /*13df0*/  STL [R1+0x434], R0 ;  /* 0x0004340001007387 */ /* 0x0003e20000100800 */
[----:B0-----:R-:W-:Y:S02]  /*13e00*/  IMAD.X R2, R37, 0x1, R5, P5 ;  /* 0x0000000125027824 */ /* 0x001fe400028e0605 */
[----:B-1----:R-:W-:Y:S01]  /*13e10*/  IMAD.X R0, R39, 0x1, R3, P4 ;  /* 0x0000000127007824 */ /* 0x002fe200020e0603 */
[----:B------:R-:W-:Y:S01]  /*13e20*/  IADD3 R8, P4, PT, R27, R6, RZ ;  /* 0x000000061b087210 */ /* 0x000fe20007f9e0ff */
[----:B------:R-:W3:Y:S04]  /*13e30*/  LDL.LU R39, [R1+0xe40] ;  /* 0x000e400001277983 */ /* 0x000ee80000300800 */
[----:B------:R0:W-:Y:S04]  /*13e40*/  STL [R1+0x418], R0 ;  /* 0x0004180001007387 */ /* 0x0001e80000100800 */
[----:B------:R1:W-:Y:S01]  /*13e50*/  STL [R1+0x43c], R8 ;  /* 0x00043c0801007387 */ /* 0x0003e20000100800 */
[----:B0-----:R-:W-:-:S03]  /*13e60*/  IADD3 R0, P5, PT, R28, R7, RZ ;  /* 0x000000071c007210 */ /* 0x001fc60007fbe0ff */
[----:B------:R0:W-:Y:S01]  /*13e70*/  STL [R1+0x420], R2 ;  /* 0x0004200201007387 */ /* 0x0001e20000100800 */
[----:B-1----:R-:W-:-:S03]  /*13e80*/  IMAD.X R8, R37, 0x1, R3, P6 ;  /* 0x0000000125087824 */ /* 0x002fc600030e0603 */
[----:B------:R-:W4:Y:S04]  /*13e90*/  LDL.LU R37, [R1+0xe3c] ;  /* 0x000e3c0001257983 */ /* 0x000f280000300800 */
[----:B------:R1:W-:Y:S01]  /*13ea0*/  STL [R1+0x444], R0 ;  /* 0x0004440001007387 */ /* 0x0003e20000100800 */
[----:B0-----:R-:W-:-:S03]  /*13eb0*/  IADD3 R2, P6, PT, R28, R6, RZ ;  /* 0x000000061c027210 */ /* 0x001fc60007fde0ff */
[----:B------:R0:W-:Y:S01]  /*13ec0*/  STL [R1+0x428], R8 ;  /* 0x0004280801007387 */ /* 0x0001e20000100800 */
[C---:B-1----:R-:W-:Y:S01]  /*13ed0*/  IMAD.X R0, R36.reuse, 0x1, R5, P3 ;  /* 0x0000000124007824 */ /* 0x042fe200018e0605 */
[----:B------:R-:W-:Y:S02]  /*13ee0*/  IADD3 R16, P3, PT, R29, R7, RZ ;  /* 0x000000071d107210 */ /* 0x000fe40007f7e0ff */
[----:B------:R1:W-:Y:S01]  /*13ef0*/  STL [R1+0x44c], R2 ;  /* 0x00044c0201007387 */ /* 0x0003e20000100800 */
[----:B0-----:R-:W-:-:S03]  /*13f00*/  IMAD.X R8, R36, 0x1, R3, P4 ;  /* 0x0000000124087824 */ /* 0x001fc600020e0603 */
[----:B------:R0:W-:Y:S04]  /*13f10*/  STL [R1+0x430], R0 ;  /* 0x0004300001007387 */ /* 0x0001e80000100800 */
[----:B------:R-:W2:Y:S01]  /*13f20*/  LDL.LU R36, [R1+0xe38] ;  /* 0x000e380001247983 */ /* 0x000ea20000300800 */
[----:B-1----:R-:W-:-:S03]  /*13f30*/  IADD3 R2, P4, PT, R29, R6, RZ ;  /* 0x000000061d027210 */ /* 0x002fc60007f9e0ff */
[----:B------:R-:W-:Y:S01]  /*13f40*/  STL [R1+0x438], R8 ;  /* 0x0004380801007387 */ /* 0x000fe20000100800 */
[----:B0-----:R-:W-:-:S03]  /*13f50*/  IMAD.X R0, R35, 0x1, R5, P5 ;  /* 0x0000000123007824 */ /* 0x001fc600028e0605 */
[----:B------:R-:W-:Y:S04]  /*13f60*/  STL [R1+0x454], R16 ;  /* 0x0004541001007387 */ /* 0x000fe80000100800 */
[----:B------:R0:W-:Y:S04]  /*13f70*/  STL [R1+0x45c], R2 ;  /* 0x00045c0201007387 */ /* 0x0001e80000100800 */
[----:B------:R-:W-:Y:S04]  /*13f80*/  STL [R1+0xdf0], R16 ;  /* 0x000df01001007387 */ /* 0x000fe80000100800 */
[----:B------:R1:W-:Y:S01]  /*13f90*/  STL [R1+0x440], R0 ;  /* 0x0004400001007387 */ /* 0x0003e20000100800 */
[----:B0-----:R-:W-:-:S03]  /*13fa0*/  IMAD.X R2, R35, 0x1, R3, P6 ;  /* 0x0000000123027824 */ /* 0x001fc600030e0603 */
[----:B------:R-:W3:Y:S01]  /*13fb0*/  LDL.LU R35, [R1+0xe34] ;  /* 0x000e340001237983 */ /* 0x000ee20000300800 */
[----:B------:R-:W-:Y:S02]  /*13fc0*/  IMAD R30, R30, UR50, RZ ;  /* 0x000000321e1e7c24 */ /* 0x000fe4000f8e02ff */
[----:B------:R-:W-:-:S03]  /*13fd0*/  IMAD R43, R21, UR39, RZ ;  /* 0x00000027152b7c24 */ /* 0x000fc6000f8e02ff */
[----:B-1----:R-:W-:Y:S02]  /*13fe0*/  IADD3 R0, P5, PT, R30, R7, RZ ;  /* 0x000000071e007210 */ /* 0x002fe40007fbe0ff */
[----:B------:R-:W-:Y:S01]  /*13ff0*/  SHF.R.S32.HI R21, RZ, 0x1f, R29 ;  /* 0x0000001fff157819 */ /* 0x000fe2000001141d */
[----:B------:R-:W-:Y:S02]  /*14000*/  IMAD R31, R31, UR49, RZ ;  /* 0x000000311f1f7c24 */ /* 0x000fe4000f8e02ff */
[----:B------:R0:W-:Y:S01]  /*14010*/  STL [R1+0x464], R0 ;  /* 0x0004640001007387 */ /* 0x0001e20000100800 */
[----:B------:R-:W-:Y:S02]  /*14020*/  IMAD R50, R18, UR34, RZ ;  /* 0x0000002212327c24 */ /* 0x000fe4000f8e02ff */
[----:B------:R-:W-:Y:S01]  /*14030*/  IMAD R18, R26, UR23, RZ ;  /* 0x000000171a127c24 */ /* 0x000fe2000f8e02ff */
[----:B------:R-:W-:Y:S01]  /*14040*/  SHF.R.S32.HI R26, RZ, 0x1f, R30 ;  /* 0x0000001fff1a7819 */ /* 0x000fe2000001141e */
[----:B------:R-:W-:Y:S01]  /*14050*/  IMAD.X R8, R21, 0x1, R5, P3 ;  /* 0x0000000115087824 */ /* 0x000fe200018e0605 */
[----:B------:R1:W-:Y:S01]  /*14060*/  STL [R1+0x448], R2 ;  /* 0x0004480201007387 */ /* 0x0003e20000100800 */
[----:B0-----:R-:W-:-:S05]  /*14070*/  IADD3 R0, P6, PT, R30, R6, RZ ;  /* 0x000000061e007210 */ /* 0x001fca0007fde0ff */
[----:B------:R0:W-:Y:S01]  /*14080*/  STL [R1+0x46c], R0 ;  /* 0x00046c0001007387 */ /* 0x0001e20000100800 */
[----:B-1----:R-:W-:-:S03]  /*14090*/  IADD3 R2, P3, PT, R31, R7, RZ ;  /* 0x000000071f027210 */ /* 0x002fc60007f7e0ff */
[----:B------:R1:W-:Y:S01]  /*140a0*/  STL [R1+0x450], R8 ;  /* 0x0004500801007387 */ /* 0x0003e20000100800 */
[----:B------:R-:W-:Y:S02]  /*140b0*/  IMAD R32, R32, UR48, RZ ;  /* 0x0000003020207c24 */ /* 0x000fe4000f8e02ff */
[----:B0-----:R-:W-:Y:S01]  /*140c0*/  IMAD.X R0, R21, 0x1, R3, P4 ;  /* 0x0000000115007824 */ /* 0x001fe200020e0603 */
[----:B------:R-:W-:Y:S01]  /*140d0*/  IADD3 R53, P4, PT, R31, R6, RZ ;  /* 0x000000061f357210 */ /* 0x000fe20007f9e0ff */
[----:B------:R-:W4:Y:S01]  /*140e0*/  LDL.LU R21, [R1+0xe30] ;  /* 0x000e300001157983 */ /* 0x000f220000300800 */
[----:B-1----:R-:W-:-:S03]  /*140f0*/  IMAD.X R8, R26, 0x1, R5, P5 ;  /* 0x000000011a087824 */ /* 0x002fc600028e0605 */
[----:B------:R0:W-:Y:S01]  /*14100*/  STL [R1+0x474], R2 ;  /* 0x0004740201007387 */ /* 0x0001e20000100800 */
[----:B------:R-:W-:Y:S01]  /*14110*/  IMAD R44, R4, UR38, RZ ;  /* 0x00000026042c7c24 */ /* 0x000fe2000f8e02ff */
[----:B------:R-:W-:Y:S02]  /*14120*/  SHF.R.S32.HI R4, RZ, 0x1f, R31 ;  /* 0x0000001fff047819 */ /* 0x000fe4000001141f */
[----:B------:R1:W-:Y:S01]  /*14130*/  STL [R1+0x458], R0 ;  /* 0x0004580001007387 */ /* 0x0003e20000100800 */
[----:B------:R-:W-:-:S03]  /*14140*/  IMAD R33, R33, UR47, RZ ;  /* 0x0000002f21217c24 */ /* 0x000fc6000f8e02ff */
[----:B------:R-:W-:Y:S01]  /*14150*/  STL [R1+0x460], R8 ;  /* 0x0004600801007387 */ /* 0x000fe20000100800 */
[----:B0-----:R-:W-:Y:S01]  /*14160*/  IADD3 R2, P5, PT, R32, R7, RZ ;  /* 0x0000000720027210 */ /* 0x001fe20007fbe0ff */
[----:B-1----:R-:W-:Y:S02]  /*14170*/  IMAD.X R0, R26, 0x1, R3, P6 ;  /* 0x000000011a007824 */ /* 0x002fe400030e0603 */
[----:B------:R-:W-:Y:S04]  /*14180*/  STL [R1+0x47c], R53 ;  /* 0x00047c3501007387 */ /* 0x000fe80000100800 */
[----:B------:R-:W-:Y:S01]  /*14190*/  STL [R1+0xdc8], R53 ;  /* 0x000dc83501007387 */ /* 0x000fe20000100800 */
[----:B------:R-:W-:-:S03]  /*141a0*/  IADD3 R30, P6, PT, R32, R6, RZ ;  /* 0x00000006201e7210 */ /* 0x000fc60007fde0ff */
[----:B------:R0:W-:Y:S01]  /*141b0*/  STL [R1+0x468], R0 ;  /* 0x0004680001007387 */ /* 0x0001e20000100800 */
[----:B------:R-:W-:-:S03]  /*141c0*/  SHF.R.S32.HI R25, RZ, 0x1f, R32 ;  /* 0x0000001fff197819 */ /* 0x000fc60000011420 */
[----:B------:R-:W-:Y:S01]  /*141d0*/  STL [R1+0x484], R2 ;  /* 0x0004840201007387 */ /* 0x000fe20000100800 */
[----:B0-----:R-:W-:-:S03]  /*141e0*/  IMAD.X R0, R4, 0x1, R5, P3 ;  /* 0x0000000104007824 */ /* 0x001fc600018e0605 */
[----:B------:R-:W-:Y:S01]  /*141f0*/  STL [R1+0xdcc], R2 ;  /* 0x000dcc0201007387 */ /* 0x000fe20000100800 */
[----:B------:R-:W-:Y:S01]  /*14200*/  IADD3 R26, P3, PT, R33, R7, RZ ;  /* 0x00000007211a7210 */ /* 0x000fe20007f7e0ff */
[----:B------:R-:W-:Y:S02]  /*14210*/  IMAD.X R4, R4, 0x1, R3, P4 ;  /* 0x0000000104047824 */ /* 0x000fe400020e0603 */
[----:B------:R0:W-:Y:S01]  /*14220*/  STL [R1+0x470], R0 ;  /* 0x0004700001007387 */ /* 0x0001e20000100800 */
[----:B------:R-:W-:-:S03]  /*14230*/  IMAD R34, R34, UR46, RZ ;  /* 0x0000002e22227c24 */ /* 0x000fc6000f8e02ff */
[----:B------:R-:W-:Y:S01]  /*14240*/  STL [R1+0x48c], R30 ;  /* 0x00048c1e01007387 */ /* 0x000fe20000100800 */
[----:B------:R-:W-:-:S03]  /*14250*/  IMAD.X R49, R25, 0x1, R5, P5 ;  /* 0x0000000119317824 */ /* 0x000fc600028e0605 */
[----:B------:R-:W-:Y:S01]  /*14260*/  STL [R1+0xdd0], R30 ;  /* 0x000dd01e01007387 */ /* 0x000fe20000100800 */
[----:B0-----:R-:W-:-:S03]  /*14270*/  IADD3 R0, P4, PT, R33, R6, RZ ;  /* 0x0000000621007210 */ /* 0x001fc60007f9e0ff */
[----:B------:R-:W-:Y:S01]  /*14280*/  STL [R1+0x494], R26 ;  /* 0x0004941a01007387 */ /* 0x000fe20000100800 */
[----:B------:R-:W-:-:S03]  /*14290*/  IMAD.X R31, R25, 0x1, R3, P6 ;  /* 0x00000001191f7824 */ /* 0x000fc600030e0603 */
[----:B------:R-:W-:Y:S04]  /*142a0*/  STL [R1+0x478], R4 ;  /* 0x0004780401007387 */ /* 0x000fe80000100800 */
[----:B------:R0:W-:Y:S01]  /*142b0*/  STL [R1+0x49c], R0 ;  /* 0x00049c0001007387 */ /* 0x0001e20000100800 */
[----:B------:R-:W-:-:S03]  /*142c0*/  IMAD R45, R17, UR37, RZ ;  /* 0x00000025112d7c24 */ /* 0x000fc6000f8e02ff */
[----:B------:R-:W-:Y:S01]  /*142d0*/  STL [R1+0xdd4], R4 ;  /* 0x000dd40401007387 */ /* 0x000fe20000100800 */
[----:B0-----:R-:W-:-:S03]  /*142e0*/  IADD3 R0, P6, PT, R34, R7, RZ ;  /* 0x0000000722007210 */ /* 0x001fc60007fde0ff */
[----:B------:R-:W-:Y:S01]  /*142f0*/  STL [R1+0x480], R49 ;  /* 0x0004803101007387 */ /* 0x000fe20000100800 */
[----:B------:R-:W-:-:S03]  /*14300*/  SHF.R.S32.HI R17, RZ, 0x1f, R33 ;  /* 0x0000001fff117819 */ /* 0x000fc60000011421 */
[----:B------:R-:W-:Y:S04]  /*14310*/  STL [R1+0xdd8], R49 ;  /* 0x000dd83101007387 */ /* 0x000fe80000100800 */
[----:B------:R0:W-:Y:S01]  /*14320*/  STL [R1+0x4a4], R0 ;  /* 0x0004a40001007387 */ /* 0x0001e20000100800 */
[----:B------:R-:W-:-:S03]  /*14330*/  IMAD.X R25, R17, 0x1, R5, P3 ;  /* 0x0000000111197824 */ /* 0x000fc600018e0605 */
[----:B------:R-:W-:Y:S01]  /*14340*/  STL [R1+0x488], R31 ;  /* 0x0004881f01007387 */ /* 0x000fe20000100800 */
[----:B0-----:R-:W-:-:S05]  /*14350*/  IADD3 R0, P5, PT, R34, R6, RZ ;  /* 0x0000000622007210 */ /* 0x001fca0007fbe0ff */
[----:B------:R0:W-:Y:S01]  /*14360*/  STL [R1+0x4ac], R0 ;  /* 0x0004ac0001007387 */ /* 0x0001e20000100800 */
[----:B------:R-:W-:-:S03]  /*14370*/  IMAD R48, R19, UR35, RZ ;  /* 0x0000002313307c24 */ /* 0x000fc6000f8e02ff */
[----:B------:R-:W-:Y:S01]  /*14380*/  STL [R1+0xddc], R31 ;  /* 0x000ddc1f01007387 */ /* 0x000fe20000100800 */
[----:B------:R-:W-:Y:S01]  /*14390*/  SHF.R.S32.HI R19, RZ, 0x1f, R34 ;  /* 0x0000001fff137819 */ /* 0x000fe20000011422 */
[----:B0-----:R-:W-:Y:S02]  /*143a0*/  IMAD.X R0, R17, 0x1, R3, P4 ;  /* 0x0000000111007824 */ /* 0x001fe400020e0603 */
[----:B------:R-:W4:Y:S04]  /*143b0*/  LDL.LU R17, [R1+0xe2c] ;  /* 0x000e2c0001117983 */ /* 0x000f280000300800 */
[----:B------:R-:W-:Y:S04]  /*143c0*/  STL [R1+0x490], R25 ;  /* 0x0004901901007387 */ /* 0x000fe80000100800 */
[----:B------:R3:W-:Y:S01]  /*143d0*/  STL [R1+0x498], R0 ;  /* 0x0004980001007387 */ /* 0x0007e20000100800 */
[----:B------:R-:W-:Y:S01]  /*143e0*/  IMAD.X R2, R19, 0x1, R5, P6 ;  /* 0x0000000113027824 */ /* 0x000fe200030e0605 */
[----:B--2---:R-:W-:-:S02]  /*143f0*/  SHF.R.S32.HI R9, RZ, 0x1f, R36 ;  /* 0x0000001fff097819 */ /* 0x004fc40000011424 */
[C---:B---3--:R-:W-:Y:S02]  /*14400*/  IADD3 R0, P4, PT, R35.reuse, R7, RZ ;  /* 0x0000000723007210 */ /* 0x048fe40007f9e0ff */
[----:B------:R-:W-:-:S03]  /*14410*/  IADD3 R4, P3, PT, R35, R6, RZ ;  /* 0x0000000623047210 */ /* 0x000fc60007f7e0ff */
[----:B------:R0:W-:Y:S01]  /*14420*/  STL [R1+0x4b4], R0 ;  /* 0x0004b40001007387 */ /* 0x0001e20000100800 */
[----:B------:R-:W-:-:S03]  /*14430*/  SHF.R.S32.HI R8, RZ, 0x1f, R35 ;  /* 0x0000001fff087819 */ /* 0x000fc60000011423 */
[----:B------:R1:W-:Y:S01]  /*14440*/  STL [R1+0x4bc], R4 ;  /* 0x0004bc0401007387 */ /* 0x0003e20000100800 */
[----:B0-----:R-:W-:-:S03]  /*14450*/  IMAD.X R0, R19, 0x1, R3, P5 ;  /* 0x0000000113007824 */ /* 0x001fc600028e0603 */
[----:B------:R-:W2:Y:S01]  /*14460*/  LDL.LU R19, [R1+0xe28] ;  /* 0x000e280001137983 */ /* 0x000ea20000300800 */
[----:B-1----:R-:W-:-:S03]  /*14470*/  IADD3 R4, P5, PT, R36, R6, RZ ;  /* 0x0000000624047210 */ /* 0x002fc60007fbe0ff */
[----:B------:R0:W-:Y:S04]  /*14480*/  STL [R1+0x4a0], R2 ;  /* 0x0004a00201007387 */ /* 0x0001e80000100800 */
[----:B------:R1:W-:Y:S01]  /*14490*/  STL [R1+0x4a8], R0 ;  /* 0x0004a80001007387 */ /* 0x0003e20000100800 */
[----:B0-----:R-:W-:Y:S01]  /*144a0*/  IADD3 R2, P6, PT, R36, R7, RZ ;  /* 0x0000000724027210 */ /* 0x001fe20007fde0ff */
[----:B-1----:R-:W-:-:S04]  /*144b0*/  IMAD.X R0, R8, 0x1, R5, P4 ;  /* 0x0000000108007824 */ /* 0x002fc800020e0605 */
[----:B------:R0:W-:Y:S04]  /*144c0*/  STL [R1+0x4c4], R2 ;  /* 0x0004c40201007387 */ /* 0x0001e80000100800 */
[----:B------:R1:W-:Y:S04]  /*144d0*/  STL [R1+0x4cc], R4 ;  /* 0x0004cc0401007387 */ /* 0x0003e80000100800 */
[----:B------:R3:W-:Y:S01]  /*144e0*/  STL [R1+0x4b0], R0 ;  /* 0x0004b00001007387 */ /* 0x0007e20000100800 */
[----:B0-----:R-:W-:Y:S01]  /*144f0*/  IMAD.X R2, R8, 0x1, R3, P3 ;  /* 0x0000000108027824 */ /* 0x001fe200018e0603 */
[----:B----4-:R-:W-:-:S02]  /*14500*/  SHF.R.S32.HI R8, RZ, 0x1f, R37 ;  /* 0x0000001fff087819 */ /* 0x010fc40000011425 */
[C---:B-1----:R-:W-:Y:S02]  /*14510*/  IADD3 R4, P3, PT, R37.reuse, R6, RZ ;  /* 0x0000000625047210 */ /* 0x042fe40007f7e0ff */
[----:B------:R0:W-:Y:S01]  /*14520*/  STL [R1+0x4b8], R2 ;  /* 0x0004b80201007387 */ /* 0x0001e20000100800 */
[----:B---3--:R-:W-:-:S05]  /*14530*/  IADD3 R0, P4, PT, R37, R7, RZ ;  /* 0x0000000725007210 */ /* 0x008fca0007f9e0ff */
[----:B------:R1:W-:Y:S01]  /*14540*/  STL [R1+0x4d4], R0 ;  /* 0x0004d40001007387 */ /* 0x0003e20000100800 */
[----:B0-----:R-:W-:Y:S01]  /*14550*/  IMAD.X R2, R9, 0x1, R5, P6 ;  /* 0x0000000109027824 */ /* 0x001fe200030e0605 */
[----:B------:R-:W-:Y:S02]  /*14560*/  IADD3 R31, P6, PT, R39, R7, RZ ;  /* 0x00000007271f7210 */ /* 0x000fe40007fde0ff */
[----:B------:R-:W-:Y:S01]  /*14570*/  STL [R1+0x4dc], R4 ;  /* 0x0004dc0401007387 */ /* 0x000fe20000100800 */
[----:B-1----:R-:W-:-:S03]  /*14580*/  IMAD.X R0, R9, 0x1, R3, P5 ;  /* 0x0000000109007824 */ /* 0x002fc600028e0603 */
[----:B------:R0:W-:Y:S01]  /*14590*/  STL [R1+0x4c0], R2 ;  /* 0x0004c00201007387 */ /* 0x0001e20000100800 */
[----:B------:R-:W-:-:S03]  /*145a0*/  SHF.R.S32.HI R9, RZ, 0x1f, R39 ;  /* 0x0000001fff097819 */ /* 0x000fc60000011427 */
[----:B------:R1:W-:Y:S01]  /*145b0*/  STL [R1+0x4c8], R0 ;  /* 0x0004c80001007387 */ /* 0x0003e20000100800 */
[----:B0-----:R-:W-:-:S03]  /*145c0*/  IMAD.X R2, R8, 0x1, R5, P4 ;  /* 0x0000000108027824 */ /* 0x001fc600020e0605 */
[----:B------:R-:W-:Y:S01]  /*145d0*/  STL [R1+0x4e4], R31 ;  /* 0x0004e41f01007387 */ /* 0x000fe20000100800 */
[----:B-1----:R-:W-:-:S03]  /*145e0*/  IMAD.X R0, R8, 0x1, R3, P3 ;  /* 0x0000000108007824 */ /* 0x002fc600018e0603 */
[----:B------:R0:W-:Y:S01]  /*145f0*/  STL [R1+0x4d0], R2 ;  /* 0x0004d00201007387 */ /* 0x0001e20000100800 */
[----:B------:R-:W-:-:S03]  /*14600*/  IADD3 R39, P5, PT, R39, R6, RZ ;  /* 0x0000000627277210 */ /* 0x000fc60007fbe0ff */
[----:B------:R-:W-:Y:S04]  /*14610*/  STL [R1+0xde0], R31 ;  /* 0x000de01f01007387 */ /* 0x000fe80000100800 */
[----:B------:R1:W-:Y:S01]  /*14620*/  STL [R1+0x4d8], R0 ;  /* 0x0004d80001007387 */ /* 0x0003e20000100800 */
[C---:B0-----:R-:W-:Y:S01]  /*14630*/  IMAD.X R2, R9.reuse, 0x1, R5, P6 ;  /* 0x0000000109027824 */ /* 0x041fe200030e0605 */
[C---:B------:R-:W-:Y:S02]  /*14640*/  IADD3 R34, P3, PT, R40.reuse, R6, RZ ;  /* 0x0000000628227210 */ /* 0x040fe40007f7e0ff */
[----:B------:R-:W-:Y:S01]  /*14650*/  STL [R1+0x4ec], R39 ;  /* 0x0004ec2701007387 */ /* 0x000fe20000100800 */
[----:B------:R-:W-:Y:S02]  /*14660*/  SHF.R.S32.HI R8, RZ, 0x1f, R40 ;  /* 0x0000001fff087819 */ /* 0x000fe40000011428 */
[-C--:B-1----:R-:W-:Y:S01]  /*14670*/  IADD3 R0, P4, PT, R40, R7.reuse, RZ ;  /* 0x0000000728007210 */ /* 0x082fe20007f9e0ff */
[----:B------:R-:W-:Y:S01]  /*14680*/  STL [R1+0xde4], R39 ;  /* 0x000de42701007387 */ /* 0x000fe20000100800 */
[----:B------:R-:W-:Y:S01]  /*14690*/  IMAD.X R49, R9, 0x1, R3, P5 ;  /* 0x0000000109317824 */ /* 0x000fe200028e0603 */
[----:B------:R-:W-:-:S02]  /*146a0*/  IADD3 R40, P6, PT, R41, R7, RZ ;  /* 0x0000000729287210 */ /* 0x000fc40007fde0ff */
[----:B------:R-:W-:Y:S01]  /*146b0*/  STL [R1+0x4f4], R0 ;  /* 0x0004f40001007387 */ /* 0x000fe20000100800 */
[----:B------:R-:W-:-:S03]  /*146c0*/  IMAD.X R51, R8, 0x1, R5, P4 ;  /* 0x0000000108337824 */ /* 0x000fc600020e0605 */
[----:B------:R-:W-:Y:S04]  /*146d0*/  STL [R1+0x4e0], R2 ;  /* 0x0004e00201007387 */ /* 0x000fe80000100800 */
[----:B------:R0:W-:Y:S01]  /*146e0*/  STL [R1+0xde8], R0 ;  /* 0x000de80001007387 */ /* 0x0001e20000100800 */
[----:B------:R-:W-:-:S03]  /*146f0*/  IADD3 R28, P5, PT, R41, R6, RZ ;  /* 0x00000006291c7210 */ /* 0x000fc60007fbe0ff */
[----:B------:R-:W-:Y:S01]  /*14700*/  STL [R1+0x4fc], R34 ;  /* 0x0004fc2201007387 */ /* 0x000fe20000100800 */
[----:B------:R-:W-:-:S03]  /*14710*/  SHF.R.S32.HI R9, RZ, 0x1f, R41 ;  /* 0x0000001fff097819 */ /* 0x000fc60000011429 */
[----:B------:R-:W-:Y:S01]  /*14720*/  STL [R1+0xdec], R34 ;  /* 0x000dec2201007387 */ /* 0x000fe20000100800 */
[----:B------:R-:W-:-:S03]  /*14730*/  IMAD.X R35, R8, 0x1, R3, P3 ;  /* 0x0000000108237824 */ /* 0x000fc600018e0603 */
[----:B------:R-:W-:Y:S04]  /*14740*/  STL [R1+0x4e8], R49 ;  /* 0x0004e83101007387 */ /* 0x000fe80000100800 */
[----:B------:R-:W-:Y:S01]  /*14750*/  STL [R1+0xdf4], R49 ;  /* 0x000df43101007387 */ /* 0x000fe20000100800 */
[----:B------:R-:W-:-:S03]  /*14760*/  IADD3 R12, P4, PT, R43, R7, RZ ;  /* 0x000000072b0c7210 */ /* 0x000fc60007f9e0ff */
[----:B------:R-:W-:Y:S01]  /*14770*/  STL [R1+0x504], R40 ;  /* 0x0005042801007387 */ /* 0x000fe20000100800 */
[----:B------:R-:W-:-:S03]  /*14780*/  IADD3 R14, P3, PT, R43, R6, RZ ;  /* 0x000000062b0e7210 */ /* 0x000fc60007f7e0ff */
[----:B------:R-:W-:Y:S01]  /*14790*/  STL [R1+0xdf8], R40 ;  /* 0x000df82801007387 */ /* 0x000fe20000100800 */
[----:B------:R-:W-:-:S03]  /*147a0*/  IMAD.X R41, R9, 0x1, R5, P6 ;  /* 0x0000000109297824 */ /* 0x000fc600030e0605 */
[----:B------:R-:W-:Y:S04]  /*147b0*/  STL [R1+0x4f0], R51 ;  /* 0x0004f03301007387 */ /* 0x000fe80000100800 */
[----:B------:R-:W-:Y:S01]  /*147c0*/  STL [R1+0xdfc], R51 ;  /* 0x000dfc3301007387 */ /* 0x000fe20000100800 */
[----:B0-----:R-:W-:-:S03]  /*147d0*/  IADD3 R0, P6, PT, R44, R7, RZ ;  /* 0x000000072c007210 */ /* 0x001fc60007fde0ff */
[----:B------:R-:W-:Y:S04]  /*147e0*/  STL [R1+0x50c], R28 ;  /* 0x00050c1c01007387 */ /* 0x000fe80000100800 */
[----:B------:R-:W-:Y:S04]  /*147f0*/  STL [R1+0xe00], R28 ;  /* 0x000e001c01007387 */ /* 0x000fe80000100800 */
[----:B------:R-:W-:Y:S04]  /*14800*/  STL [R1+0x4f8], R35 ;  /* 0x0004f82301007387 */ /* 0x000fe80000100800 */
[----:B------:R-:W-:Y:S04]  /*14810*/  STL [R1+0xe04], R35 ;  /* 0x000e042301007387 */ /* 0x000fe80000100800 */
[----:B------:R-:W-:Y:S01]  /*14820*/  STL [R1+0x514], R12 ;  /* 0x0005140c01007387 */ /* 0x000fe20000100800 */
[----:B------:R-:W-:-:S03]  /*14830*/  SHF.R.S32.HI R8, RZ, 0x1f, R43 ;  /* 0x0000001fff087819 */ /* 0x000fc6000001142b */
[----:B------:R-:W-:Y:S01]  /*14840*/  STL [R1+0x51c], R14 ;  /* 0x00051c0e01007387 */ /* 0x000fe20000100800 */
[----:B------:R-:W-:-:S03]  /*14850*/  IMAD.X R29, R9, 0x1, R3, P5 ;  /* 0x00000001091d7824 */ /* 0x000fc600028e0603 */
[----:B------:R-:W-:Y:S04]  /*14860*/  STL [R1+0x500], R41 ;  /* 0x0005002901007387 */ /* 0x000fe80000100800 */
[----:B------:R-:W-:Y:S01]  /*14870*/  STL [R1+0xe08], R41 ;  /* 0x000e082901007387 */ /* 0x000fe20000100800 */
[----:B------:R-:W-:-:S03]  /*14880*/  SHF.R.S32.HI R9, RZ, 0x1f, R44 ;  /* 0x0000001fff097819 */ /* 0x000fc6000001142c */
[----:B------:R0:W-:Y:S01]  /*14890*/  STL [R1+0x524], R0 ;  /* 0x0005240001007387 */ /* 0x0001e20000100800 */
[----:B------:R-:W-:-:S03]  /*148a0*/  IMAD.X R13, R8, 0x1, R5, P4 ;  /* 0x00000001080d7824 */ /* 0x000fc600020e0605 */
[----:B------:R-:W3:Y:S01]  /*148b0*/  LDL R10, [R1+0x37c] ;  /* 0x00037c00010a7983 */ /* 0x000ee20000100800 */
[----:B------:R-:W-:Y:S01]  /*148c0*/  IMAD.X R15, R8, 0x1, R3, P3 ;  /* 0x00000001080f7824 */ /* 0x000fe200018e0603 */
[-C--:B0-----:R-:W-:Y:S02]  /*148d0*/  IADD3 R0, P5, PT, R44, R6.reuse, RZ ;  /* 0x000000062c007210 */ /* 0x081fe40007fbe0ff */
[----:B------:R-:W-:Y:S01]  /*148e0*/  STL [R1+0x508], R29 ;  /* 0x0005081d01007387 */ /* 0x000fe20000100800 */
[----:B------:R-:W-:Y:S02]  /*148f0*/  SHF.R.S32.HI R8, RZ, 0x1f, R45 ;  /* 0x0000001fff087819 */ /* 0x000fe4000001142d */
[C---:B------:R-:W-:Y:S01]  /*14900*/  IADD3 R44, P4, PT, R45.reuse, R7, RZ ;  /* 0x000000072d2c7210 */ /* 0x040fe20007f9e0ff */
[----:B------:R-:W-:Y:S01]  /*14910*/  STL [R1+0x52c], R0 ;  /* 0x00052c0001007387 */ /* 0x000fe20000100800 */
[----:B------:R-:W-:-:S03]  /*14920*/  IADD3 R51, P3, PT, R45, R6, RZ ;  /* 0x000000062d337210 */ /* 0x000fc60007f7e0ff */
[----:B------:R0:W-:Y:S01]  /*14930*/  STL [R1+0xe0c], R29 ;  /* 0x000e0c1d01007387 */ /* 0x0001e20000100800 */
[----:B------:R-:W-:-:S03]  /*14940*/  IMAD.X R41, R9, 0x1, R3, P5 ;  /* 0x0000000109297824 */ /* 0x000fc600028e0603 */
[----:B------:R-:W-:Y:S01]  /*14950*/  STL [R1+0x510], R13 ;  /* 0x0005100d01007387 */ /* 0x000fe20000100800 */
[C-C-:B------:R-:W-:Y:S02]  /*14960*/  IMAD.X R35, R8.reuse, 0x1, R5.reuse, P4 ;  /* 0x0000000108237824 */ /* 0x140fe400020e0605 */
[----:B0-----:R-:W-:Y:S01]  /*14970*/  IMAD.X R29, R9, 0x1, R5, P6 ;  /* 0x00000001091d7824 */ /* 0x001fe200030e0605 */
[----:B------:R-:W-:Y:S01]  /*14980*/  STL [R1+0x518], R15 ;  /* 0x0005180f01007387 */ /* 0x000fe20000100800 */
[C---:B------:R-:W-:Y:S02]  /*14990*/  IADD3 R49, P6, PT, R47.reuse, R7, RZ ;  /* 0x000000072f317210 */ /* 0x040fe40007fde0ff */
[----:B------:R-:W-:Y:S01]  /*149a0*/  SHF.R.S32.HI R9, RZ, 0x1f, R47 ;  /* 0x0000001fff097819 */ /* 0x000fe2000001142f */
[----:B------:R-:W-:Y:S01]  /*149b0*/  STL [R1+0x534], R44 ;  /* 0x0005342c01007387 */ /* 0x000fe20000100800 */
[----:B------:R-:W-:Y:S01]  /*149c0*/  IADD3 R43, P5, PT, R47, R6, RZ ;  /* 0x000000062f2b7210 */ /* 0x000fe20007fbe0ff */
[----:B------:R-:W-:-:S02]  /*149d0*/  IMAD.X R28, R8, 0x1, R3, P3 ;  /* 0x00000001081c7824 */ /* 0x000fc400018e0603 */
[----:B------:R-:W-:Y:S01]  /*149e0*/  STL [R1+0x520], R29 ;  /* 0x0005201d01007387 */ /* 0x000fe20000100800 */
[----:B------:R-:W-:-:S03]  /*149f0*/  SHF.R.S32.HI R8, RZ, 0x1f, R48 ;  /* 0x0000001fff087819 */ /* 0x000fc60000011430 */
[----:B------:R-:W-:Y:S01]  /*14a00*/  STL [R1+0x53c], R51 ;  /* 0x00053c3301007387 */ /* 0x000fe20000100800 */
[C---:B------:R-:W-:Y:S01]  /*14a10*/  IADD3 R0, P4, PT, R48.reuse, R7, RZ ;  /* 0x0000000730007210 */ /* 0x040fe20007f9e0ff */
[----:B------:R-:W-:Y:S02]  /*14a20*/  IMAD.X R40, R9, 0x1, R5, P6 ;  /* 0x0000000109287824 */ /* 0x000fe400030e0605 */
[----:B------:R-:W-:Y:S01]  /*14a30*/  STL [R1+0x528], R41 ;  /* 0x0005282901007387 */ /* 0x000fe20000100800 */
[----:B------:R-:W-:-:S03]  /*14a40*/  IADD3 R31, P3, PT, R48, R6, RZ ;  /* 0x00000006301f7210 */ /* 0x000fc60007f7e0ff */
[----:B------:R-:W-:Y:S01]  /*14a50*/  STL [R1+0x544], R49 ;  /* 0x0005443101007387 */ /* 0x000fe20000100800 */
[----:B------:R-:W-:-:S03]  /*14a60*/  IMAD.X R16, R9, 0x1, R3, P5 ;  /* 0x0000000109107824 */ /* 0x000fc600028e0603 */
[----:B------:R-:W-:Y:S01]  /*14a70*/  STL [R1+0x530], R35 ;  /* 0x0005302301007387 */ /* 0x000fe20000100800 */
[----:B------:R-:W-:-:S03]  /*14a80*/  SHF.R.S32.HI R9, RZ, 0x1f, R50 ;  /* 0x0000001fff097819 */ /* 0x000fc60000011432 */
[----:B------:R-:W-:Y:S01]  /*14a90*/  STL [R1+0x54c], R43 ;  /* 0x00054c2b01007387 */ /* 0x000fe20000100800 */
[----:B------:R-:W-:Y:S01]  /*14aa0*/  IADD3 R30, P6, PT, R50, R7, RZ ;  /* 0x00000007321e7210 */ /* 0x000fe20007fde0ff */
[----:B------:R-:W-:Y:S02]  /*14ab0*/  IMAD.X R34, R8, 0x1, R5, P4 ;  /* 0x0000000108227824 */ /* 0x000fe400020e0605 */
[----:B------:R-:W-:Y:S01]  /*14ac0*/  STL [R1+0x538], R28 ;  /* 0x0005381c01007387 */ /* 0x000fe20000100800 */
[----:B------:R-:W-:-:S03]  /*14ad0*/  IADD3 R53, P5, PT, R50, R6, RZ ;  /* 0x0000000632357210 */ /* 0x000fc60007fbe0ff */
[----:B------:R-:W4:Y:S01]  /*14ae0*/  LDL R48, [R1+0x414] ;  /* 0x0004140001307983 */ /* 0x000f220000100800 */
[----:B------:R-:W-:-:S03]  /*14af0*/  IMAD.X R39, R8, 0x1, R3, P3 ;  /* 0x0000000108277824 */ /* 0x000fc600018e0603 */
[----:B------:R-:W-:Y:S01]  /*14b00*/  STL [R1+0x554], R0 ;  /* 0x0005540001007387 */ /* 0x000fe20000100800 */
[----:B------:R-:W-:-:S03]  /*14b10*/  IADD3 R45, P3, PT, R52, R7, RZ ;  /* 0x00000007342d7210 */ /* 0x000fc60007f7e0ff */
[----:B------:R-:W-:Y:S01]  /*14b20*/  STL [R1+0x540], R40 ;  /* 0x0005402801007387 */ /* 0x000fe20000100800 */
[----:B------:R-:W-:-:S03]  /*14b30*/  IMAD.X R4, R9, 0x1, R5, P6 ;  /* 0x0000000109047824 */ /* 0x000fc600030e0605 */
[----:B------:R-:W-:Y:S01]  /*14b40*/  STL [R1+0x55c], R31 ;  /* 0x00055c1f01007387 */ /* 0x000fe20000100800 */
[----:B------:R-:W-:-:S03]  /*14b50*/  IADD3 R32, P4, PT, R52, R6, RZ ;  /* 0x0000000634207210 */ /* 0x000fc60007f9e0ff */
[----:B------:R-:W-:Y:S01]  /*14b60*/  STL [R1+0x548], R16 ;  /* 0x0005481001007387 */ /* 0x000fe20000100800 */
[----:B------:R-:W-:-:S03]  /*14b70*/  IMAD.X R2, R9, 0x1, R3, P5 ;  /* 0x0000000109027824 */ /* 0x000fc600028e0603 */
[----:B------:R-:W-:Y:S01]  /*14b80*/  STL [R1+0x564], R30 ;  /* 0x0005641e01007387 */ /* 0x000fe20000100800 */
[----:B------:R-:W-:-:S03]  /*14b90*/  IADD3 R36, P6, PT, R18, R7, RZ ;  /* 0x0000000712247210 */ /* 0x000fc60007fde0ff */
[----:B------:R-:W-:Y:S04]  /*14ba0*/  STL [R1+0x550], R34 ;  /* 0x0005502201007387 */ /* 0x000fe80000100800 */
[----:B------:R-:W-:Y:S04]  /*14bb0*/  STL [R1+0x568], R53 ;  /* 0x0005683501007387 */ /* 0x000fe80000100800 */
[----:B------:R-:W-:Y:S01]  /*14bc0*/  STL [R1+0x558], R39 ;  /* 0x0005582701007387 */ /* 0x000fe20000100800 */
[----:B------:R-:W-:-:S03]  /*14bd0*/  IADD3 R20, P5, PT, R18, R6, RZ ;  /* 0x0000000612147210 */ /* 0x000fc60007fbe0ff */
[----:B------:R-:W-:Y:S01]  /*14be0*/  STL [R1+0x56c], R45 ;  /* 0x00056c2d01007387 */ /* 0x000fe20000100800 */
[----:B------:R-:W-:-:S03]  /*14bf0*/  SHF.R.S32.HI R6, RZ, 0x1f, R18 ;  /* 0x0000001fff067819 */ /* 0x000fc60000011412 */
[----:B------:R-:W-:Y:S04]  /*14c00*/  STL [R1+0x560], R4 ;  /* 0x0005600401007387 */ /* 0x000fe80000100800 */
[----:B------:R-:W-:Y:S04]  /*14c10*/  STL [R1+0x570], R32 ;  /* 0x0005702001007387 */ /* 0x000fe80000100800 */
[----:B------:R-:W-:Y:S04]  /*14c20*/  STL [R1+0x3ec], R2 ;  /* 0x0003ec0201007387 */ /* 0x000fe80000100800 */
[----:B------:R-:W-:Y:S04]  /*14c30*/  STL [R1+0x404], R36 ;  /* 0x0004042401007387 */ /* 0x000fe80000100800 */
[----:B------:R-:W4:Y:S01]  /*14c40*/  LDL.LU R18, [R1+0xe24] ;  /* 0x000e240001127983 */ /* 0x000f220000300800 */
[----:B------:R-:W0:Y:S01]  /*14c50*/  S2R R46, SR_TID.X ;  /* 0x00000000002e7919 */ /* 0x000e220000002100 */
[----:B------:R-:W-:-:S02]  /*14c60*/  IMAD.X R37, R6, 0x1, R5, P6 ;  /* 0x0000000106257824 */ /* 0x000fc400030e0605 */
[----:B------:R-:W-:Y:S01]  /*14c70*/  IMAD.X R27, R6, 0x1, R3, P5 ;  /* 0x00000001061b7824 */ /* 0x000fe200028e0603 */
[----:B------:R-:W-:Y:S01]  /*14c80*/  SHF.R.S32.HI R8, RZ, 0x1f, R52 ;  /* 0x0000001fff087819 */ /* 0x000fe20000011434 */
[----:B------:R-:W-:Y:S01]  /*14c90*/  @P2 IMAD.MOV.U32 R6, RZ, RZ, R38 ;  /* 0x000000ffff062224 */ /* 0x000fe200078e0026 */
[----:B------:R-:W4:Y:S01]  /*14ca0*/  LDL R52, [R1+0x498] ;  /* 0x0004980001347983 */ /* 0x000f220000100800 */
[----:B------:R-:W1:Y:S02]  /*14cb0*/  LDC R38, c[0x0][0x3a0] ;  /* 0x0000e800ff267b82 */ /* 0x000e640000000800 */
[C---:B------:R-:W-:Y:S01]  /*14cc0*/  IMAD.X R47, R8.reuse, 0x1, R5, P3 ;  /* 0x00000001082f7824 */ /* 0x040fe200018e0605 */
[----:B------:R-:W4:Y:S01]  /*14cd0*/  LDL R50, [R1+0x49c] ;  /* 0x00049c0001327983 */ /* 0x000f220000100800 */
[----:B------:R-:W-:-:S03]  /*14ce0*/  IMAD.X R33, R8, 0x1, R3, P4 ;  /* 0x0000000108217824 */ /* 0x000fc600020e0603 */
[----:B------:R-:W-:Y:S04]  /*14cf0*/  STL [R1+0x400], R20 ;  /* 0x0004001401007387 */ /* 0x000fe80000100800 */
[----:B------:R-:W-:Y:S01]  /*14d00*/  STL [R1+0x3f0], R47 ;  /* 0x0003f02f01007387 */ /* 0x000fe20000100800 */
[----:B0-----:R-:W-:-:S04]  /*14d10*/  LOP3.LUT R46, R46, 0x7f, RZ, 0xc0, !PT ;  /* 0x0000007f2e2e7812 */ /* 0x001fc800078ec0ff */
[C---:B------:R-:W-:Y:S02]  /*14d20*/  LOP3.LUT R42, R46.reuse, 0x70, RZ, 0x3c, !PT ;  /* 0x000000702e2a7812 */ /* 0x040fe400078e3cff */
[----:B------:R-:W-:-:S03]  /*14d30*/  LOP3.LUT R11, R46, 0x80, RZ, 0xfc, !PT ;  /* 0x000000802e0b7812 */ /* 0x000fc600078efcff */
[----:B--2---:R0:W-:Y:S01]  /*14d40*/  STS.U8 [R42+UR8+0x5f80], R19 ;  /* 0x005f80132a007988 */ /* 0x0041e20008000008 */
[----:B-1----:R-:W-:-:S03]  /*14d50*/  ISETP.LT.AND P0, PT, R11, R38, P0 ;  /* 0x000000260b00720c */ /* 0x002fc60000701270 */
[----:B0-----:R-:W2:Y:S04]  /*14d60*/  LDL R19, [R1+0x418] ;  /* 0x0004180001137983 */ /* 0x001ea80000100800 */
[----:B------:R-:W-:Y:S04]  /*14d70*/  STL [R1+0x3fc], R33 ;  /* 0x0003fc2101007387 */ /* 0x000fe80000100800 */
[----:B------:R-:W-:Y:S01]  /*14d80*/  STL [R1+0x3f4], R37 ;  /* 0x0003f42501007387 */ /* 0x000fe20000100800 */
[----:B------:R-:W-:Y:S02]  /*14d90*/  @P2 IMAD.MOV.U32 R7, RZ, RZ, R22 ;  /* 0x000000ffff072224 */ /* 0x000fe400078e0016 */
[----:B---3--:R-:W-:-:S02]  /*14da0*/  @P0 IMAD.MOV.U32 R11, RZ, RZ, R10 ;  /* 0x000000ffff0b0224 */ /* 0x008fc400078e000a */
[----:B------:R-:W-:Y:S01]  /*14db0*/  @P0 IMAD.MOV.U32 R10, RZ, RZ, R23 ;  /* 0x000000ffff0a0224 */ /* 0x000fe200078e0017 */
[----:B----4-:R0:W-:Y:S04]  /*14dc0*/  STS.U8 [R42+UR8+0x6380], R18 ;  /* 0x006380122a007988 */ /* 0x0101e80008000008 */
[----:B0-----:R-:W3:Y:S04]  /*14dd0*/  LDL R18, [R1+0x410] ;  /* 0x0004100001127983 */ /* 0x001ee80000100800 */
[----:B------:R-:W-:Y:S04]  /*14de0*/  STL [R1+0x3f8], R27 ;  /* 0x0003f81b01007387 */ /* 0x000fe80000100800 */
[----:B------:R-:W4:Y:S04]  /*14df0*/  LDL.LU R22, [R1+0xe20] ;  /* 0x000e200001167983 */ /* 0x000f280000300800 */
[----:B------:R-:W2:Y:S01]  /*14e00*/  LDL.LU R23, [R1+0xe1c] ;  /* 0x000e1c0001177983 */ /* 0x000ea20000300800 */
[----:B------:R-:W-:-:S06]  /*14e10*/  PRMT R8, RZ, 0x7610, R8 ;  /* 0x00007610ff087816 */ /* 0x000fcc0000000008 */
[----:B------:R0:W2:Y:S02]  /*14e20*/  @P2 LDG.E.U8 R8, desc[UR24][R6.64] ;  /* 0x0000001806082981 */ /* 0x0000a4000c1e1100 */
[----:B0-----:R-:W-:Y:S02]  /*14e30*/  PRMT R7, RZ, 0x7610, R7 ;  /* 0x00007610ff077816 */ /* 0x001fe40000000007 */
[----:B------:R-:W-:-:S04]  /*14e40*/  PRMT R6, RZ, 0x7610, R6 ;  /* 0x00007610ff067816 */ /* 0x000fc80000000006 */
[----:B------:R0:W2:Y:S01]  /*14e50*/  @P0 LDG.E.U8 R7, desc[UR24][R10.64] ;  /* 0x000000180a070981 */ /* 0x0000a2000c1e1100 */
[----:B------:R-:W-:Y:S01]  /*14e60*/  PRMT R5, RZ, 0x7610, R5 ;  /* 0x00007610ff057816 */ /* 0x000fe20000000005 */
[----:B0-----:R-:W-:Y:S02]  /*14e70*/  @P2 IMAD.MOV.U32 R10, RZ, RZ, R48 ;  /* 0x000000ffff0a2224 */ /* 0x001fe400078e0030 */
[----:B------:R-:W-:Y:S04]  /*14e80*/  STS.U8 [R42+UR8+0x6780], R17 ;  /* 0x006780112a007988 */ /* 0x000fe80008000008 */
[----:B------:R-:W-:Y:S04]  /*14e90*/  STS.U8 [R42+UR8+0x6b80], R21 ;  /* 0x006b80152a007988 */ /* 0x000fe80008000008 */
[----:B------:R-:W2:Y:S01]  /*14ea0*/  LDL R48, [R1+0x388] ;  /* 0x0003880001307983 */ /* 0x000ea20000100800 */
[----:B---3--:R-:W-:-:S05]  /*14eb0*/  @P2 IMAD.MOV.U32 R11, RZ, RZ, R18 ;  /* 0x000000ffff0b2224 */ /* 0x008fca00078e0012 */
[----:B------:R0:W3:Y:S04]  /*14ec0*/  @P2 LDG.E.U8 R6, desc[UR24][R10.64] ;  /* 0x000000180a062981 */ /* 0x0000e8000c1e1100 */
[----:B----4-:R-:W-:Y:S01]  /*14ed0*/  STS.U8 [R42+UR8+0x6f80], R22 ;  /* 0x006f80162a007988 */ /* 0x010fe20008000008 */
[----:B0-----:R-:W-:Y:S02]  /*14ee0*/  @P0 IMAD.MOV.U32 R10, RZ, RZ, R24 ;  /* 0x000000ffff0a0224 */ /* 0x001fe400078e0018 */
[----:B--2---:R-:W-:Y:S01]  /*14ef0*/  @P0 IMAD.MOV.U32 R11, RZ, RZ, R19 ;  /* 0x000000ffff0b0224 */ /* 0x004fe200078e0013 */
[----:B------:R-:W2:Y:S04]  /*14f00*/  LDL.LU R24, [R1+0xe18] ;  /* 0x000e180001187983 */ /* 0x000ea80000300800 */
[----:B------:R0:W4:Y:S04]  /*14f10*/  @P0 LDG.E.U8 R5, desc[UR24][R10.64] ;  /* 0x000000180a050981 */ /* 0x000128000c1e1100 */
[----:B------:R1:W-:Y:S01]  /*14f20*/  STS.U8 [R42+UR8+0x7380], R23 ;  /* 0x007380172a007988 */ /* 0x0003e20008000008 */
[----:B0-----:R-:W-:-:S02]  /*14f30*/  @P2 IMAD.MOV.U32 R11, RZ, RZ, R25 ;  /* 0x000000ffff0b2224 */ /* 0x001fc400078e0019 */
[----:B------:R-:W-:Y:S01]  /*14f40*/  @P2 IMAD.MOV.U32 R10, RZ, RZ, R26 ;  /* 0x000000ffff0a2224 */ /* 0x000fe200078e001a */
[----:B-1----:R-:W3:Y:S04]  /*14f50*/  LDL R23, [R1+0x390] ;  /* 0x0003900001177983 */ /* 0x002ee80000100800 */
[----:B------:R-:W3:Y:S04]  /*14f60*/  LDL.LU R25, [R1+0xe14] ;  /* 0x000e140001197983 */ /* 0x000ee80000300800 */
[----:B------:R-:W3:Y:S01]  /*14f70*/  LDL.LU R26, [R1+0xe10] ;  /* 0x000e1000011a7983 */ /* 0x000ee20000300800 */
[----:B------:R-:W-:-:S03]  /*14f80*/  PRMT R3, RZ, 0x7610, R3 ;  /* 0x00007610ff037816 */ /* 0x000fc60000000003 */
[----:B------:R-:W4:Y:S01]  /*14f90*/  LDL R22, [R1+0x420] ;  /* 0x0004200001167983 */ /* 0x000f220000100800 */
[----:B------:R-:W-:-:S03]  /*14fa0*/  PRMT R9, RZ, 0x7610, R9 ;  /* 0x00007610ff097816 */ /* 0x000fc60000000009 */
[----:B------:R-:W4:Y:S04]  /*14fb0*/  LDL R21, [R1+0x424] ;  /* 0x0004240001157983 */ /* 0x000f280000100800 */
[----:B------:R0:W4:Y:S04]  /*14fc0*/  @P2 LDG.E.U8 R3, desc[UR24][R10.64] ;  /* 0x000000180a032981 */ /* 0x000128000c1e1100 */
[----:B------:R-:W4:Y:S04]  /*14fd0*/  LDL R17, [R1+0x428] ;  /* 0x0004280001117983 */ /* 0x000f280000100800 */
[----:B------:R-:W4:Y:S01]  /*14fe0*/  LDL R38, [R1+0x42c] ;  /* 0x00042c0001267983 */ /* 0x000f220000100800 */
[----:B0-----:R-:W-:-:S02]  /*14ff0*/  @P0 IMAD.MOV.U32 R10, RZ, RZ, R50 ;  /* 0x000000ffff0a0224 */ /* 0x001fc400078e0032 */
[----:B------:R-:W-:Y:S01]  /*15000*/  @P0 IMAD.MOV.U32 R11, RZ, RZ, R52 ;  /* 0x000000ffff0b0224 */ /* 0x000fe200078e0034 */
[----:B------:R-:W4:Y:S04]  /*15010*/  LDL R18, [R1+0x4a0] ;  /* 0x0004a00001127983 */ /* 0x000f280000100800 */
[----:B------:R0:W4:Y:S04]  /*15020*/  @P0 LDG.E.U8 R9, desc[UR24][R10.64] ;  /* 0x000000180a090981 */ /* 0x000128000c1e1100 */
[----:B------:R-:W4:Y:S04]  /*15030*/  LDL R19, [R1+0x4a4] ;  /* 0x0004a40001137983 */ /* 0x000f280000100800 */
[----:B------:R-:W4:Y:S01]  /*15040*/  LDL R52, [R1+0x4a8] ;  /* 0x0004a80001347983 */ /* 0x000f220000100800 */
[----:B0-----:R-:W-:-:S03]  /*15050*/  PRMT R10, RZ, 0x7610, R10 ;  /* 0x00007610ff0a7816 */ /* 0x001fc6000000000a */
[----:B------:R-:W4:Y:S04]  /*15060*/  LDL R50, [R1+0x4ac] ;  /* 0x0004ac0001327983 */ /* 0x000f280000100800 */
[----:B------:R0:W4:Y:S02]  /*15070*/  @P2 LDG.E.U8 R10, desc[UR24][R12.64] ;  /* 0x000000180c0a2981 */ /* 0x000124000c1e1100 */
[----:B0-----:R-:W-:-:S06]  /*15080*/  PRMT R12, RZ, 0x7610, R12 ;  /* 0x00007610ff0c7816 */ /* 0x001fcc000000000c */
[----:B------:R0:W4:Y:S02]  /*15090*/  @P0 LDG.E.U8 R12, desc[UR24][R14.64] ;  /* 0x000000180e0c0981 */ /* 0x000124000c1e1100 */
[----:B0-----:R-:W-:Y:S02]  /*150a0*/  @P2 IMAD.MOV.U32 R14, RZ, RZ, R48 ;  /* 0x000000ffff0e2224 */ /* 0x001fe400078e0030 */
[----:B------:R-:W4:Y:S04]  /*150b0*/  LDL R48, [R1+0x524] ;  /* 0x0005240001307983 */ /* 0x000f280000100800 */
[----:B--2---:R0:W-:Y:S04]  /*150c0*/  STS.U8 [R42+UR8+0x7780], R24 ;  /* 0x007780182a007988 */ /* 0x0041e80008000008 */
[----:B0-----:R-:W2:Y:S04]  /*150d0*/  LDL R24, [R1+0x38c] ;  /* 0x00038c0001187983 */ /* 0x001ea80000100800 */
[----:B---3--:R0:W-:Y:S04]  /*150e0*/  STS.U8 [R42+UR8+0x7b80], R26 ;  /* 0x007b801a2a007988 */ /* 0x0081e80008000008 */
[----:B0-----:R-:W3:Y:S01]  /*150f0*/  LDL R26, [R1+0x384] ;  /* 0x00038400011a7983 */ /* 0x001ee20000100800 */
[----:B------:R-:W-:-:S03]  /*15100*/  PRMT R13, RZ, 0x7610, R13 ;  /* 0x00007610ff0d7816 */ /* 0x000fc6000000000d */
[----:B------:R-:W-:Y:S01]  /*15110*/  STS.U8 [R42+UR8+0x7f80], R25 ;  /* 0x007f80192a007988 */ /* 0x000fe20008000008 */
[----:B------:R-:W-:-:S03]  /*15120*/  PRMT R11, RZ, 0x7610, R11 ;  /* 0x00007610ff0b7816 */ /* 0x000fc6000000000b */
[----:B------:R0:W-:Y:S04]  /*15130*/  STS.U8 [R46+UR8+0x10000], R8 ;  /* 0x010000082e007988 */ /* 0x0001e80008000008 */
[----:B------:R4:W-:Y:S04]  /*15140*/  STS.U8 [R46+UR8+0x11000], R7 ;  /* 0x011000072e007988 */ /* 0x0009e80008000008 */
[----:B------:R1:W-:Y:S01]  /*15150*/  STS.U8 [R46+UR8+0x10400], R6 ;  /* 0x010400062e007988 */ /* 0x0003e20008000008 */
[----:B0-----:R-:W-:-:S03]  /*15160*/  PRMT R8, RZ, 0x7610, R8 ;  /* 0x00007610ff087816 */ /* 0x001fc60000000008 */
[----:B------:R-:W2:Y:S01]  /*15170*/  LDL R25, [R1+0x394] ;  /* 0x0003940001197983 */ /* 0x000ea20000100800 */
[----:B----4-:R-:W-:Y:S02]  /*15180*/  @P2 IMAD.MOV.U32 R7, RZ, RZ, R22 ;  /* 0x000000ffff072224 */ /* 0x010fe400078e0016 */
[----:B-1----:R-:W-:Y:S01]  /*15190*/  @P2 IMAD.MOV.U32 R6, RZ, RZ, R21 ;  /* 0x000000ffff062224 */ /* 0x002fe200078e0015 */
[----:B------:R0:W-:Y:S04]  /*151a0*/  STS.U8 [R46+UR8+0x11400], R5 ;  /* 0x011400052e007988 */ /* 0x0001e80008000008 */
[----:B------:R1:W4:Y:S04]  /*151b0*/  @P2 LDG.E.U8 R8, desc[UR24][R6.64] ;  /* 0x0000001806082981 */ /* 0x000328000c1e1100 */
[----:B------:R-:W4:Y:S04]  /*151c0*/  LDL R22, [R1+0x430] ;  /* 0x0004300001167983 */ /* 0x000f280000100800 */
[----:B------:R-:W4:Y:S01]  /*151d0*/  LDL R21, [R1+0x434] ;  /* 0x0004340001157983 */ /* 0x000f220000100800 */
[----:B-1----:R-:W-:-:S02]  /*151e0*/  PRMT R7, RZ, 0x7610, R7 ;  /* 0x00007610ff077816 */ /* 0x002fc40000000007 */
[----:B------:R-:W-:Y:S02]  /*151f0*/  PRMT R6, RZ, 0x7610, R6 ;  /* 0x00007610ff067816 */ /* 0x000fe40000000006 */
[----:B0-----:R-:W-:Y:S01]  /*15200*/  PRMT R5, RZ, 0x7610, R5 ;  /* 0x00007610ff057816 */ /* 0x001fe20000000005 */
[----:B------:R0:W-:Y:S02]  /*15210*/  STS.U8 [R46+UR8+0x10800], R3 ;  /* 0x010800032e007988 */ /* 0x0001e40008000008 */
[----:B0-----:R-:W-:Y:S01]  /*15220*/  PRMT R3, RZ, 0x7610, R3 ;  /* 0x00007610ff037816 */ /* 0x001fe20000000003 */
[----:B---3--:R-:W-:Y:S02]  /*15230*/  @P2 IMAD.MOV.U32 R15, RZ, RZ, R26 ;  /* 0x000000ffff0f2224 */ /* 0x008fe400078e001a */
[----:B------:R-:W3:Y:S04]  /*15240*/  LDL R26, [R1+0x398] ;  /* 0x00039800011a7983 */ /* 0x000ee80000100800 */
[----:B------:R0:W3:Y:S02]  /*15250*/  @P2 LDG.E.U8 R13, desc[UR24][R14.64] ;  /* 0x000000180e0d2981 */ /* 0x0000e4000c1e1100 */
[----:B0-----:R-:W-:-:S02]  /*15260*/  @P0 IMAD.MOV.U32 R14, RZ, RZ, R23 ;  /* 0x000000ffff0e0224 */ /* 0x001fc400078e0017 */
[----:B--2---:R-:W-:Y:S01]  /*15270*/  @P0 IMAD.MOV.U32 R15, RZ, RZ, R24 ;  /* 0x000000ffff0f0224 */ /* 0x004fe200078e0018 */
[----:B------:R-:W2:Y:S04]  /*15280*/  LDL R23, [R1+0x3a0] ;  /* 0x0003a00001177983 */ /* 0x000ea80000100800 */
[----:B------:R0:W2:Y:S04]  /*15290*/  @P0 LDG.E.U8 R11, desc[UR24][R14.64] ;  /* 0x000000180e0b0981 */ /* 0x0000a8000c1e1100 */
[----:B------:R-:W2:Y:S01]  /*152a0*/  LDL R24, [R1+0x39c] ;  /* 0x00039c0001187983 */ /* 0x000ea20000100800 */
[----:B0-----:R-:W-:-:S02]  /*152b0*/  @P0 IMAD.MOV.U32 R14, RZ, RZ, R38 ;  /* 0x000000ffff0e0224 */ /* 0x001fc400078e0026 */
[----:B------:R-:W-:Y:S01]  /*152c0*/  @P0 IMAD.MOV.U32 R15, RZ, RZ, R17 ;  /* 0x000000ffff0f0224 */ /* 0x000fe200078e0011 */
[----:B------:R-:W2:Y:S04]  /*152d0*/  LDL R38, [R1+0x43c] ;  /* 0x00043c0001267983 */ /* 0x000ea80000100800 */
[----:B------:R0:W2:Y:S04]  /*152e0*/  @P0 LDG.E.U8 R7, desc[UR24][R14.64] ;  /* 0x000000180e070981 */ /* 0x0000a8000c1e1100 */
[----:B------:R-:W2:Y:S01]  /*152f0*/  LDL R17, [R1+0x438] ;  /* 0x0004380001117983 */ /* 0x000ea20000100800 */
[----:B0-----:R-:W-:-:S02]  /*15300*/  @P2 IMAD.MOV.U32 R14, RZ, RZ, R19 ;  /* 0x000000ffff0e2224 */ /* 0x001fc400078e0013 */
[----:B------:R-:W-:-:S05]  /*15310*/  @P2 IMAD.MOV.U32 R15, RZ, RZ, R18 ;  /* 0x000000ffff0f2224 */ /* 0x000fca00078e0012 */
[----:B------:R0:W2:Y:S02]  /*15320*/  @P2 LDG.E.U8 R6, desc[UR24][R14.64] ;  /* 0x000000180e062981 */ /* 0x0000a4000c1e1100 */
[----:B0-----:R-:W-:Y:S02]  /*15330*/  @P0 IMAD.MOV.U32 R14, RZ, RZ, R50 ;  /* 0x000000ffff0e0224 */ /* 0x001fe400078e0032 */
[----:B------:R-:W-:-:S05]  /*15340*/  @P0 IMAD.MOV.U32 R15, RZ, RZ, R52 ;  /* 0x000000ffff0f0224 */ /* 0x000fca00078e0034 */
[----:B------:R0:W2:Y:S02]  /*15350*/  @P0 LDG.E.U8 R5, desc[UR24][R14.64] ;  /* 0x000000180e050981 */ /* 0x0000a4000c1e1100 */
[----:B0-----:R-:W-:Y:S02]  /*15360*/  @P2 IMAD.MOV.U32 R14, RZ, RZ, R48 ;  /* 0x000000ffff0e2224 */ /* 0x001fe400078e0030 */
[----:B------:R-:W-:Y:S02]  /*15370*/  @P2 IMAD.MOV.U32 R15, RZ, RZ, R29 ;  /* 0x000000ffff0f2224 */ /* 0x000fe400078e001d */
[----:B------:R-:W2:Y:S04]  /*15380*/  LDL.LU R29, [R1+0xe0c] ;  /* 0x000e0c00011d7983 */ /* 0x000ea80000300800 */
[----:B------:R0:W2:Y:S04]  /*15390*/  @P2 LDG.E.U8 R3, desc[UR24][R14.64] ;  /* 0x000000180e032981 */ /* 0x0000a8000c1e1100 */
[----:B------:R-:W2:Y:S04]  /*153a0*/  LDL R18, [R1+0x4b0] ;  /* 0x0004b00001127983 */ /* 0x000ea80000100800 */
[----:B------:R-:W2:Y:S04]  /*153b0*/  LDL R19, [R1+0x4b4] ;  /* 0x0004b40001137983 */ /* 0x000ea80000100800 */
[----:B------:R-:W0:Y:S04]  /*153c0*/  LDL R15, [R1+0x52c] ;  /* 0x00052c00010f7983 */ /* 0x000e280000100800 */
[----:B------:R-:W2:Y:S04]  /*153d0*/  LDL R52, [R1+0x4b8] ;  /* 0x0004b80001347983 */ /* 0x000ea80000100800 */
[----:B------:R-:W2:Y:S04]  /*153e0*/  LDL R50, [R1+0x4bc] ;  /* 0x0004bc0001327983 */ /* 0x000ea80000100800 */
[----:B------:R1:W-:Y:S02]  /*153f0*/  STS.U8 [R46+UR8+0x11800], R9 ;  /* 0x011800092e007988 */ /* 0x0003e40008000008 */
[----:B-1----:R-:W-:Y:S01]  /*15400*/  PRMT R9, RZ, 0x7610, R9 ;  /* 0x00007610ff097816 */ /* 0x002fe20000000009 */
[----:B------:R-:W1:Y:S01]  /*15410*/  S2R R48, SR_TID.X ;  /* 0x0000000000307919 */ /* 0x000e620000002100 */
[----:B------:R-:W-:Y:S04]  /*15420*/  STS.U8 [R46+UR8+0x10c00], R10 ;  /* 0x010c000a2e007988 */ /* 0x000fe80008000008 */
[----:B------:R0:W-:Y:S02]  /*15430*/  STS.U8 [R46+UR8+0x11c00], R12 ;  /* 0x011c000c2e007988 */ /* 0x0001e40008000008 */
[----:B0-----:R-:W-:-:S02]  /*15440*/  @P0 IMAD.MOV.U32 R14, RZ, RZ, R15 ;  /* 0x000000ffff0e0224 */ /* 0x001fc400078e000f */
[----:B------:R-:W-:Y:S01]  /*15450*/  @P0 IMAD.MOV.U32 R15, RZ, RZ, R41 ;  /* 0x000000ffff0f0224 */ /* 0x000fe200078e0029 */
[----:B-1----:R-:W-:Y:S01]  /*15460*/  LOP3.LUT R48, R48, 0x7f, RZ, 0xc0, !PT ;  /* 0x0000007f30307812 */ /* 0x002fe200078ec0ff */
[----:B------:R-:W4:Y:S04]  /*15470*/  LDL.LU R41, [R1+0xe08] ;  /* 0x000e080001297983 */ /* 0x000f280000300800 */
[----:B------:R0:W4:Y:S01]  /*15480*/  @P0 LDG.E.U8 R9, desc[UR24][R14.64] ;  /* 0x000000180e090981 */ /* 0x000122000c1e1100 */
[----:B------:R-:W-:Y:S02]  /*15490*/  LOP3.LUT R48, R48, 0x10, RZ, 0x3c, !PT ;  /* 0x0000001030307812 */ /* 0x000fe400078e3cff */
[----:B------:R-:W-:-:S03]  /*154a0*/  PRMT R12, RZ, 0x7610, R12 ;  /* 0x00007610ff0c7816 */ /* 0x000fc6000000000c */
[----:B---3--:R-:W-:Y:S01]  /*154b0*/  STS.U8 [R48+UR8+0x10080], R13 ;  /* 0x0100800d30007988 */ /* 0x008fe20008000008 */
[----:B0-----:R-:W-:Y:S02]  /*154c0*/  @P2 IMAD.MOV.U32 R14, RZ, RZ, R26 ;  /* 0x000000ffff0e2224 */ /* 0x001fe400078e001a */
[----:B------:R-:W-:Y:S01]  /*154d0*/  @P2 IMAD.MOV.U32 R15, RZ, RZ, R25 ;  /* 0x000000ffff0f2224 */ /* 0x000fe200078e0019 */
[----:B--2---:R0:W-:Y:S04]  /*154e0*/  STS.U8 [R48+UR8+0x11080], R11 ;  /* 0x0110800b30007988 */ /* 0x0041e80008000008 */
[----:B------:R1:W2:Y:S01]  /*154f0*/  @P2 LDG.E.U8 R12, desc[UR24][R14.64] ;  /* 0x000000180e0c2981 */ /* 0x0002a2000c1e1100 */
[----:B------:R-:W-:-:S03]  /*15500*/  PRMT R10, RZ, 0x7610, R10 ;  /* 0x00007610ff0a7816 */ /* 0x000fc6000000000a */
[----:B------:R-:W3:Y:S01]  /*15510*/  LDL R26, [R1+0x3a4] ;  /* 0x0003a400011a7983 */ /* 0x000ee20000100800 */
[----:B0-----:R-:W-:Y:S01]  /*15520*/  PRMT R11, RZ, 0x7610, R11 ;  /* 0x00007610ff0b7816 */ /* 0x001fe2000000000b */
[----:B-1----:R-:W-:Y:S02]  /*15530*/  @P0 IMAD.MOV.U32 R14, RZ, RZ, R23 ;  /* 0x000000ffff0e0224 */ /* 0x002fe400078e0017 */
[----:B------:R-:W-:Y:S01]  /*15540*/  @P0 IMAD.MOV.U32 R15, RZ, RZ, R24 ;  /* 0x000000ffff0f0224 */ /* 0x000fe200078e0018 */
[----:B----4-:R0:W-:Y:S04]  /*15550*/  STS.U8 [R48+UR8+0x10480], R8 ;  /* 0x0104800830007988 */ /* 0x0101e80008000008 */
[----:B------:R1:W4:Y:S04]  /*15560*/  @P0 LDG.E.U8 R11, desc[UR24][R14.64] ;  /* 0x000000180e0b0981 */ /* 0x000328000c1e1100 */
[----:B------:R-:W2:Y:S04]  /*15570*/  LDL R24, [R1+0x3a8] ;  /* 0x0003a80001187983 */ /* 0x000ea80000100800 */
[----:B------:R-:W4:Y:S01]  /*15580*/  LDL R23, [R1+0x3ac] ;  /* 0x0003ac0001177983 */ /* 0x000f220000100800 */
[----:B-1----:R-:W-:-:S02]  /*15590*/  @P2 IMAD.MOV.U32 R14, RZ, RZ, R21 ;  /* 0x000000ffff0e2224 */ /* 0x002fc400078e0015 */
[----:B------:R-:W-:Y:S01]  /*155a0*/  @P2 IMAD.MOV.U32 R15, RZ, RZ, R22 ;  /* 0x000000ffff0f2224 */ /* 0x000fe200078e0016 */
[----:B0-----:R-:W-:Y:S01]  /*155b0*/  PRMT R8, RZ, 0x7610, R8 ;  /* 0x00007610ff087816 */ /* 0x001fe20000000008 */
[----:B------:R-:W4:Y:S04]  /*155c0*/  LDL R22, [R1+0x3b0] ;  /* 0x0003b00001167983 */ /* 0x000f280000100800 */
[----:B------:R0:W4:Y:S04]  /*155d0*/  @P2 LDG.E.U8 R10, desc[UR24][R14.64] ;  /* 0x000000180e0a2981 */ /* 0x000128000c1e1100 */
[----:B------:R1:W-:Y:S04]  /*155e0*/  STS.U8 [R48+UR8+0x11480], R7 ;  /* 0x0114800730007988 */ /* 0x0003e80008000008 */
[----:B------:R-:W4:Y:S01]  /*155f0*/  LDL R21, [R1+0x440] ;  /* 0x0004400001157983 */ /* 0x000f220000100800 */
[----:B0-----:R-:W-:-:S02]  /*15600*/  @P0 IMAD.MOV.U32 R14, RZ, RZ, R38 ;  /* 0x000000ffff0e0224 */ /* 0x001fc400078e0026 */
[----:B------:R-:W-:Y:S01]  /*15610*/  @P0 IMAD.MOV.U32 R15, RZ, RZ, R17 ;  /* 0x000000ffff0f0224 */ /* 0x000fe200078e0011 */
[----:B-1----:R-:W-:Y:S01]  /*15620*/  PRMT R7, RZ, 0x7610, R7 ;  /* 0x00007610ff077816 */ /* 0x002fe20000000007 */
[----:B------:R-:W4:Y:S04]  /*15630*/  LDL R17, [R1+0x444] ;  /* 0x0004440001117983 */ /* 0x000f280000100800 */
[----:B------:R0:W4:Y:S04]  /*15640*/  @P0 LDG.E.U8 R8, desc[UR24][R14.64] ;  /* 0x000000180e080981 */ /* 0x000128000c1e1100 */
[----:B------:R1:W-:Y:S04]  /*15650*/  STS.U8 [R48+UR8+0x10880], R6 ;  /* 0x0108800630007988 */ /* 0x0003e80008000008 */
[----:B------:R-:W4:Y:S01]  /*15660*/  LDL R38, [R1+0x448] ;  /* 0x0004480001267983 */ /* 0x000f220000100800 */
[----:B0-----:R-:W-:-:S02]  /*15670*/  @P2 IMAD.MOV.U32 R14, RZ, RZ, R19 ;  /* 0x000000ffff0e2224 */ /* 0x001fc400078e0013 */
[----:B------:R-:W-:Y:S01]  /*15680*/  @P2 IMAD.MOV.U32 R15, RZ, RZ, R18 ;  /* 0x000000ffff0f2224 */ /* 0x000fe200078e0012 */
[----:B------:R-:W4:Y:S01]  /*15690*/  LDL R19, [R1+0x44c] ;  /* 0x00044c0001137983 */ /* 0x000f220000100800 */
[----:B-1----:R-:W-:-:S03]  /*156a0*/  PRMT R6, RZ, 0x7610, R6 ;  /* 0x00007610ff067816 */ /* 0x002fc60000000006 */
[----:B------:R0:W4:Y:S02]  /*156b0*/  @P2 LDG.E.U8 R7, desc[UR24][R14.64] ;  /* 0x000000180e072981 */ /* 0x000124000c1e1100 */
[----:B0-----:R-:W-:Y:S02]  /*156c0*/  @P0 IMAD.MOV.U32 R14, RZ, RZ, R50 ;  /* 0x000000ffff0e0224 */ /* 0x001fe400078e0032 */
[----:B------:R-:W-:-:S05]  /*156d0*/  @P0 IMAD.MOV.U32 R15, RZ, RZ, R52 ;  /* 0x000000ffff0f0224 */ /* 0x000fca00078e0034 */
[----:B------:R0:W4:Y:S04]  /*156e0*/  @P0 LDG.E.U8 R6, desc[UR24][R14.64] ;  /* 0x000000180e060981 */ /* 0x000128000c1e1100 */
[----:B------:R-:W-:Y:S01]  /*156f0*/  STS.U8 [R48+UR8+0x11880], R5 ;  /* 0x0118800530007988 */ /* 0x000fe20008000008 */
[----:B0-----:R-:W-:-:S03]  /*15700*/  @P2 IMAD.MOV.U32 R15, RZ, RZ, R35 ;  /* 0x000000ffff0f2224 */ /* 0x001fc600078e0023 */
[----:B------:R-:W4:Y:S04]  /*15710*/  LDL.LU R35, [R1+0xe04] ;  /* 0x000e040001237983 */ /* 0x000f280000300800 */
[----:B------:R-:W4:Y:S04]  /*15720*/  LDL R18, [R1+0x4c0] ;  /* 0x0004c00001127983 */ /* 0x000f280000100800 */
[----:B------:R-:W4:Y:S01]  /*15730*/  LDL R52, [R1+0x4c4] ;  /* 0x0004c40001347983 */ /* 0x000f220000100800 */
[----:B------:R-:W-:-:S03]  /*15740*/  @P2 IMAD.MOV.U32 R14, RZ, RZ, R44 ;  /* 0x000000ffff0e2224 */ /* 0x000fc600078e002c */
[----:B------:R0:W-:Y:S04]  /*15750*/  STS.U8 [R48+UR8+0x10c80], R3 ;  /* 0x010c800330007988 */ /* 0x0001e80008000008 */
[----:B------:R-:W4:Y:S01]  /*15760*/  LDL R50, [R1+0x4c8] ;  /* 0x0004c80001327983 */ /* 0x000f220000100800 */
[----:B0-----:R-:W-:Y:S02]  /*15770*/  PRMT R3, RZ, 0x7610, R3 ;  /* 0x00007610ff037816 */ /* 0x001fe40000000003 */
[----:B------:R-:W-:-:S04]  /*15780*/  PRMT R5, RZ, 0x7610, R5 ;  /* 0x00007610ff057816 */ /* 0x000fc80000000005 */
[----:B------:R0:W4:Y:S02]  /*15790*/  @P2 LDG.E.U8 R3, desc[UR24][R14.64] ;  /* 0x000000180e032981 */ /* 0x000124000c1e1100 */
[----:B0-----:R-:W-:Y:S02]  /*157a0*/  @P0 IMAD.MOV.U32 R14, RZ, RZ, R51 ;  /* 0x000000ffff0e0224 */ /* 0x001fe400078e0033 */
[----:B------:R-:W-:-:S05]  /*157b0*/  @P0 IMAD.MOV.U32 R15, RZ, RZ, R28 ;  /* 0x000000ffff0f0224 */ /* 0x000fca00078e001c */
[----:B------:R3:W4:Y:S04]  /*157c0*/  @P0 LDG.E.U8 R5, desc[UR24][R14.64] ;  /* 0x000000180e050981 */ /* 0x000728000c1e1100 */
[----:B------:R0:W-:Y:S04]  /*157d0*/  STS.U8 [R48+UR8+0x11c80], R9 ;  /* 0x011c800930007988 */ /* 0x0001e80008000008 */
[----:B0-----:R-:W4:Y:S01]  /*157e0*/  LDL R48, [R1+0x4cc] ;  /* 0x0004cc0001307983 */ /* 0x001f220000100800 */
[----:B------:R-:W0:Y:S01]  /*157f0*/  S2R R44, SR_TID.X ;  /* 0x00000000002c7919 */ /* 0x000e220000002100 */
[----:B---3--:R-:W-:-:S02]  /*15800*/  @P2 IMAD.MOV.U32 R15, RZ, RZ, R26 ;  /* 0x000000ffff0f2224 */ /* 0x008fc400078e001a */
[----:B--2---:R-:W-:Y:S01]  /*15810*/  @P2 IMAD.MOV.U32 R14, RZ, RZ, R24 ;  /* 0x000000ffff0e2224 */ /* 0x004fe200078e0018 */
[----:B------:R-:W-:Y:S01]  /*15820*/  PRMT R9, RZ, 0x7610, R9 ;  /* 0x00007610ff097816 */ /* 0x000fe20000000009 */
[----:B------:R-:W2:Y:S04]  /*15830*/  LDL.LU R28, [R1+0xe00] ;  /* 0x000e0000011c7983 */ /* 0x000ea80000300800 */
[----:B------:R-:W3:Y:S01]  /*15840*/  LDL.LU R51, [R1+0xdfc] ;  /* 0x000dfc0001337983 */ /* 0x000ee20000300800 */
[----:B0-----:R-:W-:-:S04]  /*15850*/  LOP3.LUT R44, R44, 0x7f, RZ, 0xc0, !PT ;  /* 0x0000007f2c2c7812 */ /* 0x001fc800078ec0ff */
[----:B------:R-:W-:-:S05]  /*15860*/  LOP3.LUT R44, R44, 0x20, RZ, 0x3c, !PT ;  /* 0x000000202c2c7812 */ /* 0x000fca00078e3cff */
[----:B------:R0:W-:Y:S04]  /*15870*/  STS.U8 [R44+UR8+0x10100], R12 ;  /* 0x0101000c2c007988 */ /* 0x0001e80008000008 */
[----:B----4-:R1:W-:Y:S01]  /*15880*/  STS.U8 [R44+UR8+0x11100], R11 ;  /* 0x0111000b2c007988 */ /* 0x0103e20008000008 */
[----:B0-----:R-:W-:Y:S02]  /*15890*/  PRMT R12, RZ, 0x7610, R12 ;  /* 0x00007610ff0c7816 */ /* 0x001fe4000000000c */
[----:B-1----:R-:W-:-:S04]  /*158a0*/  PRMT R11, RZ, 0x7610, R11 ;  /* 0x00007610ff0b7816 */ /* 0x002fc8000000000b */
[----:B------:R0:W4:Y:S04]  /*158b0*/  @P2 LDG.E.U8 R12, desc[UR24][R14.64] ;  /* 0x000000180e0c2981 */ /* 0x000128000c1e1100 */
[----:B------:R1:W-:Y:S01]  /*158c0*/  STS.U8 [R44+UR8+0x10500], R10 ;  /* 0x0105000a2c007988 */ /* 0x0003e20008000008 */
[----:B0-----:R-:W-:Y:S02]  /*158d0*/  @P0 IMAD.MOV.U32 R14, RZ, RZ, R22 ;  /* 0x000000ffff0e0224 */ /* 0x001fe400078e0016 */
[----:B------:R-:W-:Y:S01]  /*158e0*/  @P0 IMAD.MOV.U32 R15, RZ, RZ, R23 ;  /* 0x000000ffff0f0224 */ /* 0x000fe200078e0017 */
[----:B-1----:R-:W-:Y:S01]  /*158f0*/  PRMT R10, RZ, 0x7610, R10 ;  /* 0x00007610ff0a7816 */ /* 0x002fe2000000000a */
[----:B------:R0:W-:Y:S04]  /*15900*/  STS.U8 [R44+UR8+0x11500], R8 ;  /* 0x011500082c007988 */ /* 0x0001e80008000008 */
[----:B------:R1:W2:Y:S04]  /*15910*/  @P0 LDG.E.U8 R11, desc[UR24][R14.64] ;  /* 0x000000180e0b0981 */ /* 0x0002a8000c1e1100 */
[----:B------:R-:W3:Y:S04]  /*15920*/  LDL R23, [R1+0x3b4] ;  /* 0x0003b40001177983 */ /* 0x000ee80000100800 */
[----:B------:R-:W3:Y:S01]  /*15930*/  LDL R22, [R1+0x3b8] ;  /* 0x0003b80001167983 */ /* 0x000ee20000100800 */
[----:B-1----:R-:W-:-:S02]  /*15940*/  @P2 IMAD.MOV.U32 R14, RZ, RZ, R17 ;  /* 0x000000ffff0e2224 */ /* 0x002fc400078e0011 */
[----:B------:R-:W-:Y:S01]  /*15950*/  @P2 IMAD.MOV.U32 R15, RZ, RZ, R21 ;  /* 0x000000ffff0f2224 */ /* 0x000fe200078e0015 */
[----:B0-----:R-:W-:Y:S01]  /*15960*/  PRMT R8, RZ, 0x7610, R8 ;  /* 0x00007610ff087816 */ /* 0x001fe20000000008 */
[----:B------:R0:W-:Y:S04]  /*15970*/  STS.U8 [R44+UR8+0x10900], R7 ;  /* 0x010900072c007988 */ /* 0x0001e80008000008 */
[----:B------:R1:W3:Y:S04]  /*15980*/  @P2 LDG.E.U8 R10, desc[UR24][R14.64] ;  /* 0x000000180e0a2981 */ /* 0x0002e8000c1e1100 */
[----:B------:R-:W3:Y:S01]  /*15990*/  LDL R17, [R1+0x3bc] ;  /* 0x0003bc0001117983 */ /* 0x000ee20000100800 */
[----:B-1----:R-:W-:-:S02]  /*159a0*/  @P0 IMAD.MOV.U32 R14, RZ, RZ, R19 ;  /* 0x000000ffff0e0224 */ /* 0x002fc400078e0013 */
[----:B------:R-:W-:Y:S01]  /*159b0*/  @P0 IMAD.MOV.U32 R15, RZ, RZ, R38 ;  /* 0x000000ffff0f0224 */ /* 0x000fe200078e0026 */
[----:B0-----:R-:W-:Y:S01]  /*159c0*/  PRMT R7, RZ, 0x7610, R7 ;  /* 0x00007610ff077816 */ /* 0x001fe20000000007 */
[----:B------:R-:W-:Y:S04]  /*159d0*/  STS.U8 [R44+UR8+0x11900], R6 ;  /* 0x011900062c007988 */ /* 0x000fe80008000008 */
[----:B------:R0:W3:Y:S04]  /*159e0*/  @P0 LDG.E.U8 R9, desc[UR24][R14.64] ;  /* 0x000000180e090981 */ /* 0x0000e8000c1e1100 */
[----:B------:R-:W3:Y:S01]  /*159f0*/  LDL R19, [R1+0x3c0] ;  /* 0x0003c00001137983 */ /* 0x000ee20000100800 */
[----:B0-----:R-:W-:-:S02]  /*15a00*/  @P2 IMAD.MOV.U32 R15, RZ, RZ, R18 ;  /* 0x000000ffff0f2224 */ /* 0x001fc400078e0012 */
[----:B------:R-:W0:Y:S01]  /*15a10*/  S2R R18, SR_TID.X ;  /* 0x0000000000127919 */ /* 0x000e220000002100 */
[----:B------:R-:W-:Y:S02]  /*15a20*/  @P2 IMAD.MOV.U32 R14, RZ, RZ, R52 ;  /* 0x000000ffff0e2224 */ /* 0x000fe400078e0034 */
[----:B------:R-:W3:Y:S04]  /*15a30*/  LDL R52, [R1+0x450] ;  /* 0x0004500001347983 */ /* 0x000ee80000100800 */
[----:B------:R1:W3:Y:S04]  /*15a40*/  @P2 LDG.E.U8 R8, desc[UR24][R14.64] ;  /* 0x000000180e082981 */ /* 0x0002e8000c1e1100 */
[----:B------:R1:W-:Y:S02]  /*15a50*/  STS.U8 [R44+UR8+0x10d00], R3 ;  /* 0x010d00032c007988 */ /* 0x0003e40008000008 */
[----:B-1----:R-:W-:-:S02]  /*15a60*/  @P0 IMAD.MOV.U32 R15, RZ, RZ, R50 ;  /* 0x000000ffff0f0224 */ /* 0x002fc400078e0032 */
[----:B------:R-:W3:Y:S01]  /*15a70*/  LDL R50, [R1+0x458] ;  /* 0x0004580001327983 */ /* 0x000ee20000100800 */
[----:B------:R-:W-:-:S03]  /*15a80*/  PRMT R3, RZ, 0x7610, R3 ;  /* 0x00007610ff037816 */ /* 0x000fc60000000003 */
[----:B------:R1:W-:Y:S01]  /*15a90*/  STS.U8 [R44+UR8+0x11d00], R5 ;  /* 0x011d00052c007988 */ /* 0x0003e20008000008 */
[----:B0-----:R-:W-:-:S04]  /*15aa0*/  LOP3.LUT R18, R18, 0x7f, RZ, 0xc0, !PT ;  /* 0x0000007f12127812 */ /* 0x001fc800078ec0ff */
[----:B------:R-:W-:Y:S01]  /*15ab0*/  LOP3.LUT R21, R18, 0x30, RZ, 0x3c, !PT ;  /* 0x0000003012157812 */ /* 0x000fe200078e3cff */
[----:B------:R-:W-:Y:S02]  /*15ac0*/  @P0 IMAD.MOV.U32 R14, RZ, RZ, R48 ;  /* 0x000000ffff0e0224 */ /* 0x000fe400078e0030 */
[----:B------:R-:W3:Y:S04]  /*15ad0*/  LDL R48, [R1+0x45c] ;  /* 0x00045c0001307983 */ /* 0x000ee80000100800 */
[----:B------:R0:W3:Y:S02]  /*15ae0*/  @P0 LDG.E.U8 R7, desc[UR24][R14.64] ;  /* 0x000000180e070981 */ /* 0x0000e4000c1e1100 */
[----:B0-----:R-:W-:Y:S02]  /*15af0*/  @P2 IMAD.MOV.U32 R14, RZ, RZ, R49 ;  /* 0x000000ffff0e2224 */ /* 0x001fe400078e0031 */
[----:B------:R-:W-:-:S02]  /*15b00*/  @P2 IMAD.MOV.U32 R15, RZ, RZ, R40 ;  /* 0x000000ffff0f2224 */ /* 0x000fc400078e0028 */
[----:B------:R-:W3:Y:S04]  /*15b10*/  LDL.LU R40, [R1+0xdf8] ;  /* 0x000df80001287983 */ /* 0x000ee80000300800 */
[----:B------:R-:W3:Y:S04]  /*15b20*/  LDL.LU R49, [R1+0xdf4] ;  /* 0x000df40001317983 */ /* 0x000ee80000300800 */
[----:B------:R0:W3:Y:S04]  /*15b30*/  @P2 LDG.E.U8 R3, desc[UR24][R14.64] ;  /* 0x000000180e032981 */ /* 0x0000e8000c1e1100 */
[----:B------:R-:W3:Y:S04]  /*15b40*/  LDL R38, [R1+0x4d0] ;  /* 0x0004d00001267983 */ /* 0x000ee80000100800 */
[----:B-1----:R-:W3:Y:S01]  /*15b50*/  LDL R44, [R1+0x4d4] ;  /* 0x0004d400012c7983 */ /* 0x002ee20000100800 */
[----:B0-----:R-:W-:-:S03]  /*15b60*/  @P0 IMAD.MOV.U32 R15, RZ, RZ, R16 ;  /* 0x000000ffff0f0224 */ /* 0x001fc600078e0010 */
[----:B------:R-:W3:Y:S01]  /*15b70*/  LDL.LU R16, [R1+0xdf0] ;  /* 0x000df00001107983 */ /* 0x000ee20000300800 */
[----:B------:R-:W-:-:S03]  /*15b80*/  @P0 IMAD.MOV.U32 R14, RZ, RZ, R43 ;  /* 0x000000ffff0e0224 */ /* 0x000fc600078e002b */
[----:B------:R-:W3:Y:S04]  /*15b90*/  LDL R18, [R1+0x4d8] ;  /* 0x0004d80001127983 */ /* 0x000ee80000100800 */
[----:B------:R-:W3:Y:S01]  /*15ba0*/  LDL R43, [R1+0x4dc] ;  /* 0x0004dc00012b7983 */ /* 0x000ee20000100800 */
[----:B------:R-:W-:-:S06]  /*15bb0*/  PRMT R6, RZ, 0x7610, R6 ;  /* 0x00007610ff067816 */ /* 0x000fcc0000000006 */
[----:B------:R3:W3:Y:S04]  /*15bc0*/  @P0 LDG.E.U8 R6, desc[UR24][R14.64] ;  /* 0x000000180e060981 */ /* 0x0006e8000c1e1100 */
[----:B----4-:R0:W-:Y:S02]  /*15bd0*/  STS.U8 [R21+UR8+0x10180], R12 ;  /* 0x0101800c15007988 */ /* 0x0101e40008000008 */
[----:B0-----:R-:W-:Y:S02]  /*15be0*/  PRMT R12, RZ, 0x7610, R12 ;  /* 0x00007610ff0c7816 */ /* 0x001fe4000000000c */
[----:B--2---:R0:W-:Y:S01]  /*15bf0*/  STS.U8 [R21+UR8+0x11180], R11 ;  /* 0x0111800b15007988 */ /* 0x0041e20008000008 */
[----:B---3--:R-:W-:Y:S02]  /*15c00*/  @P2 IMAD.MOV.U32 R15, RZ, RZ, R23 ;  /* 0x000000ffff0f2224 */ /* 0x008fe400078e0017 */
[----:B------:R-:W-:Y:S01]  /*15c10*/  @P2 IMAD.MOV.U32 R14, RZ, RZ, R22 ;  /* 0x000000ffff0e2224 */ /* 0x000fe200078e0016 */
[----:B0-----:R-:W-:-:S04]  /*15c20*/  PRMT R11, RZ, 0x7610, R11 ;  /* 0x00007610ff0b7816 */ /* 0x001fc8000000000b */
[----:B------:R0:W2:Y:S04]  /*15c30*/  @P2 LDG.E.U8 R12, desc[UR24][R14.64] ;  /* 0x000000180e0c2981 */ /* 0x0000a8000c1e1100 */
[----:B------:R1:W-:Y:S01]  /*15c40*/  STS.U8 [R21+UR8+0x10580], R10 ;  /* 0x0105800a15007988 */ /* 0x0003e20008000008 */
[----:B0-----:R-:W-:-:S03]  /*15c50*/  @P0 IMAD.MOV.U32 R15, RZ, RZ, R17 ;  /* 0x000000ffff0f0224 */ /* 0x001fc600078e0011 */
[----:B------:R-:W3:Y:S01]  /*15c60*/  LDL R17, [R1+0x3c4] ;  /* 0x0003c40001117983 */ /* 0x000ee20000100800 */
[----:B-1----:R-:W-:Y:S01]  /*15c70*/  PRMT R10, RZ, 0x7610, R10 ;  /* 0x00007610ff0a7816 */ /* 0x002fe2000000000a */
[----:B------:R-:W-:Y:S02]  /*15c80*/  @P0 IMAD.MOV.U32 R14, RZ, RZ, R19 ;  /* 0x000000ffff0e0224 */ /* 0x000fe400078e0013 */
[----:B------:R0:W-:Y:S04]  /*15c90*/  STS.U8 [R21+UR8+0x11580], R9 ;  /* 0x0115800915007988 */ /* 0x0001e80008000008 */
[----:B------:R1:W4:Y:S04]  /*15ca0*/  @P0 LDG.E.U8 R11, desc[UR24][R14.64] ;  /* 0x000000180e0b0981 */ /* 0x000328000c1e1100 */
[----:B------:R-:W2:Y:S01]  /*15cb0*/  LDL R19, [R1+0x3c8] ;  /* 0x0003c80001137983 */ /* 0x000ea20000100800 */
[----:B-1----:R-:W-:Y:S01]  /*15cc0*/  @P2 IMAD.MOV.U32 R15, RZ, RZ, R52 ;  /* 0x000000ffff0f2224 */ /* 0x002fe200078e0034 */
[----:B0-----:R-:W-:-:S02]  /*15cd0*/  PRMT R9, RZ, 0x7610, R9 ;  /* 0x00007610ff097816 */ /* 0x001fc40000000009 */
[----:B------:R0:W-:Y:S01]  /*15ce0*/  STS.U8 [R21+UR8+0x10980], R8 ;  /* 0x0109800815007988 */ /* 0x0001e20008000008 */
[----:B------:R-:W-:-:S03]  /*15cf0*/  PRMT R5, RZ, 0x7610, R5 ;  /* 0x00007610ff057816 */ /* 0x000fc60000000005 */
[----:B------:R-:W2:Y:S01]  /*15d00*/  LDL R52, [R1+0x3cc] ;  /* 0x0003cc0001347983 */ /* 0x000ea20000100800 */
[----:B0-----:R-:W-:-:S03]  /*15d10*/  PRMT R8, RZ, 0x7610, R8 ;  /* 0x00007610ff087816 */ /* 0x001fc60000000008 */
[----:B------:R0:W-:Y:S02]  /*15d20*/  STS.U8 [R21+UR8+0x11980], R7 ;  /* 0x0119800715007988 */ /* 0x0001e40008000008 */
[----:B0-----:R-:W-:Y:S01]  /*15d30*/  PRMT R7, RZ, 0x7610, R7 ;  /* 0x00007610ff077816 */ /* 0x001fe20000000007 */
[----:B------:R-:W-:Y:S02]  /*15d40*/  @P2 IMAD.MOV.U32 R14, RZ, RZ, R16 ;  /* 0x000000ffff0e2224 */ /* 0x000fe400078e0010 */
[----:B------:R-:W4:Y:S04]  /*15d50*/  LDL R16, [R1+0x3d0] ;  /* 0x0003d00001107983 */ /* 0x000f280000100800 */
[----:B------:R0:W4:Y:S02]  /*15d60*/  @P2 LDG.E.U8 R10, desc[UR24][R14.64] ;  /* 0x000000180e0a2981 */ /* 0x000124000c1e1100 */
[----:B0-----:R-:W-:-:S02]  /*15d70*/  @P0 IMAD.MOV.U32 R14, RZ, RZ, R48 ;  /* 0x000000ffff0e0224 */ /* 0x001fc400078e0030 */
[----:B------:R-:W-:Y:S01]  /*15d80*/  @P0 IMAD.MOV.U32 R15, RZ, RZ, R50 ;  /* 0x000000ffff0f0224 */ /* 0x000fe200078e0032 */
[----:B------:R-:W4:Y:S04]  /*15d90*/  LDL R48, [R1+0x464] ;  /* 0x0004640001307983 */ /* 0x000f280000100800 */
[----:B------:R0:W4:Y:S04]  /*15da0*/  @P0 LDG.E.U8 R9, desc[UR24][R14.64] ;  /* 0x000000180e090981 */ /* 0x000128000c1e1100 */
[----:B------:R-:W4:Y:S01]  /*15db0*/  LDL R50, [R1+0x460] ;  /* 0x0004600001327983 */ /* 0x000f220000100800 */
        /* <DEDUP_REMOVED lines=8> */
[----:B------:R0:W4:Y:S02]  /*15e40*/  @P0 LDG.E.U8 R7, desc[UR24][R14.64] ;  /* 0x000000180e070981 */ /* 0x000124000c1e1100 */
[----:B0-----:R-:W-:Y:S02]  /*15e50*/  @P2 IMAD.MOV.U32 R14, RZ, RZ, R0 ;  /* 0x000000ffff0e2224 */ /* 0x001fe400078e0000 */
[----:B------:R-:W-:Y:S02]  /*15e60*/  @P2 IMAD.MOV.U32 R15, RZ, RZ, R34 ;  /* 0x000000ffff0f2224 */ /* 0x000fe400078e0022 */
[----:B------:R-:W4:Y:S04]  /*15e70*/  LDL.LU R34, [R1+0xdec] ;  /* 0x000dec0001227983 */ /* 0x000f280000300800 */
[----:B------:R0:W4:Y:S04]  /*15e80*/  @P2 LDG.E.U8 R5, desc[UR24][R14.64] ;  /* 0x000000180e052981 */ /* 0x000128000c1e1100 */
[----:B------:R-:W4:Y:S01]  /*15e90*/  LDL.LU R0, [R1+0xde8] ;  /* 0x000de80001007983 */ /* 0x000f220000300800 */
[----:B0-----:R-:W-:-:S02]  /*15ea0*/  @P0 IMAD.MOV.U32 R15, RZ, RZ, R39 ;  /* 0x000000ffff0f0224 */ /* 0x001fc400078e0027 */
[----:B------:R-:W-:Y:S01]  /*15eb0*/  @P0 IMAD.MOV.U32 R14, RZ, RZ, R31 ;  /* 0x000000ffff0e0224 */ /* 0x000fe200078e001f */
[----:B------:R-:W4:Y:S04]  /*15ec0*/  LDL.LU R39, [R1+0xde4] ;  /* 0x000de40001277983 */ /* 0x000f280000300800 */
[----:B------:R-:W4:Y:S01]  /*15ed0*/  LDL.LU R31, [R1+0xde0] ;  /* 0x000de000011f7983 */ /* 0x000f220000300800 */
[----:B------:R-:W0:Y:S03]  /*15ee0*/  S2R R18, SR_TID.X ;  /* 0x0000000000127919 */ /* 0x000e260000002100 */
[----:B------:R1:W-:Y:S01]  /*15ef0*/  STS.U8 [R21+UR8+0x10d80], R3 ;  /* 0x010d800315007988 */ /* 0x0003e20008000008 */
[----:B---3--:R-:W-:-:S03]  /*15f00*/  @P2 IMAD.MOV.U32 R13, RZ, RZ, R17 ;  /* 0x000000ffff0d2224 */ /* 0x008fc600078e0011 */
[----:B------:R-:W-:Y:S01]  /*15f10*/  STS.U8 [R21+UR8+0x11d80], R6 ;  /* 0x011d800615007988 */ /* 0x000fe20008000008 */
[----:B-1----:R-:W-:-:S06]  /*15f20*/  PRMT R3, RZ, 0x7610, R3 ;  /* 0x00007610ff037816 */ /* 0x002fcc0000000003 */
[----:B------:R1:W3:Y:S01]  /*15f30*/  @P0 LDG.E.U8 R3, desc[UR24][R14.64] ;  /* 0x000000180e030981 */ /* 0x0002e2000c1e1100 */
[----:B0-----:R-:W-:-:S04]  /*15f40*/  LOP3.LUT R18, R18, 0x7f, RZ, 0xc0, !PT ;  /* 0x0000007f12127812 */ /* 0x001fc800078ec0ff */
[----:B------:R-:W-:Y:S02]  /*15f50*/  LOP3.LUT R18, R18, 0x40, RZ, 0x3c, !PT ;  /* 0x0000004012127812 */ /* 0x000fe400078e3cff */
[----:B-1----:R-:W-:-:S03]  /*15f60*/  PRMT R14, RZ, 0x7610, R14 ;  /* 0x00007610ff0e7816 */ /* 0x002fc6000000000e */
[----:B--2---:R0:W-:Y:S01]  /*15f70*/  STS.U8 [R18+UR8+0x10200], R12 ;  /* 0x0102000c12007988 */ /* 0x0041e20008000008 */
[----:B------:R-:W-:-:S03]  /*15f80*/  @P0 IMAD.MOV.U32 R17, RZ, RZ, R52 ;  /* 0x000000ffff110224 */ /* 0x000fc600078e0034 */
[----:B----4-:R-:W-:Y:S04]  /*15f90*/  STS.U8 [R18+UR8+0x11200], R11 ;  /* 0x0112000b12007988 */ /* 0x010fe80008000008 */
[----:B------:R-:W2:Y:S01]  /*15fa0*/  LDL R52, [R1+0x3d8] ;  /* 0x0003d80001347983 */ /* 0x000ea20000100800 */
[----:B0-----:R-:W-:-:S03]  /*15fb0*/  @P2 IMAD.MOV.U32 R12, RZ, RZ, R19 ;  /* 0x000000ffff0c2224 */ /* 0x001fc600078e0013 */
[----:B------:R-:W4:Y:S04]  /*15fc0*/  LDL R19, [R1+0x3d4] ;  /* 0x0003d40001137983 */ /* 0x000f280000100800 */
[----:B------:R0:W2:Y:S02]  /*15fd0*/  @P2 LDG.E.U8 R14, desc[UR24][R12.64] ;  /* 0x000000180c0e2981 */ /* 0x0000a4000c1e1100 */
[----:B0-----:R-:W-:Y:S02]  /*15fe0*/  PRMT R12, RZ, 0x7610, R12 ;  /* 0x00007610ff0c7816 */ /* 0x001fe4000000000c */
[----:B------:R-:W-:-:S06]  /*15ff0*/  PRMT R13, RZ, 0x7610, R13 ;  /* 0x00007610ff0d7816 */ /* 0x000fcc000000000d */
[----:B------:R0:W2:Y:S04]  /*16000*/  @P0 LDG.E.U8 R13, desc[UR24][R16.64] ;  /* 0x00000018100d0981 */ /* 0x0000a8000c1e1100 */
[----:B------:R1:W-:Y:S02]  /*16010*/  STS.U8 [R18+UR8+0x10600], R10 ;  /* 0x0106000a12007988 */ /* 0x0003e40008000008 */
[----:B-1----:R-:W-:Y:S02]  /*16020*/  @P2 IMAD.MOV.U32 R10, RZ, RZ, R48 ;  /* 0x000000ffff0a2224 */ /* 0x002fe400078e0030 */
[----:B------:R-:W2:Y:S01]  /*16030*/  LDL R48, [R1+0x474] ;  /* 0x0004740001307983 */ /* 0x000ea20000100800 */
[----:B------:R-:W-:-:S03]  /*16040*/  @P2 IMAD.MOV.U32 R11, RZ, RZ, R50 ;  /* 0x000000ffff0b2224 */ /* 0x000fc600078e0032 */
[----:B------:R1:W-:Y:S04]  /*16050*/  STS.U8 [R18+UR8+0x11600], R9 ;  /* 0x0116000912007988 */ /* 0x0003e80008000008 */
[----:B------:R1:W2:Y:S01]  /*16060*/  @P2 LDG.E.U8 R12, desc[UR24][R10.64] ;  /* 0x000000180a0c2981 */ /* 0x0002a2000c1e1100 */
[----:B0-----:R-:W-:-:S03]  /*16070*/  @P0 IMAD.MOV.U32 R16, RZ, RZ, R44 ;  /* 0x000000ffff100224 */ /* 0x001fc600078e002c */
[----:B------:R-:W2:Y:S04]  /*16080*/  LDL R50, [R1+0x470] ;  /* 0x0004700001327983 */ /* 0x000ea80000100800 */
[----:B------:R-:W-:Y:S01]  /*16090*/  STS.U8 [R18+UR8+0x10a00], R8 ;  /* 0x010a000812007988 */ /* 0x000fe20008000008 */
[----:B-1----:R-:W-:Y:S02]  /*160a0*/  PRMT R10, RZ, 0x7610, R10 ;  /* 0x00007610ff0a7816 */ /* 0x002fe4000000000a */
[----:B------:R-:W-:Y:S01]  /*160b0*/  PRMT R11, RZ, 0x7610, R11 ;  /* 0x00007610ff0b7816 */ /* 0x000fe2000000000b */
[----:B------:R-:W-:-:S05]  /*160c0*/  @P0 IMAD.MOV.U32 R17, RZ, RZ, R38 ;  /* 0x000000ffff110224 */ /* 0x000fca00078e0026 */
[----:B------:R0:W2:Y:S01]  /*160d0*/  @P0 LDG.E.U8 R10, desc[UR24][R16.64] ;  /* 0x00000018100a0981 */ /* 0x0000a2000c1e1100 */
[----:B------:R-:W-:-:S03]  /*160e0*/  @P2 IMAD.MOV.U32 R9, RZ, RZ, R43 ;  /* 0x000000ffff092224 */ /* 0x000fc600078e002b */
[----:B------:R1:W-:Y:S01]  /*160f0*/  STS.U8 [R18+UR8+0x11a00], R7 ;  /* 0x011a000712007988 */ /* 0x0003e20008000008 */
[----:B0-----:R-:W-:Y:S02]  /*16100*/  @P2 IMAD.MOV.U32 R16, RZ, RZ, R30 ;  /* 0x000000ffff102224 */ /* 0x001fe400078e001e */
[----:B-1----:R-:W-:Y:S02]  /*16110*/  @P0 IMAD.MOV.U32 R7, RZ, RZ, R49 ;  /* 0x000000ffff070224 */ /* 0x002fe400078e0031 */
[----:B------:R-:W-:Y:S02]  /*16120*/  @P2 IMAD.MOV.U32 R17, RZ, RZ, R4 ;  /* 0x000000ffff112224 */ /* 0x000fe400078e0004 */
[----:B------:R-:W-:Y:S02]  /*16130*/  @P2 IMAD.MOV.U32 R8, RZ, RZ, R31 ;  /* 0x000000ffff082224 */ /* 0x000fe400078e001f */
[----:B------:R-:W-:Y:S01]  /*16140*/  @P0 IMAD.MOV.U32 R6, RZ, RZ, R39 ;  /* 0x000000ffff060224 */ /* 0x000fe200078e0027 */
[----:B------:R-:W2:Y:S04]  /*16150*/  LDL.LU R31, [R1+0xddc] ;  /* 0x000ddc00011f7983 */ /* 0x000ea80000300800 */
[----:B------:R0:W2:Y:S04]  /*16160*/  @P2 LDG.E.U8 R11, desc[UR24][R8.64] ;  /* 0x00000018080b2981 */ /* 0x0000a8000c1e1100 */
[----:B------:R-:W2:Y:S04]  /*16170*/  LDL R44, [R1+0x3e4] ;  /* 0x0003e400012c7983 */ /* 0x000ea80000100800 */
[----:B------:R-:W2:Y:S01]  /*16180*/  LDL R43, [R1+0x3e8] ;  /* 0x0003e800012b7983 */ /* 0x000ea20000100800 */
[----:B0-----:R-:W-:-:S03]  /*16190*/  PRMT R9, RZ, 0x7610, R9 ;  /* 0x00007610ff097816 */ /* 0x001fc60000000009 */
[----:B------:R-:W2:Y:S04]  /*161a0*/  LDL.LU R49, [R1+0xdd8] ;  /* 0x000dd80001317983 */ /* 0x000ea80000300800 */
[----:B------:R0:W2:Y:S04]  /*161b0*/  @P0 LDG.E.U8 R9, desc[UR24][R6.64] ;  /* 0x0000001806090981 */ /* 0x0000a8000c1e1100 */
[----:B------:R-:W2:Y:S04]  /*161c0*/  LDL.LU R4, [R1+0xdd4] ;  /* 0x000dd40001047983 */ /* 0x000ea80000300800 */
[----:B------:R-:W2:Y:S01]  /*161d0*/  LDL.LU R30, [R1+0xdd0] ;  /* 0x000dd000011e7983 */ /* 0x000ea20000300800 */
[----:B0-----:R-:W-:-:S06]  /*161e0*/  PRMT R6, RZ, 0x7610, R6 ;  /* 0x00007610ff067816 */ /* 0x001fcc0000000006 */
[----:B------:R0:W2:Y:S02]  /*161f0*/  @P2 LDG.E.U8 R6, desc[UR24][R16.64] ;  /* 0x0000001810062981 */ /* 0x0000a4000c1e1100 */
[----:B0-----:R-:W-:Y:S02]  /*16200*/  @P0 IMAD.MOV.U32 R17, RZ, RZ, R2 ;  /* 0x000000ffff110224 */ /* 0x001fe400078e0002 */
[----:B------:R-:W2:Y:S01]  /*16210*/  LDL.LU R2, [R1+0xdcc] ;  /* 0x000dcc0001027983 */ /* 0x000ea20000300800 */
[----:B------:R-:W0:Y:S03]  /*16220*/  S2R R39, SR_TID.X ;  /* 0x0000000000277919 */ /* 0x000e260000002100 */
[----:B------:R1:W-:Y:S01]  /*16230*/  STS.U8 [R18+UR8+0x10e00], R5 ;  /* 0x010e000512007988 */ /* 0x0003e20008000008 */
[----:B------:R-:W-:-:S03]  /*16240*/  PRMT R8, RZ, 0x7610, R8 ;  /* 0x00007610ff087816 */ /* 0x000fc60000000008 */
[----:B---3--:R-:W-:Y:S01]  /*16250*/  STS.U8 [R18+UR8+0x11e00], R3 ;  /* 0x011e000312007988 */ /* 0x008fe20008000008 */
[----:B----4-:R-:W-:Y:S01]  /*16260*/  @P2 IMAD.MOV.U32 R15, RZ, RZ, R19 ;  /* 0x000000ffff0f2224 */ /* 0x010fe200078e0013 */
[----:B-1----:R-:W-:Y:S02]  /*16270*/  PRMT R5, RZ, 0x7610, R5 ;  /* 0x00007610ff057816 */ /* 0x002fe40000000005 */
[----:B0-----:R-:W-:-:S04]  /*16280*/  LOP3.LUT R39, R39, 0x7f, RZ, 0xc0, !PT ;  /* 0x0000007f27277812 */ /* 0x001fc800078ec0ff */
[----:B------:R-:W-:-:S05]  /*16290*/  LOP3.LUT R39, R39, 0x50, RZ, 0x3c, !PT ;  /* 0x0000005027277812 */ /* 0x000fca00078e3cff */
[----:B--2---:R0:W-:Y:S01]  /*162a0*/  STS.U8 [R39+UR8+0x10280], R14 ;  /* 0x0102800e27007988 */ /* 0x0041e20008000008 */
[----:B------:R-:W-:Y:S01]  /*162b0*/  PRMT R7, RZ, 0x7610, R7 ;  /* 0x00007610ff077816 */ /* 0x000fe20000000007 */
[----:B0-----:R-:W-:-:S05]  /*162c0*/  @P2 IMAD.MOV.U32 R14, RZ, RZ, R52 ;  /* 0x000000ffff0e2224 */ /* 0x001fca00078e0034 */
[----:B------:R0:W2:Y:S01]  /*162d0*/  @P2 LDG.E.U8 R5, desc[UR24][R14.64] ;  /* 0x000000180e052981 */ /* 0x0000a2000c1e1100 */
[----:B------:R-:W-:Y:S01]  /*162e0*/  @P0 IMAD.MOV.U32 R16, RZ, RZ, R53 ;  /* 0x000000ffff100224 */ /* 0x000fe200078e0035 */
[----:B------:R-:W-:Y:S02]  /*162f0*/  PRMT R3, RZ, 0x7610, R3 ;  /* 0x00007610ff037816 */ /* 0x000fe40000000003 */
[----:B------:R-:W3:Y:S04]  /*16300*/  LDL.LU R53, [R1+0xdc8] ;  /* 0x000dc80001357983 */ /* 0x000ee80000300800 */
[----:B------:R-:W4:Y:S04]  /*16310*/  @P0 LDG.E.U8 R3, desc[UR24][R16.64] ;  /* 0x0000001810030981 */ /* 0x000f28000c1e1100 */
[----:B------:R1:W-:Y:S02]  /*16320*/  STS.U8 [R39+UR8+0x11280], R13 ;  /* 0x0112800d27007988 */ /* 0x0003e40008000008 */
[----:B-1----:R-:W-:-:S02]  /*16330*/  @P2 IMAD.MOV.U32 R13, RZ, RZ, R51 ;  /* 0x000000ffff0d2224 */ /* 0x002fc400078e0033 */
[----:B------:R-:W3:Y:S01]  /*16340*/  LDL.LU R51, [R1+0xdc4] ;  /* 0x000dc40001337983 */ /* 0x000ee20000300800 */
[----:B0-----:R-:W-:-:S03]  /*16350*/  @P2 IMAD.MOV.U32 R14, RZ, RZ, R48 ;  /* 0x000000ffff0e2224 */ /* 0x001fc600078e0030 */
[----:B------:R0:W-:Y:S02]  /*16360*/  STS.U8 [R39+UR8+0x10680], R12 ;  /* 0x0106800c27007988 */ /* 0x0001e40008000008 */
[----:B0-----:R-:W-:Y:S02]  /*16370*/  @P2 IMAD.MOV.U32 R12, RZ, RZ, R0 ;  /* 0x000000ffff0c2224 */ /* 0x001fe400078e0000 */
[----:B------:R-:W-:Y:S01]  /*16380*/  @P2 IMAD.MOV.U32 R15, RZ, RZ, R50 ;  /* 0x000000ffff0f2224 */ /* 0x000fe200078e0032 */
[----:B------:R-:W3:Y:S04]  /*16390*/  LDL.LU R0, [R1+0xdc0] ;  /* 0x000dc00001007983 */ /* 0x000ee80000300800 */
[----:B------:R0:W3:Y:S04]  /*163a0*/  @P2 LDG.E.U8 R8, desc[UR24][R12.64] ;  /* 0x000000180c082981 */ /* 0x0000e8000c1e1100 */
[----:B------:R1:W-:Y:S04]  /*163b0*/  STS.U8 [R39+UR8+0x11680], R10 ;  /* 0x0116800a27007988 */ /* 0x0003e80008000008 */
[----:B------:R-:W3:Y:S01]  /*163c0*/  @P2 LDG.E.U8 R7, desc[UR24][R14.64] ;  /* 0x000000180e072981 */ /* 0x000ee2000c1e1100 */
[----:B0-----:R-:W-:-:S02]  /*163d0*/  @P2 IMAD.MOV.U32 R12, RZ, RZ, R45 ;  /* 0x000000ffff0c2224 */ /* 0x001fc400078e002d */
[----:B------:R-:W-:Y:S01]  /*163e0*/  @P2 IMAD.MOV.U32 R13, RZ, RZ, R47 ;  /* 0x000000ffff0d2224 */ /* 0x000fe200078e002f */
[----:B-1----:R-:W-:-:S06]  /*163f0*/  PRMT R10, RZ, 0x7610, R10 ;  /* 0x00007610ff0a7816 */ /* 0x002fcc000000000a */
[----:B------:R0:W3:Y:S02]  /*16400*/  @P2 LDG.E.U8 R10, desc[UR24][R12.64] ;  /* 0x000000180c0a2981 */ /* 0x0000e4000c1e1100 */
[----:B0-----:R-:W-:Y:S01]  /*16410*/  PRMT R13, RZ, 0x7610, R13 ;  /* 0x00007610ff0d7816 */ /* 0x001fe2000000000d */
[----:B------:R-:W-:Y:S02]  /*16420*/  @P2 IMAD.MOV.U32 R15, RZ, RZ, R44 ;  /* 0x000000ffff0f2224 */ /* 0x000fe400078e002c */
[----:B------:R-:W-:-:S05]  /*16430*/  @P2 IMAD.MOV.U32 R14, RZ, RZ, R43 ;  /* 0x000000ffff0e2224 */ /* 0x000fca00078e002b */
[----:B------:R0:W3:Y:S02]  /*16440*/  @P2 LDG.E.U8 R13, desc[UR24][R14.64] ;  /* 0x000000180e0d2981 */ /* 0x0000e4000c1e1100 */
[----:B0-----:R-:W-:Y:S02]  /*16450*/  @P2 IMAD.MOV.U32 R15, RZ, RZ, R49 ;  /* 0x000000ffff0f2224 */ /* 0x001fe400078e0031 */
[----:B------:R-:W3:Y:S01]  /*16460*/  LDL.LU R49, [R1+0xdbc] ;  /* 0x000dbc0001317983 */ /* 0x000ee20000300800 */
[----:B------:R-:W-:-:S03]  /*16470*/  @P2 IMAD.MOV.U32 R14, RZ, RZ, R2 ;  /* 0x000000ffff0e2224 */ /* 0x000fc600078e0002 */
[----:B------:R-:W3:Y:S01]  /*16480*/  LDL.LU R2, [R1+0xdb8] ;  /* 0x000db80001027983 */ /* 0x000ee20000300800 */
[----:B------:R-:W-:-:S03]  /*16490*/  PRMT R12, RZ, 0x7610, R12 ;  /* 0x00007610ff0c7816 */ /* 0x000fc6000000000c */
[----:B------:R0:W-:Y:S04]  /*164a0*/  STS.U8 [R39+UR8+0x10a80], R11 ;  /* 0x010a800b27007988 */ /* 0x0001e80008000008 */
[----:B------:R1:W3:Y:S01]  /*164b0*/  @P2 LDG.E.U8 R12, desc[UR24][R14.64] ;  /* 0x000000180e0c2981 */ /* 0x0002e2000c1e1100 */
[----:B0-----:R-:W-:Y:S01]  /*164c0*/  PRMT R11, RZ, 0x7610, R11 ;  /* 0x00007610ff0b7816 */ /* 0x001fe2000000000b */
[----:B-1----:R-:W-:Y:S02]  /*164d0*/  @P2 IMAD.MOV.U32 R14, RZ, RZ, R40 ;  /* 0x000000ffff0e2224 */ /* 0x002fe400078e0028 */
[----:B------:R-:W-:Y:S01]  /*164e0*/  @P2 IMAD.MOV.U32 R15, RZ, RZ, R41 ;  /* 0x000000ffff0f2224 */ /* 0x000fe200078e0029 */
[----:B------:R0:W-:Y:S04]  /*164f0*/  STS.U8 [R39+UR8+0x11a80], R9 ;  /* 0x011a800927007988 */ /* 0x0001e80008000008 */
[----:B------:R1:W3:Y:S01]  /*16500*/  @P2 LDG.E.U8 R11, desc[UR24][R14.64] ;  /* 0x000000180e0b2981 */ /* 0x0002e2000c1e1100 */
[----:B0-----:R-:W-:Y:S01]  /*16510*/  PRMT R9, RZ, 0x7610, R9 ;  /* 0x00007610ff097816 */ /* 0x001fe20000000009 */
[----:B-1----:R-:W-:-:S02]  /*16520*/  @P2 IMAD.MOV.U32 R14, RZ, RZ, R36 ;  /* 0x000000ffff0e2224 */ /* 0x002fc400078e0024 */
[----:B------:R-:W-:Y:S01]  /*16530*/  @P2 IMAD.MOV.U32 R15, RZ, RZ, R37 ;  /* 0x000000ffff0f2224 */ /* 0x000fe200078e0025 */
[----:B------:R0:W-:Y:S01]  /*16540*/  STS.U8 [R39+UR8+0x10e80], R6 ;  /* 0x010e800627007988 */ /* 0x0001e20008000008 */
[----:B------:R-:W-:-:S03]  /*16550*/  LOP3.LUT R46, R46, 0x60, RZ, 0x3c, !PT ;  /* 0x000000602e2e7812 */ /* 0x000fc600078e3cff */
[----:B------:R3:W3:Y:S01]  /*16560*/  @P2 LDG.E.U8 R9, desc[UR24][R14.64] ;  /* 0x000000180e092981 */ /* 0x0006e2000c1e1100 */
[----:B0-----:R-:W-:-:S03]  /*16570*/  PRMT R6, RZ, 0x7610, R6 ;  /* 0x00007610ff067816 */ /* 0x001fc60000000006 */
[----:B----4-:R-:W-:Y:S04]  /*16580*/  STS.U8 [R39+UR8+0x11e80], R3 ;  /* 0x011e800327007988 */ /* 0x010fe80008000008 */
[----:B--2---:R0:W-:Y:S02]  /*16590*/  STS.U8 [R46+UR8+0x10300], R5 ;  /* 0x010300052e007988 */ /* 0x0041e40008000008 */
[----:B0-----:R-:W-:Y:S02]  /*165a0*/  PRMT R5, RZ, 0x7610, R5 ;  /* 0x00007610ff057816 */ /* 0x001fe40000000005 */
[----:B------:R-:W-:Y:S01]  /*165b0*/  PRMT R3, RZ, 0x7610, R3 ;  /* 0x00007610ff037816 */ /* 0x000fe20000000003 */
[----:B---3--:R-:W-:Y:S02]  /*165c0*/  @P0 IMAD.MOV.U32 R15, RZ, RZ, R0 ;  /* 0x000000ffff0f0224 */ /* 0x008fe400078e0000 */
[----:B------:R-:W5:Y:S01]  /*165d0*/  LDL.LU R0, [R1+0xdb4] ;  /* 0x000db40001007983 */ /* 0x000f620000300800 */
[----:B------:R-:W-:-:S03]  /*165e0*/  @P0 IMAD.MOV.U32 R14, RZ, RZ, R2 ;  /* 0x000000ffff0e0224 */ /* 0x000fc600078e0002 */
[----:B------:R0:W-:Y:S04]  /*165f0*/  STS.U8 [R46+UR8+0x10700], R7 ;  /* 0x010700072e007988 */ /* 0x0001e80008000008 */
[----:B------:R1:W2:Y:S04]  /*16600*/  @P0 LDG.E.U8 R6, desc[UR24][R14.64] ;  /* 0x000000180e060981 */ /* 0x0002a8000c1e1100 */
[----:B------:R-:W5:Y:S01]  /*16610*/  LDL.LU R2, [R1+0xdb0] ;  /* 0x000db00001027983 */ /* 0x000f620000300800 */
[----:B-1----:R-:W-:Y:S02]  /*16620*/  @P0 IMAD.MOV.U32 R14, RZ, RZ, R53 ;  /* 0x000000ffff0e0224 */ /* 0x002fe400078e0035 */
[----:B------:R-:W-:Y:S01]  /*16630*/  @P0 IMAD.MOV.U32 R15, RZ, RZ, R4 ;  /* 0x000000ffff0f0224 */ /* 0x000fe200078e0004 */
[----:B0-----:R-:W-:Y:S01]  /*16640*/  PRMT R7, RZ, 0x7610, R7 ;  /* 0x00007610ff077816 */ /* 0x001fe20000000007 */
[----:B------:R0:W-:Y:S04]  /*16650*/  STS.U8 [R46+UR8+0x10b00], R8 ;  /* 0x010b00082e007988 */ /* 0x0001e80008000008 */
[----:B------:R1:W3:Y:S04]  /*16660*/  @P0 LDG.E.U8 R5, desc[UR24][R14.64] ;  /* 0x000000180e050981 */ /* 0x0002e8000c1e1100 */
[----:B------:R-:W5:Y:S01]  /*16670*/  LDL.LU R4, [R1+0xdac] ;  /* 0x000dac0001047983 */ /* 0x000f620000300800 */
[----:B-1----:R-:W-:-:S02]  /*16680*/  @P0 IMAD.MOV.U32 R14, RZ, RZ, R34 ;  /* 0x000000ffff0e0224 */ /* 0x002fc400078e0022 */
[----:B------:R-:W-:-:S05]  /*16690*/  @P0 IMAD.MOV.U32 R15, RZ, RZ, R35 ;  /* 0x000000ffff0f0224 */ /* 0x000fca00078e0023 */
[----:B------:R1:W4:Y:S01]  /*166a0*/  @P0 LDG.E.U8 R3, desc[UR24][R14.64] ;  /* 0x000000180e030981 */ /* 0x000322000c1e1100 */
[----:B0-----:R-:W-:Y:S01]  /*166b0*/  PRMT R8, RZ, 0x7610, R8 ;  /* 0x00007610ff087816 */ /* 0x001fe20000000008 */
[----:B-1----:R-:W-:Y:S02]  /*166c0*/  @P0 IMAD.MOV.U32 R14, RZ, RZ, R32 ;  /* 0x000000ffff0e0224 */ /* 0x002fe400078e0020 */
[----:B------:R-:W-:Y:S01]  /*166d0*/  @P0 IMAD.MOV.U32 R15, RZ, RZ, R33 ;  /* 0x000000ffff0f0224 */ /* 0x000fe200078e0021 */
[----:B------:R-:W-:Y:S04]  /*166e0*/  STS.U8 [R46+UR8+0x10f00], R10 ;  /* 0x010f000a2e007988 */ /* 0x000fe80008000008 */
[----:B------:R0:W4:Y:S02]  /*166f0*/  @P0 LDG.E.U8 R7, desc[UR24][R14.64] ;  /* 0x000000180e070981 */ /* 0x000124000c1e1100 */
[----:B0-----:R-:W-:-:S02]  /*16700*/  @P0 IMAD.MOV.U32 R14, RZ, RZ, R49 ;  /* 0x000000ffff0e0224 */ /* 0x001fc400078e0031 */
[----:B------:R-:W-:-:S05]  /*16710*/  @P0 IMAD.MOV.U32 R15, RZ, RZ, R51 ;  /* 0x000000ffff0f0224 */ /* 0x000fca00078e0033 */
[----:B------:R0:W4:Y:S02]  /*16720*/  @P0 LDG.E.U8 R8, desc[UR24][R14.64] ;  /* 0x000000180e080981 */ /* 0x000124000c1e1100 */
[----:B0-----:R-:W-:Y:S02]  /*16730*/  @P0 IMAD.MOV.U32 R14, RZ, RZ, R30 ;  /* 0x000000ffff0e0224 */ /* 0x001fe400078e001e */
[----:B------:R-:W-:Y:S01]  /*16740*/  @P0 IMAD.MOV.U32 R15, RZ, RZ, R31 ;  /* 0x000000ffff0f0224 */ /* 0x000fe200078e001f */
[----:B--2---:R0:W-:Y:S02]  /*16750*/  STS.U8 [R46+UR8+0x11300], R6 ;  /* 0x011300062e007988 */ /* 0x0041e40008000008 */
[----:B0-----:R-:W-:-:S06]  /*16760*/  PRMT R6, RZ, 0x7610, R6 ;  /* 0x00007610ff067816 */ /* 0x001fcc0000000006 */
[----:B------:R0:W2:Y:S04]  /*16770*/  @P0 LDG.E.U8 R6, desc[UR24][R14.64] ;  /* 0x000000180e060981 */ /* 0x0000a8000c1e1100 */
[----:B---3--:R1:W-:Y:S01]  /*16780*/  STS.U8 [R46+UR8+0x11700], R5 ;  /* 0x011700052e007988 */ /* 0x0083e20008000008 */
[----:B0-----:R-:W-:Y:S02]  /*16790*/  @P0 IMAD.MOV.U32 R14, RZ, RZ, R28 ;  /* 0x000000ffff0e0224 */ /* 0x001fe400078e001c */
[----:B------:R-:W-:Y:S01]  /*167a0*/  @P0 IMAD.MOV.U32 R15, RZ, RZ, R29 ;  /* 0x000000ffff0f0224 */ /* 0x000fe200078e001d */
[----:B-1----:R-:W-:Y:S01]  /*167b0*/  PRMT R5, RZ, 0x7610, R5 ;  /* 0x00007610ff057816 */ /* 0x002fe20000000005 */
[----:B----4-:R0:W-:Y:S05]  /*167c0*/  STS.U8 [R46+UR8+0x11b00], R3 ;  /* 0x011b00032e007988 */ /* 0x0101ea0008000008 */
[----:B------:R1:W3:Y:S01]  /*167d0*/  @P0 LDG.E.U8 R5, desc[UR24][R14.64] ;  /* 0x000000180e050981 */ /* 0x0002e2000c1e1100 */
[----:B0-----:R-:W-:Y:S01]  /*167e0*/  PRMT R3, RZ, 0x7610, R3 ;  /* 0x00007610ff037816 */ /* 0x001fe20000000003 */
[----:B-1----:R-:W-:-:S02]  /*167f0*/  @P0 IMAD.MOV.U32 R14, RZ, RZ, R20 ;  /* 0x000000ffff0e0224 */ /* 0x002fc400078e0014 */
[----:B------:R-:W-:-:S05]  /*16800*/  @P0 IMAD.MOV.U32 R15, RZ, RZ, R27 ;  /* 0x000000ffff0f0224 */ /* 0x000fca00078e001b */
[----:B------:R-:W4:Y:S04]  /*16810*/  @P0 LDG.E.U8 R3, desc[UR24][R14.64] ;  /* 0x000000180e030981 */ /* 0x000f28000c1e1100 */
[----:B------:R-:W-:Y:S04]  /*16820*/  STS.U8 [R46+UR8+0x11f00], R7 ;  /* 0x011f00072e007988 */ /* 0x000fe80008000008 */
[----:B------:R-:W-:Y:S04]  /*16830*/  STS.U8 [R42+UR8+0x10380], R13 ;  /* 0x0103800d2a007988 */ /* 0x000fe80008000008 */
[----:B------:R-:W-:Y:S04]  /*16840*/  STS.U8 [R42+UR8+0x10780], R12 ;  /* 0x0107800c2a007988 */ /* 0x000fe80008000008 */
[----:B------:R-:W-:Y:S04]  /*16850*/  STS.U8 [R42+UR8+0x10b80], R11 ;  /* 0x010b800b2a007988 */ /* 0x000fe80008000008 */
[----:B------:R-:W-:Y:S04]  /*16860*/  STS.U8 [R42+UR8+0x10f80], R9 ;  /* 0x010f80092a007988 */ /* 0x000fe80008000008 */
[----:B------:R-:W-:Y:S01]  /*16870*/  STS.U8 [R42+UR8+0x11380], R8 ;  /* 0x011380082a007988 */ /* 0x000fe20008000008 */
[----:B------:R-:W-:-:S03]  /*16880*/  ISETP.NE.U32.AND P0, PT, RZ, UR28, PT ;  /* 0x0000001cff007c0c */ /* 0x000fc6000bf05070 */
[----:B--2---:R-:W-:Y:S04]  /*16890*/  STS.U8 [R42+UR8+0x11780], R6 ;  /* 0x011780062a007988 */ /* 0x004fe80008000008 */
[----:B---3--:R-:W-:Y:S04]  /*168a0*/  STS.U8 [R42+UR8+0x11b80], R5 ;  /* 0x011b80052a007988 */ /* 0x008fe80008000008 */
[----:B----4-:R0:W-:Y:S01]  /*168b0*/  STS.U8 [R42+UR8+0x11f80], R3 ;  /* 0x011f80032a007988 */ /* 0x0101e20008000008 */
[----:B------:R1:W-:Y:S06]  /*168c0*/  MEMBAR.ALL.CTA ;  /* 0x0000000000007992 */ /* 0x0003ec0000008000 */
[----:B-1----:R-:W1:Y:S01]  /*168d0*/  FENCE.VIEW.ASYNC.S ;  /* 0x00000000000073c6 */ /* 0x002e620000000000 */
[----:B0-----:R-:W0:Y:S02]  /*168e0*/  LDC R42, c[0x0][0x3a0] ;  /* 0x0000e800ff2a7b82 */ /* 0x001e240000000800 */
[----:B0-----:R-:W-:-:S06]  /*168f0*/  VIADD R42, R42, 0xff ;  /* 0x000000ff2a2a7836 */ /* 0x001fcc0000000000 */
[----:B-1----:R-:W-:Y:S01]  /*16900*/  BAR.SYNC.DEFER_BLOCKING 0x0 ;  /* 0x0000000000007b1d */ /* 0x002fe20000010000 */
[C---:B------:R-:W-:Y:S02]  /*16910*/  ISETP.LT.OR P2, PT, R42.reuse, 0x100, P0 ;  /* 0x000001002a00780c */ /* 0x040fe40000741670 */
[----:B------:R-:W-:-:S11]  /*16920*/  ISETP.GE.AND P3, PT, R42, 0x200, PT ;  /* 0x000002002a00780c */ /* 0x000fd60003f66270 */
[----:B------:R-:W-:Y:S05]  /*16930*/  @P2 BRA `(.L_x_6) ;  /* 0x0000000000d82947 */ /* 0x000fea0003800000 */
[----:B------:R-:W-:Y:S02]  /*16940*/  USHF.R.U32.HI UR52, URZ, 0x4, UR8 ;  /* 0x00000004ff347899 */ /* 0x000fe40008011608 */
[----:B------:R-:W-:Y:S02]  /*16950*/  UIADD3 UR22, UPT, UPT, UR8, 0x10000, URZ ;  /* 0x0001000008167890 */ /* 0x000fe4000fffe0ff */
[----:B------:R-:W-:Y:S02]  /*16960*/  USGXT.U32 UR52, UR52, 0xe ;  /* 0x0000000e3434789a */ /* 0x000fe40008000000 */
[----:B------:R-:W-:Y:S02]  /*16970*/  USHF.R.U32.HI UR54, URZ, 0x4, UR22 ;  /* 0x00000004ff367899 */ /* 0x000fe40008011616 */
[----:B------:R-:W-:Y:S02]  /*16980*/  UIADD3 UR50, UP1, UPT, UR52, 0x100, URZ ;  /* 0x0000010034327890 */ /* 0x000fe4000ff3e0ff */
[----:B------:R-:W-:Y:S01]  /*16990*/  USGXT.U32 UR54, UR54, 0xe ;  /* 0x0000000e3636789a */ /* 0x000fe20008000000 */
[----:B------:R-:W-:Y:S01]  /*169a0*/  UMOV UR6, URZ ;  /* 0x000000ff00067c82 */ /* 0x000fe20008000000 */
[----:B------:R-:W-:Y:S01]  /*169b0*/  UMOV UR22, URZ ;  /* 0x000000ff00167c82 */ /* 0x000fe20008000000 */
[----:B------:R-:W-:-:S02]  /*169c0*/  UIADD3.X UR51, UPT, UPT, UR6, 0x40004040, URZ, UP1, !UPT ;  /* 0x4000404006337890 */ /* 0x000fc40008ffe4ff */
[----:B------:R-:W-:Y:S02]  /*169d0*/  UIADD3 UR46, UP1, UPT, UR54, 0x2, URZ ;  /* 0x00000002362e7890 */ /* 0x000fe4000ff3e0ff */
[----:B------:R-:W-:Y:S02]  /*169e0*/  UIADD3.64 UR42, UPT, UPT, UR50, 0x100, URZ ;  /* 0x00000100322a7897 */ /* 0x000fe4000fffe0ff */
[----:B------:R-:W-:Y:S02]  /*169f0*/  UIADD3.X UR47, UPT, UPT, UR22, 0x40004040, URZ, UP1, !UPT ;  /* 0x40004040162f7890 */ /* 0x000fe40008ffe4ff */
[----:B------:R-:W-:Y:S02]  /*16a00*/  UIADD3.64 UR40, UPT, UPT, UR50, 0x200, URZ ;  /* 0x0000020032287897 */ /* 0x000fe4000fffe0ff */
[----:B------:R-:W-:Y:S02]  /*16a10*/  UIADD3.64 UR44, UPT, UPT, UR46, 0x2, URZ ;  /* 0x000000022e2c7897 */ /* 0x000fe4000fffe0ff */
[----:B------:R-:W-:-:S02]  /*16a20*/  UIADD3.64 UR26, UPT, UPT, UR46, 0x4, URZ ;  /* 0x000000042e1a7897 */ /* 0x000fc4000fffe0ff */
[----:B------:R-:W-:Y:S02]  /*16a30*/  UIADD3.64 UR36, UPT, UPT, UR50, 0x300, URZ ;  /* 0x0000030032247897 */ /* 0x000fe4000fffe0ff */
[----:B------:R-:W-:Y:S02]  /*16a40*/  UIADD3.64 UR38, UPT, UPT, UR46, 0xfe, URZ ;  /* 0x000000fe2e267897 */ /* 0x000fe4000fffe0ff */
[----:B------:R-:W-:Y:S02]  /*16a50*/  UIADD3.64 UR32, UPT, UPT, UR50, 0x400, URZ ;  /* 0x0000040032207897 */ /* 0x000fe4000fffe0ff */
[----:B------:R-:W-:Y:S02]  /*16a60*/  UIADD3.64 UR34, UPT, UPT, UR46, 0x100, URZ ;  /* 0x000001002e227897 */ /* 0x000fe4000fffe0ff */
[----:B------:R-:W-:Y:S02]  /*16a70*/  UIADD3.64 UR28, UPT, UPT, UR50, 0x500, URZ ;  /* 0x00000500321c7897 */ /* 0x000fe4000fffe0ff */
[----:B------:R-:W-:Y:S01]  /*16a80*/  UIADD3.64 UR30, UPT, UPT, UR46, 0x102, URZ ;  /* 0x000001022e1e7897 */ /* 0x000fe2000fffe0ff */
[----:B------:R-:W-:Y:S01]  /*16a90*/  UMOV UR56, 0x0 ;  /* 0x0000000000387882 */ /* 0x000fe20000000000 */
[----:B------:R-:W-:Y:S01]  /*16aa0*/  UMOV UR57, 0x8088010 ;  /* 0x0808801000397882 */ /* 0x000fe20000000000 */
[----:B------:R-:W-:Y:S01]  /*16ab0*/  UMOV UR53, 0x40004040 ;  /* 0x4000404000357882 */ /* 0x000fe20000000000 */
[----:B------:R-:W-:Y:S01]  /*16ac0*/  UMOV UR55, 0x40004040 ;  /* 0x4000404000377882 */ /* 0x000fe20000000000 */
[----:B------:R-:W-:Y:S01]  /*16ad0*/  UIADD3.64 UR22, UPT, UPT, UR50, 0x600, URZ ;  /* 0x0000060032167897 */ /* 0x000fe2000fffe0ff */
[----:B------:R-:W-:Y:S01]  /*16ae0*/  UTCQMMA gdesc[UR52], gdesc[UR54], tmem[UR7], tmem[UR56], idesc[UR57], !UPT ;  /* 0x00ff3836340075ea */ /* 0x000fe2000f800307 */
[----:B------:R-:W-:Y:S01]  /*16af0*/  UIADD3.64 UR48, UPT, UPT, UR46, 0x104, URZ ;  /* 0x000001042e307897 */ /* 0x000fe2000fffe0ff */
[----:B------:R-:W-:Y:S01]  /*16b00*/  UMOV UR60, 0x0 ;  /* 0x00000000003c7882 */ /* 0x000fe20000000000 */
[----:B------:R-:W-:Y:S01]  /*16b10*/  UMOV UR61, 0x8088010 ;  /* 0x08088010003d7882 */ /* 0x000fe20000000000 */
[----:B------:R-:W-:Y:S01]  /*16b20*/  UMOV UR62, 0x0 ;  /* 0x00000000003e7882 */ /* 0x000fe20000000000 */
[----:B------:R-:W-:Y:S01]  /*16b30*/  UMOV UR63, 0x8088010 ;  /* 0x08088010003f7882 */ /* 0x000fe20000000000 */
[----:B------:R-:W-:Y:S01]  /*16b40*/  UMOV UR70, 0x0 ;  /* 0x0000000000467882 */ /* 0x000fe20000000000 */
[----:B------:R-:W-:Y:S01]  /*16b50*/  UMOV UR71, 0x8088010 ;  /* 0x0808801000477882 */ /* 0x000fe20000000000 */
[----:B------:R-:W-:Y:S01]  /*16b60*/  UTCQMMA gdesc[UR50], gdesc[UR46], tmem[UR7], tmem[UR60], idesc[UR61], UPT ;  /* 0x00ff3c2e320075ea */ /* 0x000fe2000b800307 */
[----:B------:R-:W-:Y:S01]  /*16b70*/  UMOV UR68, 0x0 ;  /* 0x0000000000447882 */ /* 0x000fe20000000000 */
[----:B------:R-:W-:Y:S01]  /*16b80*/  UMOV UR69, 0x8088010 ;  /* 0x0808801000457882 */ /* 0x000fe20000000000 */
[----:B------:R0:W-:Y:S01]  /*16b90*/  UTCQMMA gdesc[UR42], gdesc[UR44], tmem[UR7], tmem[UR62], idesc[UR63], UPT ;  /* 0x00ff3e2c2a0075ea */ /* 0x0001e2000b800307 */
        /* <DEDUP_REMOVED lines=9> */
[----:B0-----:R-:W-:Y:S01]  /*16c30*/  UMOV UR42, UR4 ;  /* 0x00000004002a7c82 */ /* 0x001fe20008000000 */
[----:B------:R-:W-:Y:S01]  /*16c40*/  UMOV UR43, URZ ;  /* 0x000000ff002b7c82 */ /* 0x000fe20008000000 */
[----:B------:R1:W-:Y:S01]  /*16c50*/  UTCQMMA gdesc[UR28], gdesc[UR30], tmem[UR7], tmem[UR64], idesc[UR65], UPT ;  /* 0x00ff401e1c0075ea */ /* 0x0003e2000b800307 */
[----:B------:R-:W-:Y:S01]  /*16c60*/  UMOV UR6, UR42 ;  /* 0x0000002a00067c82 */ /* 0x000fe20008000000 */
[----:B------:R1:W-:Y:S01]  /*16c70*/  UTCQMMA gdesc[UR22], gdesc[UR48], tmem[UR7], tmem[UR58], idesc[UR59], UPT ;  /* 0x00ff3a30160075ea */ /* 0x0003e2000b800307 */
[----:B------:R1:W-:Y:S01]  /*16c80*/  UTCBAR [UR6], URZ ;  /* 0x000000ff060073e9 */ /* 0x0003e200080000ff */
[----:B------:R-:W-:-:S02]  /*16c90*/  NOP ;  /* 0x0000000000007918 */ /* 0x000fc40000000000 */
.L_x_6:
[----:B-1----:R-:W-:Y:S01]  /*16ca0*/  UMOV UR6, URZ ;  /* 0x000000ff00067c82 */ /* 0x002fe20008000000 */
[----:B------:R-:W-:Y:S05]  /*16cb0*/  @!P3 BRA `(.L_x_7) ;  /* 0x0000013c00ccb947 */ /* 0x000fea0003800000 */
[----:B------:R-:W-:Y:S01]  /*16cc0*/  SHF.R.S32.HI R3, RZ, 0x1f, R42 ;  /* 0x0000001fff037819 */ /* 0x000fe2000001142a */
[----:B------:R-:W-:Y:S01]  /*16cd0*/  UIADD3 UR23, UPT, UPT, UR8, 0x8000, URZ ;  /* 0x0000800008177890 */ /* 0x000fe2000fffe0ff */
[----:B-----5:R-:W-:Y:S01]  /*16ce0*/  IMAD.SHL.U32 R4, R4, 0x100, RZ ;  /* 0x0000010004047824 */ /* 0x020fe200078e00ff */
[----:B------:R-:W-:Y:S01]  /*16cf0*/  UIADD3 UR26, UPT, UPT, UR8, 0x12000, URZ ;  /* 0x00012000081a7890 */ /* 0x000fe2000fffe0ff */
[----:B------:R-:W-:Y:S01]  /*16d00*/  LEA.HI R3, R3, R42, RZ, 0x8 ;  /* 0x0000002a03037211 */ /* 0x000fe200078f40ff */
[----:B------:R-:W-:Y:S01]  /*16d10*/  USHF.R.U32.HI UR23, URZ, 0x4, UR23 ;  /* 0x00000004ff177899 */ /* 0x000fe20008011617 */
[----:B------:R-:W-:Y:S01]  /*16d20*/  IMAD.MOV.U32 R6, RZ, RZ, RZ ;  /* 0x000000ffff067224 */ /* 0x000fe200078e00ff */
[----:B------:R-:W-:Y:S01]  /*16d30*/  USHF.R.U32.HI UR26, URZ, 0x4, UR26 ;  /* 0x00000004ff1a7899 */ /* 0x000fe2000801161a */
[----:B------:R-:W-:Y:S01]  /*16d40*/  SHF.R.S32.HI R3, RZ, 0x8, R3 ;  /* 0x00000008ff037819 */ /* 0x000fe20000011403 */
[----:B------:R-:W-:Y:S01]  /*16d50*/  USGXT.U32 UR23, UR23, 0xe ;  /* 0x0000000e1717789a */ /* 0x000fe20008000000 */
[----:B------:R-:W-:Y:S01]  /*16d60*/  SHF.R.S32.HI R5, RZ, 0x1f, R4 ;  /* 0x0000001fff057819 */ /* 0x000fe20000011404 */
[----:B------:R-:W-:Y:S01]  /*16d70*/  USGXT.U32 UR58, UR26, 0xe ;  /* 0x0000000e1a3a789a */ /* 0x000fe20008000000 */
[----:B------:R-:W-:Y:S01]  /*16d80*/  VIMNMX R3, PT, PT, R3, 0x2, !PT ;  /* 0x0000000203037848 */ /* 0x000fe20007fe0100 */
[----:B------:R-:W-:-:S02]  /*16d90*/  UIADD3 UR26, UP1, UPT, UR23, 0x100, URZ ;  /* 0x00000100171a7890 */ /* 0x000fc4000ff3e0ff */
[----:B------:R-:W-:Y:S02]  /*16da0*/  UIADD3 UR28, UP2, UPT, UR58, 0x2, URZ ;  /* 0x000000023a1c7890 */ /* 0x000fe4000ff5e0ff */
[----:B------:R-:W-:Y:S01]  /*16db0*/  VIADD R3, R3, 0xfffffffe ;  /* 0xfffffffe03037836 */ /* 0x000fe20000000000 */
[----:B------:R-:W-:Y:S01]  /*16dc0*/  USHF.L.U32 UR22, UR5, 0x8, URZ ;  /* 0x0000000805167899 */ /* 0x000fe200080006ff */
[----:B------:R-:W-:Y:S02]  /*16dd0*/  UMOV UR6, URZ ;  /* 0x000000ff00067c82 */ /* 0x000fe40008000000 */
[----:B------:R-:W-:Y:S01]  /*16de0*/  UMOV UR5, URZ ;  /* 0x000000ff00057c82 */ /* 0x000fe20008000000 */
[----:B------:R0:W-:Y:S01]  /*16df0*/  STL [R1+0xd68], R3 ;  /* 0x000d680301007387 */ /* 0x0001e20000100800 */
[----:B------:R-:W-:Y:S02]  /*16e00*/  UIADD3.X UR27, UPT, UPT, UR5, 0x40004040, URZ, UP1, !UPT ;  /* 0x40004040051b7890 */ /* 0x000fe40008ffe4ff */
[----:B------:R-:W-:Y:S01]  /*16e10*/  UIADD3.X UR29, UPT, UPT, UR6, 0x40004040, URZ, UP2, !UPT ;  /* 0x40004040061d7890 */ /* 0x000fe200097fe4ff */
[----:B------:R0:W-:Y:S01]  /*16e20*/  STL [R1+0xd54], RZ ;  /* 0x000d54ff01007387 */ /* 0x0001e20000100800 */
[----:B------:R-:W-:-:S02]  /*16e30*/  USHF.R.S32.HI UR60, URZ, 0x1f, UR22 ;  /* 0x0000001fff3c7899 */ /* 0x000fc40008011416 */
[----:B------:R-:W-:Y:S02]  /*16e40*/  UIADD3.64 UR30, UPT, UPT, UR26, 0x100, URZ ;  /* 0x000001001a1e7897 */ /* 0x000fe4000fffe0ff */
[----:B------:R-:W-:Y:S02]  /*16e50*/  UIADD3.64 UR32, UPT, UPT, UR28, 0x2, URZ ;  /* 0x000000021c207897 */ /* 0x000fe4000fffe0ff */
[----:B------:R-:W-:Y:S02]  /*16e60*/  UIADD3.64 UR34, UPT, UPT, UR26, 0x200, URZ ;  /* 0x000002001a227897 */ /* 0x000fe4000fffe0ff */
        /* <DEDUP_REMOVED lines=9> */
[----:B0-----:R-:W-:-:S11]  /*16f00*/  UMOV UR61, 0x1 ;  /* 0x00000001003d7882 */ /* 0x001fd60000000000 */
.L_x_10:
[----:B------:R-:W2:Y:S01]  /*16f10*/  LDL R9, [R1+0xd54] ;  /* 0x000d540001097983 */ /* 0x000ea20000100800 */
[----:B------:R-:W-:Y:S01]  /*16f20*/  IMAD.U32 R6, R6, -0x80000000, RZ ;  /* 0x8000000006067824 */ /* 0x000fe200078e00ff */
[----:B0-----:R-:W0:Y:S02]  /*16f30*/  LDC R3, c[0x0][0x3a0] ;  /* 0x0000e800ff037b82 */ /* 0x001e240000000800 */
[----:B------:R-:W3:Y:S04]  /*16f40*/  LDL.LU R8, [R1+0x580] ;  /* 0x0005800001087983 */ /* 0x000ee80000300800 */
[----:B------:R-:W4:Y:S01]  /*16f50*/  LDL.LU R7, [R1+0x578] ;  /* 0x0005780001077983 */ /* 0x000f220000300800 */
[----:B------:R-:W1:Y:S01]  /*16f60*/  SYNCS.PHASECHK.TRANS64.TRYWAIT P6, [UR4], R6 ;  /* 0x00000006ff0075a7 */ /* 0x000e6200080c1104 */
[----:B--2---:R-:W-:Y:S01]  /*16f70*/  VIADD R9, R9, 0x1 ;  /* 0x0000000109097836 */ /* 0x004fe20000000000 */
[----:B---3-5:R-:W-:-:S04]  /*16f80*/  IADD3 R8, P5, PT, R4, R8, RZ ;  /* 0x0000000804087210 */ /* 0x028fc80007fbe0ff */
[----:B------:R2:W-:Y:S01]  /*16f90*/  STL [R1+0xd60], R9 ;  /* 0x000d600901007387 */ /* 0x0005e20000100800 */
[----:B0-----:R-:W-:Y:S01]  /*16fa0*/  IMAD R3, R9, -0x100, R3 ;  /* 0xffffff0009037824 */ /* 0x001fe200078e0203 */
[----:B----4-:R-:W-:Y:S02]  /*16fb0*/  IADD3 R7, P4, PT, R4, R7, RZ ;  /* 0x0000000704077210 */ /* 0x010fe40007f9e0ff */
[----:B------:R2:W-:Y:S02]  /*16fc0*/  STL [R1+0x580], R8 ;  /* 0x0005800801007387 */ /* 0x0005e40000100800 */
[C---:B------:R-:W-:Y:S02]  /*16fd0*/  ISETP.GT.AND P2, PT, R3.reuse, 0x1, PT ;  /* 0x000000010300780c */ /* 0x040fe40003f44270 */
[----:B------:R2:W-:Y:S01]  /*16fe0*/  STL [R1+0x578], R7 ;  /* 0x0005780701007387 */ /* 0x0005e20000100800 */
[----:B------:R-:W-:Y:S01]  /*16ff0*/  ISETP.GT.AND P3, PT, R3, 0x2, PT ;  /* 0x000000020300780c */ /* 0x000fe20003f64270 */
[----:B-1----:R-:W-:-:S12]  /*17000*/  @!P6 BRA `(.L_x_8) ;  /* 0x000001500054e947 */ /* 0x002fd80003800000 */
.L_x_16:
[----:B------:R-:W3:Y:S04]  /*17010*/  LDL.LU R6, [R1+0x574] ;  /* 0x0005740001067983 */ /* 0x000ee80000300800 */
[----:B--2---:R-:W2:Y:S04]  /*17020*/  LDL R7, [R1+0x578] ;  /* 0x0005780001077983 */ /* 0x004ea80000100800 */
[----:B------:R-:W-:Y:S04]  /*17030*/  STL [R1+0x11d4], R4 ;  /* 0x0011d40401007387 */ /* 0x000fe80000100800 */
[----:B------:R-:W4:Y:S04]  /*17040*/  LDL.LU R25, [R1+0x588] ;  /* 0x0005880001197983 */ /* 0x000f280000300800 */
        /* <DEDUP_REMOVED lines=64> */
[----:B0-----:R-:W4:Y:S01]  /*17450*/  LDL.LU R26, [R1+0x598] ;  /* 0x00059800011a7983 */ /* 0x001f220000300800 */
[----:B------:R-:W-:Y:S01]  /*17460*/  PRMT R4, RZ, 0x7610, R4 ;  /* 0x00007610ff047816 */ /* 0x000fe20000000004 */
[----:B---3--:R-:W-:-:S05]  /*17470*/  IMAD.X R6, R5, 0x1, R6, P4 ;  /* 0x0000000105067824 */ /* 0x008fca00020e0606 */
[----:B--2---:R-:W-:Y:S01]  /*17480*/  @P2 LOP3.LUT R7, R7, R6, RZ, 0x3c, !PT ;  /* 0x0000000607072212 */ /* 0x004fe200078e3cff */
[----:B----4-:R0:W-:Y:S04]  /*17490*/  STL [R1+0x11d0], R26 ;  /* 0x0011d01a01007387 */ /* 0x0101e80000100800 */
[----:B0-----:R-:W2:Y:S04]  /*174a0*/  LDL.LU R26, [R1+0x57c] ;  /* 0x00057c00011a7983 */ /* 0x001ea80000300800 */
        /* <DEDUP_REMOVED lines=17> */
[----:B0-----:R-:W3:Y:S04]  /*175c0*/  LDL R18, [R1+0x580] ;  /* 0x0005800001127983 */ /* 0x001ee80000100800 */
        /* <DEDUP_REMOVED lines=18> */
[----:B------:R-:W-:-:S02]  /*176f0*/  PRMT R16, RZ, 0x7610, R16 ;  /* 0x00007610ff107816 */ /* 0x000fc40000000010 */
[----:B------:R-:W-:Y:S01]  /*17700*/  ISETP.GT.AND P4, PT, R3, 0x3, PT ;  /* 0x000000030300780c */ /* 0x000fe20003f84270 */
        /* <DEDUP_REMOVED lines=35> */
[----:B------:R-:W-:Y:S01]  /*17940*/  STL [R1+0x1150], R23 ;  /* 0x0011501701007387 */ /* 0x000fe20000100800 */
[----:B--2---:R-:W-:-:S03]  /*17950*/  IMAD.X R26, R5, 0x1, R26, P5 ;  /* 0x00000001051a7824 */ /* 0x004fc600028e061a */
        /* <DEDUP_REMOVED lines=53> */
[----:B------:R-:W-:Y:S01]  /*17cb0*/  STL [R1+0x57c], R26 ;  /* 0x00057c1a01007387 */ /* 0x000fe20000100800 */
[----:B0-----:R-:W-:-:S04]  /*17cc0*/  @P2 LOP3.LUT R6, R7, R6, RZ, 0x3c, !PT ;  /* 0x0000000607062212 */ /* 0x001fc800078e3cff */
[----:B------:R-:W-:-:S05]  /*17cd0*/  @P2 LOP3.LUT R7, R7, R6, RZ, 0x3c, !PT ;  /* 0x0000000607072212 */ /* 0x000fca00078e3cff */
[----:B------:R0:W2:Y:S02]  /*17ce0*/  @P2 LDG.E.U8 R4, desc[UR24][R6.64] ;  /* 0x0000001806042981 */ /* 0x0000a4000c1e1100 */
[----:B0-----:R-:W-:Y:S02]  /*17cf0*/  IMAD.MOV.U32 R7, RZ, RZ, R26 ;  /* 0x000000ffff077224 */ /* 0x001fe400078e001a */
[----:B---3--:R-:W-:-:S05]  /*17d00*/  @P3 IMAD.MOV.U32 R6, RZ, RZ, R18 ;  /* 0x000000ffff063224 */ /* 0x008fca00078e0012 */
[----:B------:R-:W3:Y:S04]  /*17d10*/  @P3 LDG.E.U8 R16, desc[UR24][R6.64] ;  /* 0x0000001806103981 */ /* 0x000ee8000c1e1100 */
[----:B--2---:R0:W-:Y:S04]  /*17d20*/  STL [R1+0x310], R4 ;  /* 0x0003100401007387 */ /* 0x0041e80000100800 */
[----:B0-----:R-:W2:Y:S04]  /*17d30*/  LDL.LU R4, [R1+0x11d4] ;  /* 0x0011d40001047983 */ /* 0x001ea80000300800 */
[----:B------:R-:W4:Y:S04]  /*17d40*/  LDL.LU R26, [R1+0x11d0] ;  /* 0x0011d000011a7983 */ /* 0x000f280000300800 */
[----:B------:R-:W4:Y:S04]  /*17d50*/  LDL.LU R18, [R1+0x594] ;  /* 0x0005940001127983 */ /* 0x000f280000300800 */
[----:B---3--:R0:W-:Y:S04]  /*17d60*/  STL [R1+0x30c], R16 ;  /* 0x00030c1001007387 */ /* 0x0081e80000100800 */
[----:B0-----:R-:W3:Y:S01]  /*17d70*/  LDL.LU R16, [R1+0x11cc] ;  /* 0x0011cc0001107983 */ /* 0x001ee20000300800 */
[----:B--2---:R-:W-:-:S05]  /*17d80*/  IADD3 R25, P2, PT, R4, R25, RZ ;  /* 0x0000001904197210 */ /* 0x004fca0007f5e0ff */
[----:B------:R0:W-:Y:S04]  /*17d90*/  STL [R1+0x588], R25 ;  /* 0x0005881901007387 */ /* 0x0001e80000100800 */
[----:B------:R-:W2:Y:S01]  /*17da0*/  LDL.LU R6, [R1+0x584] ;  /* 0x0005840001067983 */ /* 0x000ea20000300800 */
[----:B------:R-:W-:-:S03]  /*17db0*/  IMAD.MOV.U32 R7, RZ, RZ, R25 ;  /* 0x000000ffff077224 */ /* 0x000fc600078e0019 */
[----:B0-----:R-:W3:Y:S01]  /*17dc0*/  LDL.LU R25, [R1+0x5a0] ;  /* 0x0005a00001197983 */ /* 0x001ee20000300800 */
[----:B------:R-:W-:Y:S02]  /*17dd0*/  PRMT R9, RZ, 0x7610, R9 ;  /* 0x00007610ff097816 */ /* 0x000fe40000000009 */
[----:B----4-:R-:W-:Y:S01]  /*17de0*/  IADD3 R15, P6, PT, R4, R15, RZ ;  /* 0x0000000f040f7210 */ /* 0x010fe20007fde0ff */
[----:B--2---:R-:W-:-:S05]  /*17df0*/  IMAD.X R6, R5, 0x1, R6, P2 ;  /* 0x0000000105067824 */ /* 0x004fca00010e0606 */
[-C--:B------:R-:W-:Y:S01]  /*17e00*/  @P4 LOP3.LUT R7, R7, R6.reuse, RZ, 0x3c, !PT ;  /* 0x0000000607074212 */ /* 0x080fe200078e3cff */
[----:B------:R0:W-:Y:S03]  /*17e10*/  STL [R1+0x584], R6 ;  /* 0x0005840601007387 */ /* 0x0001e60000100800 */
[----:B0-----:R-:W-:-:S04]  /*17e20*/  @P4 LOP3.LUT R6, R7, R6, RZ, 0x3c, !PT ;  /* 0x0000000607064212 */ /* 0x001fc800078e3cff */
[----:B------:R-:W-:Y:S01]  /*17e30*/  @P4 LOP3.LUT R7, R7, R6, RZ, 0x3c, !PT ;  /* 0x0000000607074212 */ /* 0x000fe200078e3cff */
[----:B------:R-:W-:Y:S04]  /*17e40*/  STL [R1+0x590], R15 ;  /* 0x0005900f01007387 */ /* 0x000fe80000100800 */
[----:B------:R0:W2:Y:S04]  /*17e50*/  @P4 LDG.E.U8 R9, desc[UR24][R6.64] ;  /* 0x0000001806094981 */ /* 0x0000a8000c1e1100 */
[----:B------:R-:W4:Y:S01]  /*17e60*/  LDL.LU R6, [R1+0x58c] ;  /* 0x00058c0001067983 */ /* 0x000f220000300800 */
[----:B------:R-:W-:Y:S01]  /*17e70*/  ISETP.GT.AND P5, PT, R3, 0x4, PT ;  /* 0x000000040300780c */ /* 0x000fe20003fa4270 */
[----:B0-----:R-:W-:Y:S01]  /*17e80*/  IMAD.MOV.U32 R7, RZ, RZ, R15 ;  /* 0x000000ffff077224 */ /* 0x001fe200078e000f */
[----:B------:R-:W-:-:S02]  /*17e90*/  IADD3 R26, P3, PT, R4, R26, RZ ;  /* 0x0000001a041a7210 */ /* 0x000fc40007f7e0ff */
[----:B------:R-:W-:Y:S02]  /*17ea0*/  ISETP.GT.AND P2, PT, R3, 0x5, PT ;  /* 0x000000050300780c */ /* 0x000fe40003f44270 */
[----:B------:R-:W-:Y:S01]  /*17eb0*/  PRMT R23, RZ, 0x7610, R23 ;  /* 0x00007610ff177816 */ /* 0x000fe20000000017 */
[C---:B------:R-:W-:Y:S01]  /*17ec0*/  IMAD.X R18, R5.reuse, 0x1, R18, P3 ;  /* 0x0000000105127824 */ /* 0x040fe200018e0612 */
[----:B---3--:R-:W-:Y:S01]  /*17ed0*/  PRMT R16, RZ, 0x7610, R16 ;  /* 0x00007610ff107816 */ /* 0x008fe20000000010 */
[----:B--2---:R0:W-:Y:S01]  /*17ee0*/  STL [R1+0x308], R9 ;  /* 0x0003080901007387 */ /* 0x0041e20000100800 */
[----:B----4-:R-:W-:-:S03]  /*17ef0*/  IMAD.X R6, R5, 0x1, R6, P6 ;  /* 0x0000000105067824 */ /* 0x010fc600030e0606 */
[----:B0-----:R-:W2:Y:S02]  /*17f00*/  LDL.LU R9, [R1+0x5a8] ;  /* 0x0005a80001097983 */ /* 0x001ea40000300800 */
[-C--:B------:R-:W-:Y:S02]  /*17f10*/  @P5 LOP3.LUT R7, R7, R6.reuse, RZ, 0x3c, !PT ;  /* 0x0000000607075212 */ /* 0x080fe400078e3cff */
[----:B------:R-:W-:Y:S04]  /*17f20*/  STL [R1+0x598], R26 ;  /* 0x0005981a01007387 */ /* 0x000fe80000100800 */
[----:B------:R-:W3:Y:S04]  /*17f30*/  LDL.LU R15, [R1+0x5b0] ;  /* 0x0005b000010f7983 */ /* 0x000ee80000300800 */
[----:B------:R0:W-:Y:S02]  /*17f40*/  STL [R1+0x58c], R6 ;  /* 0x00058c0601007387 */ /* 0x0001e40000100800 */
[----:B0-----:R-:W-:-:S04]  /*17f50*/  @P5 LOP3.LUT R6, R7, R6, RZ, 0x3c, !PT ;  /* 0x0000000607065212 */ /* 0x001fc800078e3cff */
[----:B------:R-:W-:-:S05]  /*17f60*/  @P5 LOP3.LUT R7, R7, R6, RZ, 0x3c, !PT ;  /* 0x0000000607075212 */ /* 0x000fca00078e3cff */
[----:B------:R0:W4:Y:S02]  /*17f70*/  @P5 LDG.E.U8 R23, desc[UR24][R6.64] ;  /* 0x0000001806175981 */ /* 0x000124000c1e1100 */
[----:B0-----:R-:W-:Y:S02]  /*17f80*/  IMAD.MOV.U32 R7, RZ, RZ, R18 ;  /* 0x000000ffff077224 */ /* 0x001fe400078e0012 */
[----:B------:R-:W-:-:S05]  /*17f90*/  @P2 IMAD.MOV.U32 R6, RZ, RZ, R26 ;  /* 0x000000ffff062224 */ /* 0x000fca00078e001a */
[----:B------:R-:W2:Y:S01]  /*17fa0*/  @P2 LDG.E.U8 R16, desc[UR24][R6.64] ;  /* 0x0000001806102981 */ /* 0x000ea2000c1e1100 */
[----:B------:R-:W-:-:S03]  /*17fb0*/  IADD3 R25, P5, PT, R4, R25, RZ ;  /* 0x0000001904197210 */ /* 0x000fc60007fbe0ff */
[----:B------:R-:W-:Y:S04]  /*17fc0*/  STL [R1+0x594], R18 ;  /* 0x0005941201007387 */ /* 0x000fe80000100800 */
[----:B----4-:R0:W-:Y:S04]  /*17fd0*/  STL [R1+0x304], R23 ;  /* 0x0003041701007387 */ /* 0x0101e80000100800 */
[----:B0-----:R-:W4:Y:S04]  /*17fe0*/  LDL.LU R23, [R1+0x11c8] ;  /* 0x0011c80001177983 */ /* 0x001f280000300800 */
[----:B------:R-:W3:Y:S04]  /*17ff0*/  LDL.LU R18, [R1+0x11c4] ;  /* 0x0011c40001127983 */ /* 0x000ee80000300800 */
[----:B------:R-:W4:Y:S04]  /*18000*/  LDL.LU R26, [R1+0x5ac] ;  /* 0x0005ac00011a7983 */ /* 0x000f280000300800 */
[----:B--2---:R0:W-:Y:S04]  /*18010*/  STL [R1+0x300], R16 ;  /* 0x0003001001007387 */ /* 0x0041e80000100800 */
[----:B0-----:R-:W2:Y:S04]  /*18020*/  LDL.LU R16, [R1+0x11c0] ;  /* 0x0011c00001107983 */ /* 0x001ea80000300800 */
[----:B------:R0:W-:Y:S04]  /*18030*/  STL [R1+0x5a0], R25 ;  /* 0x0005a01901007387 */ /* 0x0001e80000100800 */
[----:B------:R-:W2:Y:S01]  /*18040*/  LDL.LU R6, [R1+0x59c] ;  /* 0x00059c0001067983 */ /* 0x000ea20000300800 */
[----:B------:R-:W-:Y:S01]  /*18050*/  ISETP.GT.AND P3, PT, R3, 0x6, PT ;  /* 0x000000060300780c */ /* 0x000fe20003f64270 */
[----:B------:R-:W-:-:S02]  /*18060*/  IMAD.MOV.U32 R7, RZ, RZ, R25 ;  /* 0x000000ffff077224 */ /* 0x000fc400078e0019 */
[----:B0-----:R-:W4:Y:S01]  /*18070*/  LDL.LU R25, [R1+0x5b8] ;  /* 0x0005b80001197983 */ /* 0x001f220000300800 */
[----:B------:R-:W-:Y:S02]  /*18080*/  IADD3 R9, P6, PT, R4, R9, RZ ;  /* 0x0000000904097210 */ /* 0x000fe40007fde0ff */
[----:B---3--:R-:W-:Y:S01]  /*18090*/  PRMT R18, RZ, 0x7610, R18 ;  /* 0x00007610ff127816 */ /* 0x008fe20000000012 */
[----:B--2---:R-:W-:-:S06]  /*180a0*/  IMAD.X R6, R5, 0x1, R6, P5 ;  /* 0x0000000105067824 */ /* 0x004fcc00028e0606 */
[-C--:B------:R-:W-:Y:S01]  /*180b0*/  @P3 LOP3.LUT R7, R7, R6.reuse, RZ, 0x3c, !PT ;  /* 0x0000000607073212 */ /* 0x080fe200078e3cff */
[----:B------:R0:W-:Y:S03]  /*180c0*/  STL [R1+0x59c], R6 ;  /* 0x00059c0601007387 */ /* 0x0001e60000100800 */
[----:B0-----:R-:W-:-:S04]  /*180d0*/  @P3 LOP3.LUT R6, R7, R6, RZ, 0x3c, !PT ;  /* 0x0000000607063212 */ /* 0x001fc800078e3cff */
[----:B------:R-:W-:Y:S01]  /*180e0*/  @P3 LOP3.LUT R7, R7, R6, RZ, 0x3c, !PT ;  /* 0x0000000607073212 */ /* 0x000fe200078e3cff */
[----:B------:R0:W-:Y:S04]  /*180f0*/  STL [R1+0x5a8], R9 ;  /* 0x0005a80901007387 */ /* 0x0001e80000100800 */
[----:B------:R1:W2:Y:S04]  /*18100*/  @P3 LDG.E.U8 R18, desc[UR24][R6.64] ;  /* 0x0000001806123981 */ /* 0x0002a8000c1e1100 */
[----:B------:R-:W3:Y:S01]  /*18110*/  LDL.LU R6, [R1+0x5a4] ;  /* 0x0005a40001067983 */ /* 0x000ee20000300800 */
[C---:B------:R-:W-:Y:S01]  /*18120*/  ISETP.GT.AND P4, PT, R3.reuse, 0x7, PT ;  /* 0x000000070300780c */ /* 0x040fe20003f84270 */
[----:B-1----:R-:W-:Y:S01]  /*18130*/  IMAD.MOV.U32 R7, RZ, RZ, R9 ;  /* 0x000000ffff077224 */ /* 0x002fe200078e0009 */
[----:B------:R-:W-:Y:S01]  /*18140*/  IADD3 R15, P5, PT, R4, R15, RZ ;  /* 0x0000000f040f7210 */ /* 0x000fe20007fbe0ff */
[----:B0-----:R-:W3:Y:S01]  /*18150*/  LDL.LU R9, [R1+0x5c0] ;  /* 0x0005c00001097983 */ /* 0x001ee20000300800 */
[----:B------:R-:W-:-:S03]  /*18160*/  ISETP.GT.AND P2, PT, R3, 0x8, PT ;  /* 0x000000080300780c */ /* 0x000fc60003f44270 */
[----:B------:R-:W-:Y:S01]  /*18170*/  STL [R1+0x5b0], R15 ;  /* 0x0005b00f01007387 */ /* 0x000fe20000100800 */
[----:B----4-:R-:W-:Y:S01]  /*18180*/  PRMT R23, RZ, 0x7610, R23 ;  /* 0x00007610ff177816 */ /* 0x010fe20000000017 */
[C---:B------:R-:W-:Y:S01]  /*18190*/  IMAD.X R26, R5.reuse, 0x1, R26, P5 ;  /* 0x00000001051a7824 */ /* 0x040fe200028e061a */
[----:B------:R-:W-:Y:S01]  /*181a0*/  PRMT R16, RZ, 0x7610, R16 ;  /* 0x00007610ff107816 */ /* 0x000fe20000000010 */
[----:B--2---:R0:W-:Y:S01]  /*181b0*/  STL [R1+0x2fc], R18 ;  /* 0x0002fc1201007387 */ /* 0x0041e20000100800 */
[----:B---3--:R-:W-:-:S03]  /*181c0*/  IMAD.X R6, R5, 0x1, R6, P6 ;  /* 0x0000000105067824 */ /* 0x008fc600030e0606 */
[----:B0-----:R-:W2:Y:S02]  /*181d0*/  LDL.LU R18, [R1+0x5c8] ;  /* 0x0005c80001127983 */ /* 0x001ea40000300800 */
[-C--:B------:R-:W-:Y:S02]  /*181e0*/  @P4 LOP3.LUT R7, R7, R6.reuse, RZ, 0x3c, !PT ;  /* 0x0000000607074212 */ /* 0x080fe400078e3cff */
[----:B------:R0:W-:Y:S02]  /*181f0*/  STL [R1+0x5a4], R6 ;  /* 0x0005a40601007387 */ /* 0x0001e40000100800 */
[----:B0-----:R-:W-:-:S04]  /*18200*/  @P4 LOP3.LUT R6, R7, R6, RZ, 0x3c, !PT ;  /* 0x0000000607064212 */ /* 0x001fc800078e3cff */
[----:B------:R-:W-:-:S05]  /*18210*/  @P4 LOP3.LUT R7, R7, R6, RZ, 0x3c, !PT ;  /* 0x0000000607074212 */ /* 0x000fca00078e3cff */
[----:B------:R0:W3:Y:S02]  /*18220*/  @P4 LDG.E.U8 R23, desc[UR24][R6.64] ;  /* 0x0000001806174981 */ /* 0x0000e4000c1e1100 */
[----:B0-----:R-:W-:Y:S02]  /*18230*/  IMAD.MOV.U32 R7, RZ, RZ, R26 ;  /* 0x000000ffff077224 */ /* 0x001fe400078e001a */
[----:B------:R-:W-:-:S05]  /*18240*/  @P2 IMAD.MOV.U32 R6, RZ, RZ, R15 ;  /* 0x000000ffff062224 */ /* 0x000fca00078e000f */
[----:B------:R-:W4:Y:S01]  /*18250*/  @P2 LDG.E.U8 R16, desc[UR24][R6.64] ;  /* 0x0000001806102981 */ /* 0x000f22000c1e1100 */
[----:B------:R-:W-:-:S03]  /*18260*/  IADD3 R25, P5, PT, R4, R25, RZ ;  /* 0x0000001904197210 */ /* 0x000fc60007fbe0ff */
[----:B------:R-:W-:Y:S04]  /*18270*/  STL [R1+0x5ac], R26 ;  /* 0x0005ac1a01007387 */ /* 0x000fe80000100800 */
[----:B---3--:R0:W-:Y:S04]  /*18280*/  STL [R1+0xd5c], R23 ;  /* 0x000d5c1701007387 */ /* 0x0081e80000100800 */
[----:B0-----:R-:W3:Y:S04]  /*18290*/  LDL.LU R23, [R1+0x11bc] ;  /* 0x0011bc0001177983 */ /* 0x001ee80000300800 */
[----:B------:R-:W2:Y:S04]  /*182a0*/  LDL.LU R26, [R1+0x11b8] ;  /* 0x0011b800011a7983 */ /* 0x000ea80000300800 */
[----:B------:R-:W3:Y:S04]  /*182b0*/  LDL.LU R15, [R1+0x5c4] ;  /* 0x0005c400010f7983 */ /* 0x000ee80000300800 */
[----:B----4-:R0:W-:Y:S04]  /*182c0*/  STL [R1+0x2f8], R16 ;  /* 0x0002f81001007387 */ /* 0x0101e80000100800 */
[----:B0-----:R-:W4:Y:S04]  /*182d0*/  LDL.LU R16, [R1+0x11b4] ;  /* 0x0011b40001107983 */ /* 0x001f280000300800 */
[----:B------:R0:W-:Y:S04]  /*182e0*/  STL [R1+0x5b8], R25 ;  /* 0x0005b81901007387 */ /* 0x0001e80000100800 */
[----:B------:R-:W3:Y:S01]  /*182f0*/  LDL.LU R6, [R1+0x5b4] ;  /* 0x0005b40001067983 */ /* 0x000ee20000300800 */
[----:B------:R-:W-:Y:S01]  /*18300*/  ISETP.GT.AND P3, PT, R3, 0x9, PT ;  /* 0x000000090300780c */ /* 0x000fe20003f64270 */
[----:B------:R-:W-:-:S02]  /*18310*/  IMAD.MOV.U32 R7, RZ, RZ, R25 ;  /* 0x000000ffff077224 */ /* 0x000fc400078e0019 */
[----:B0-----:R-:W4:Y:S01]  /*18320*/  LDL.LU R25, [R1+0x5d0] ;  /* 0x0005d00001197983 */ /* 0x001f220000300800 */
[----:B------:R-:W-:Y:S02]  /*18330*/  IADD3 R9, P6, PT, R4, R9, RZ ;  /* 0x0000000904097210 */ /* 0x000fe40007fde0ff */
[----:B--2---:R-:W-:Y:S01]  /*18340*/  PRMT R26, RZ, 0x7610, R26 ;  /* 0x00007610ff1a7816 */ /* 0x004fe2000000001a */
[----:B---3--:R-:W-:-:S06]  /*18350*/  IMAD.X R6, R5, 0x1, R6, P5 ;  /* 0x0000000105067824 */ /* 0x008fcc00028e0606 */
        /* <DEDUP_REMOVED lines=13> */
[----:B------:R-:W-:Y:S01]  /*18430*/  PRMT R23, RZ, 0x7610, R23 ;  /* 0x00007610ff177816 */ /* 0x000fe20000000017 */
[C---:B------:R-:W-:Y:S01]  /*18440*/  IMAD.X R15, R5.reuse, 0x1, R15, P5 ;  /* 0x00000001050f7824 */ /* 0x040fe200028e060f */
[----:B----4-:R-:W-:Y:S01]  /*18450*/  PRMT R16, RZ, 0x7610, R16 ;  /* 0x00007610ff107816 */ /* 0x010fe20000000010 */
        /* <DEDUP_REMOVED lines=1822> */
[----:B------:R-:W2:Y:S04]  /*1f640*/  LDL.LU R18, [R1+0xa60] ;  /* 0x000a600001127983 */ /* 0x000ea80000300800 */
[----:B----4-:R0:W-:Y:S04]  /*1f650*/  STL [R1+0xc8], R16 ;  /* 0x0000c81001007387 */ /* 0x0101e80000100800 */
[----:B0-----:R-:W4:Y:S04]  /*1f660*/  LDL.LU R16, [R1+0xfb0] ;  /* 0x000fb00001107983 */ /* 0x001f280000300800 */
        /* <DEDUP_REMOVED lines=47> */
[----:B0-----:R-:W3:Y:S01]  /*1f960*/  LDL.LU R25, [R1+0xd14] ;  /* 0x000d140001197983 */ /* 0x001ee20000300800 */
[----:B------:R-:W-:Y:S02]  /*1f970*/  PRMT R12, RZ, 0x7610, R12 ;  /* 0x00007610ff0c7816 */ /* 0x000fe4000000000c */
[----:B------:R-:W-:Y:S01]  /*1f980*/  IADD3 R9, P6, PT, R4, R9, RZ ;  /* 0x0000000904097210 */ /* 0x000fe20007fde0ff */
        /* <DEDUP_REMOVED lines=54> */
[----:B0-----:R-:W4:Y:S01]  /*1fcf0*/  LDL.LU R9, [R1+0xa8c] ;  /* 0x000a8c0001097983 */ /* 0x001f220000300800 */
[----:B------:R-:W-:-:S03]  /*1fd00*/  ISETP.GT.AND P2, PT, R3, 0x92, PT ;  /* 0x000000920300780c */ /* 0x000fc60003f44270 */
[----:B------:R-:W-:Y:S01]  /*1fd10*/  STL [R1+0xa7c], R12 ;  /* 0x000a7c0c01007387 */ /* 0x000fe20000100800 */
[----:B------:R-:W-:Y:S01]  /*1fd20*/  PRMT R15, RZ, 0x7610, R15 ;  /* 0x00007610ff0f7816 */ /* 0x000fe2000000000f */
        /* <DEDUP_REMOVED lines=12> */
[----:B------:R-:W2:Y:S01]  /*1fdf0*/  @P2 LDG.E.U8 R27, desc[UR24][R6.64] ;  /* 0x00000018061b2981 */ /* 0x000ea2000c1e1100 */
[----:B------:R-:W-:-:S03]  /*1fe00*/  IADD3 R25, P5, PT, R4, R25, RZ ;  /* 0x0000001904197210 */ /* 0x000fc60007fbe0ff */
[----:B------:R-:W-:Y:S04]  /*1fe10*/  STL [R1+0xa78], R23 ;  /* 0x000a781701007387 */ /* 0x000fe80000100800 */
[----:B---3--:R0:W-:Y:S04]  /*1fe20*/  STL [R1+0xa8], R15 ;  /* 0x0000a80f01007387 */ /* 0x0081e80000100800 */
[----:B0-----:R-:W3:Y:S04]  /*1fe30*/  LDL.LU R15, [R1+0xf94] ;  /* 0x000f9400010f7983 */ /* 0x001ee80000300800 */
[----:B------:R-:W3:Y:S04]  /*1fe40*/  LDL.LU R23, [R1+0xf90] ;  /* 0x000f900001177983 */ /* 0x000ee80000300800 */
[----:B------:R-:W3:Y:S04]  /*1fe50*/  LDL.LU R12, [R1+0xa90] ;  /* 0x000a9000010c7983 */ /* 0x000ee80000300800 */
[----:B--2---:R0:W-:Y:S04]  /*1fe60*/  STL [R1+0xa4], R27 ;  /* 0x0000a41b01007387 */ /* 0x0041e80000100800 */
[----:B0-----:R-:W2:Y:S04]  /*1fe70*/  LDL.LU R27, [R1+0xf8c] ;  /* 0x000f8c00011b7983 */ /* 0x001ea80000300800 */
[----:B------:R0:W-:Y:S04]  /*1fe80*/  STL [R1+0xa84], R25 ;  /* 0x000a841901007387 */ /* 0x0001e80000100800 */
[----:B------:R-:W2:Y:S01]  /*1fe90*/  LDL.LU R6, [R1+0xa80] ;  /* 0x000a800001067983 */ /* 0x000ea20000300800 */
[----:B------:R-:W-:Y:S01]  /*1fea0*/  ISETP.GT.AND P3, PT, R3, 0x93, PT ;  /* 0x000000930300780c */ /* 0x000fe20003f64270 */
[----:B------:R-:W-:-:S02]  /*1feb0*/  IMAD.MOV.U32 R7, RZ, RZ, R25 ;  /* 0x000000ffff077224 */ /* 0x000fc400078e0019 */
[----:B0-----:R-:W3:Y:S01]  /*1fec0*/  LDL.LU R25, [R1+0x740] ;  /* 0x0007400001197983 */ /* 0x001ee20000300800 */
[----:B------:R-:W-:Y:S02]  /*1fed0*/  PRMT R16, RZ, 0x7610, R16 ;  /* 0x00007610ff107816 */ /* 0x000fe40000000010 */
[----:B----4-:R-:W-:Y:S01]  /*1fee0*/  IADD3 R9, P6, PT, R4, R9, RZ ;  /* 0x0000000904097210 */ /* 0x010fe20007fde0ff */
[----:B--2---:R-:W-:-:S06]  /*1fef0*/  IMAD.X R6, R5, 0x1, R6, P5 ;  /* 0x0000000105067824 */ /* 0x004fcc00028e0606 */
        /* <DEDUP_REMOVED lines=12> */
[C---:B---3--:R-:W-:Y:S01]  /*1ffc0*/  IMAD.X R12, R5.reuse, 0x1, R12, P5 ;  /* 0x00000001050c7824 */ /* 0x048fe200028e060c */
[----:B------:R-:W-:Y:S01]  /*1ffd0*/  PRMT R24, RZ, 0x7610, R24 ;  /* 0x00007610ff187816 */ /* 0x000fe20000000018 */
        /* <DEDUP_REMOVED lines=35> */
[----:B------:R-:W4:Y:S01]  /*20210*/  LDL.LU R6, [R1+0x744] ;  /* 0x0007440001067983 */ /* 0x000f220000300800 */
[C---:B------:R-:W-:Y:S01]  /*20220*/  ISETP.GT.AND P4, PT, R3.reuse, 0x97, PT ;  /* 0x000000970300780c */ /* 0x040fe20003f84270 */
[----:B-1----:R-:W-:Y:S01]  /*20230*/  IMAD.MOV.U32 R7, RZ, RZ, R16 ;  /* 0x000000ffff077224 */ /* 0x002fe200078e0010 */
[----:B---3--:R-:W-:Y:S01]  /*20240*/  IADD3 R9, P5, PT, R4, R9, RZ ;  /* 0x0000000904097210 */ /* 0x008fe20007fbe0ff */
[----:B0-----:R-:W3:Y:S01]  /*20250*/  LDL.LU R16, [R1+0xaa4] ;  /* 0x000aa40001107983 */ /* 0x001ee20000300800 */
[----:B------:R-:W-:-:S03]  /*20260*/  ISETP.GT.AND P2, PT, R3, 0x98, PT ;  /* 0x000000980300780c */ /* 0x000fc60003f44270 */
[----:B------:R-:W-:Y:S01]  /*20270*/  STL [R1+0xd08], R9 ;  /* 0x000d080901007387 */ /* 0x000fe20000100800 */
[----:B------:R-:W-:Y:S01]  /*20280*/  PRMT R13, RZ, 0x7610, R13 ;  /* 0x00007610ff0d7816 */ /* 0x000fe2000000000d */
[C---:B------:R-:W-:Y:S01]  /*20290*/  IMAD.X R53, R5.reuse, 0x1, R53, P5 ;  /* 0x0000000105357824 */ /* 0x040fe200028e0635 */
[----:B------:R-:W-:Y:S01]  /*202a0*/  PRMT R52, RZ, 0x7610, R52 ;  /* 0x00007610ff347816 */ /* 0x000fe20000000034 */
[----:B--2---:R0:W-:Y:S01]  /*202b0*/  STL [R1+0x264], R49 ;  /* 0x0002643101007387 */ /* 0x0041e20000100800 */
[----:B----4-:R-:W-:-:S03]  /*202c0*/  IMAD.X R6, R5, 0x1, R6, P6 ;  /* 0x0000000105067824 */ /* 0x010fc600030e0606 */
[----:B0-----:R-:W2:Y:S02]  /*202d0*/  LDL.LU R49, [R1+0xaac] ;  /* 0x000aac0001317983 */ /* 0x001ea40000300800 */
[-C--:B------:R-:W-:Y:S02]  /*202e0*/  @P4 LOP3.LUT R7, R7, R6.reuse, RZ, 0x3c, !PT ;  /* 0x0000000607074212 */ /* 0x080fe400078e3cff */
        /* <DEDUP_REMOVED lines=11> */
[----:B------:R-:W4:Y:S04]  /*203a0*/  LDL.LU R53, [R1+0xf78] ;  /* 0x000f780001357983 */ /* 0x000f280000300800 */
        /* <DEDUP_REMOVED lines=8> */
[----:B------:R-:W-:Y:S02]  /*20430*/  PRMT R46, RZ, 0x7610, R46 ;  /* 0x00007610ff2e7816 */ /* 0x000fe4000000002e */
[----:B---3--:R-:W-:Y:S01]  /*20440*/  IADD3 R16, P6, PT, R4, R16, RZ ;  /* 0x0000001004107210 */ /* 0x008fe20007fde0ff */
        /* <DEDUP_REMOVED lines=15> */
[C---:B----4-:R-:W-:Y:S01]  /*20540*/  IMAD.X R9, R5.reuse, 0x1, R9, P5 ;  /* 0x0000000105097824 */ /* 0x050fe200028e0609 */
        /* <DEDUP_REMOVED lines=80> */
[----:B------:R-:W-:Y:S01]  /*20a50*/  IADD3 R21, P5, PT, R4, R21, RZ ;  /* 0x0000001504157210 */ /* 0x000fe20007fbe0ff */
[----:B0-----:R-:W4:Y:S01]  /*20a60*/  LDL.LU R16, [R1+0xad4] ;  /* 0x000ad40001107983 */ /* 0x001f220000300800 */
[----:B------:R-:W-:-:S03]  /*20a70*/  ISETP.GT.AND P2, PT, R3, 0xa1, PT ;  /* 0x000000a10300780c */ /* 0x000fc60003f44270 */
[----:B------:R-:W-:Y:S01]  /*20a80*/  STL [R1+0xac4], R21 ;  /* 0x000ac41501007387 */ /* 0x000fe20000100800 */
[----:B------:R-:W-:Y:S01]  /*20a90*/  PRMT R47, RZ, 0x7610, R47 ;  /* 0x00007610ff2f7816 */ /* 0x000fe2000000002f */
[C---:B---3--:R-:W-:Y:S01]  /*20aa0*/  IMAD.X R46, R5.reuse, 0x1, R46, P5 ;  /* 0x00000001052e7824 */ /* 0x048fe200028e062e */
        /* <DEDUP_REMOVED lines=379> */
[----:B------:R-:W-:Y:S01]  /*22260*/  ISETP.GT.AND P4, PT, R3, 0xbb, PT ;  /* 0x000000bb0300780c */ /* 0x000fe20003f84270 */
[----:B-1----:R-:W-:Y:S01]  /*22270*/  IMAD.MOV.U32 R7, RZ, RZ, R16 ;  /* 0x000000ffff077224 */ /* 0x002fe200078e0010 */
[----:B------:R-:W-:Y:S01]  /*22280*/  IADD3 R26, P5, PT, R4, R26, RZ ;  /* 0x0000001a041a7210 */ /* 0x000fe20007fbe0ff */
[----:B0-----:R-:W4:Y:S04]  /*22290*/  LDL.LU R16, [R1+0x790] ;  /* 0x0007900001107983 */ /* 0x001f280000300800 */
[----:B------:R-:W-:Y:S01]  /*222a0*/  STL [R1+0xb54], R26 ;  /* 0x000b541a01007387 */ /* 0x000fe20000100800 */
[----:B------:R-:W-:-:S03]  /*222b0*/  PRMT R37, RZ, 0x7610, R37 ;  /* 0x00007610ff257816 */ /* 0x000fc60000000025 */
[----:B--2---:R0:W-:Y:S01]  /*222c0*/  STL [R1+0x18], R18 ;  /* 0x0000181201007387 */ /* 0x0041e20000100800 */
[----:B---3--:R-:W-:-:S03]  /*222d0*/  IMAD.X R6, R5, 0x1, R6, P6 ;  /* 0x0000000105067824 */ /* 0x008fc600030e0606 */
[----:B0-----:R-:W2:Y:S02]  /*222e0*/  LDL.LU R18, [R1+0x620] ;  /* 0x0006200001127983 */ /* 0x001ea40000300800 */
[-C--:B------:R-:W-:Y:S02]  /*222f0*/  @P4 LOP3.LUT R7, R7, R6.reuse, RZ, 0x3c, !PT ;  /* 0x0000000607074212 */ /* 0x080fe400078e3cff */
[----:B------:R0:W-:Y:S02]  /*22300*/  STL [R1+0xb48], R6 ;  /* 0x000b480601007387 */ /* 0x0001e40000100800 */
[----:B0-----:R-:W-:-:S04]  /*22310*/  @P4 LOP3.LUT R6, R7, R6, RZ, 0x3c, !PT ;  /* 0x0000000607064212 */ /* 0x001fc800078e3cff */
[----:B------:R-:W-:-:S05]  /*22320*/  @P4 LOP3.LUT R7, R7, R6, RZ, 0x3c, !PT ;  /* 0x0000000607074212 */ /* 0x000fca00078e3cff */
[----:B------:R0:W3:Y:S01]  /*22330*/  @P4 LDG.E.U8 R37, desc[UR24][R6.64] ;  /* 0x0000001806254981 */ /* 0x0000e2000c1e1100 */
[----:B------:R-:W-:Y:S01]  /*22340*/  ISETP.GT.AND P2, PT, R3, 0xbc, PT ;  /* 0x000000bc0300780c */ /* 0x000fe20003f44270 */
[----:B------:R-:W-:Y:S01]  /*22350*/  IMAD.X R39, R5, 0x1, R39, P5 ;  /* 0x0000000105277824 */ /* 0x000fe200028e0627 */
[----:B------:R-:W-:-:S04]  /*22360*/  PRMT R15, RZ, 0x7610, R15 ;  /* 0x00007610ff0f7816 */ /* 0x000fc8000000000f */
[----:B------:R-:W-:Y:S01]  /*22370*/  STL [R1+0xb50], R39 ;  /* 0x000b502701007387 */ /* 0x000fe20000100800 */
[----:B0-----:R-:W-:-:S06]  /*22380*/  IMAD.MOV.U32 R7, RZ, RZ, R39 ;  /* 0x000000ffff077224 */ /* 0x001fcc00078e0027 */
[----:B------:R-:W-:-:S05]  /*22390*/  @P2 IMAD.MOV.U32 R6, RZ, RZ, R26 ;  /* 0x000000ffff062224 */ /* 0x000fca00078e001a */
[----:B------:R-:W2:Y:S04]  /*223a0*/  @P2 LDG.E.U8 R15, desc[UR24][R6.64] ;  /* 0x00000018060f2981 */ /* 0x000ea8000c1e1100 */
[----:B---3--:R0:W-:Y:S04]  /*223b0*/  STL [R1+0x14], R37 ;  /* 0x0000142501007387 */ /* 0x0081e80000100800 */
[----:B0-----:R-:W3:Y:S04]  /*223c0*/  LDL.LU R37, [R1+0xeec] ;  /* 0x000eec0001257983 */ /* 0x001ee80000300800 */
[----:B------:R-:W3:Y:S04]  /*223d0*/  LDL.LU R39, [R1+0xee8] ;  /* 0x000ee80001277983 */ /* 0x000ee80000300800 */
[----:B------:R-:W3:Y:S01]  /*223e0*/  LDL.LU R7, [R1+0xb58] ;  /* 0x000b580001077983 */ /* 0x000ee20000300800 */
[----:B------:R-:W-:-:S02]  /*223f0*/  ISETP.GT.AND P3, PT, R3, 0xbd, PT ;  /* 0x000000bd0300780c */ /* 0x000fc40003f64270 */
[C---:B------:R-:W-:Y:S01]  /*22400*/  IADD3 R25, P5, PT, R4.reuse, R25, RZ ;  /* 0x0000001904197210 */ /* 0x040fe20007fbe0ff */
[----:B------:R-:W3:Y:S01]  /*22410*/  LDL.LU R26, [R1+0x61c] ;  /* 0x00061c00011a7983 */ /* 0x000ee20000300800 */
[----:B------:R-:W-:Y:S02]  /*22420*/  PRMT R23, RZ, 0x7610, R23 ;  /* 0x00007610ff177816 */ /* 0x000fe40000000017 */
[----:B----4-:R-:W-:Y:S01]  /*22430*/  IADD3 R16, P6, PT, R4, R16, RZ ;  /* 0x0000001004107210 */ /* 0x010fe20007fde0ff */
[----:B------:R-:W-:Y:S04]  /*22440*/  STL [R1+0xb5c], R25 ;  /* 0x000b5c1901007387 */ /* 0x000fe80000100800 */
[----:B--2---:R0:W-:Y:S02]  /*22450*/  STL [R1+0x10], R15 ;  /* 0x0000100f01007387 */ /* 0x0041e40000100800 */
[----:B------:R-:W-:-:S02]  /*22460*/  @P3 IMAD.MOV.U32 R6, RZ, RZ, R25 ;  /* 0x000000ffff063224 */ /* 0x000fc400078e0019 */
[----:B0-----:R-:W2:Y:S01]  /*22470*/  LDL.LU R15, [R1+0xce0] ;  /* 0x000ce000010f7983 */ /* 0x001ea20000300800 */
[----:B---3--:R-:W-:-:S05]  /*22480*/  IMAD.X R7, R5, 0x1, R7, P5 ;  /* 0x0000000105077824 */ /* 0x008fca00028e0607 */
[----:B------:R0:W-:Y:S04]  /*22490*/  STL [R1+0xb58], R7 ;  /* 0x000b580701007387 */ /* 0x0001e80000100800 */
[----:B------:R0:W3:Y:S04]  /*224a0*/  @P3 LDG.E.U8 R23, desc[UR24][R6.64] ;  /* 0x0000001806173981 */ /* 0x0000e8000c1e1100 */
[----:B------:R-:W-:Y:S04]  /*224b0*/  STL [R1+0x790], R16 ;  /* 0x0007901001007387 */ /* 0x000fe80000100800 */
[----:B------:R-:W4:Y:S01]  /*224c0*/  LDL.LU R6, [R1+0x78c] ;  /* 0x00078c0001067983 */ /* 0x000f220000300800 */
[----:B------:R-:W-:Y:S01]  /*224d0*/  ISETP.GT.AND P4, PT, R3, 0xbe, PT ;  /* 0x000000be0300780c */ /* 0x000fe20003f84270 */
[----:B0-----:R-:W-:Y:S01]  /*224e0*/  IMAD.MOV.U32 R7, RZ, RZ, R16 ;  /* 0x000000ffff077224 */ /* 0x001fe200078e0010 */
[----:B------:R-:W-:-:S02]  /*224f0*/  IADD3 R18, P5, PT, R4, R18, RZ ;  /* 0x0000001204127210 */ /* 0x000fc40007fbe0ff */
[----:B------:R-:W-:Y:S02]  /*22500*/  ISETP.GT.AND P2, PT, R3, 0xbf, PT ;  /* 0x000000bf0300780c */ /* 0x000fe40003f44270 */
[----:B------:R-:W-:Y:S01]  /*22510*/  PRMT R27, RZ, 0x7610, R27 ;  /* 0x00007610ff1b7816 */ /* 0x000fe2000000001b */
[C---:B------:R-:W-:Y:S01]  /*22520*/  IMAD.X R26, R5.reuse, 0x1, R26, P5 ;  /* 0x00000001051a7824 */ /* 0x040fe200028e061a */
[----:B---3--:R0:W-:Y:S01]  /*22530*/  STL [R1+0xc], R23 ;  /* 0x00000c1701007387 */ /* 0x0081e20000100800 */
[----:B----4-:R-:W-:-:S03]  /*22540*/  IMAD.X R6, R5, 0x1, R6, P6 ;  /* 0x0000000105067824 */ /* 0x010fc600030e0606 */
[----:B0-----:R-:W3:Y:S04]  /*22550*/  LDL.LU R23, [R1+0xcd4] ;  /* 0x000cd40001177983 */ /* 0x001ee80000300800 */
[----:B------:R-:W-:Y:S01]  /*22560*/  STL [R1+0x620], R18 ;  /* 0x0006201201007387 */ /* 0x000fe20000100800 */
[----:B------:R-:W-:-:S03]  /*22570*/  @P4 LOP3.LUT R7, R7, R6, RZ, 0x3c, !PT ;  /* 0x0000000607074212 */ /* 0x000fc600078e3cff */
[----:B------:R-:W4:Y:S04]  /*22580*/  LDL.LU R25, [R1+0xb64] ;  /* 0x000b640001197983 */ /* 0x000f280000300800 */
[----:B------:R-:W4:Y:S04]  /*22590*/  LDL.LU R16, [R1+0xb6c] ;  /* 0x000b6c0001107983 */ /* 0x000f280000300800 */
[----:B------:R0:W-:Y:S02]  /*225a0*/  STL [R1+0x78c], R6 ;  /* 0x00078c0601007387 */ /* 0x0001e40000100800 */
[----:B0-----:R-:W-:-:S04]  /*225b0*/  @P4 LOP3.LUT R6, R7, R6, RZ, 0x3c, !PT ;  /* 0x0000000607064212 */ /* 0x001fc800078e3cff */
[----:B------:R-:W-:Y:S01]  /*225c0*/  @P4 LOP3.LUT R7, R7, R6, RZ, 0x3c, !PT ;  /* 0x0000000607074212 */ /* 0x000fe200078e3cff */
[----:B------:R0:W-:Y:S04]  /*225d0*/  STL [R1+0x61c], R26 ;  /* 0x00061c1a01007387 */ /* 0x0001e80000100800 */
[----:B------:R1:W4:Y:S02]  /*225e0*/  @P4 LDG.E.U8 R27, desc[UR24][R6.64] ;  /* 0x00000018061b4981 */ /* 0x000324000c1e1100 */
[----:B-1----:R-:W-:Y:S02]  /*225f0*/  @P2 IMAD.MOV.U32 R7, RZ, RZ, R26 ;  /* 0x000000ffff072224 */ /* 0x002fe400078e001a */
[----:B0-----:R-:W4:Y:S01]  /*22600*/  LDL.LU R26, [R1+0xb60] ;  /* 0x000b6000011a7983 */ /* 0x001f220000300800 */
[----:B------:R-:W-:-:S02]  /*22610*/  ISETP.GT.AND P3, PT, R3, 0xc0, PT ;  /* 0x000000c00300780c */ /* 0x000fc40003f64270 */
[----:B--2---:R-:W-:Y:S01]  /*22620*/  IADD3 R15, P5, PT, R4, R15, RZ ;  /* 0x0000000f040f7210 */ /* 0x004fe20007fbe0ff */
[----:B------:R-:W-:Y:S01]  /*22630*/  @P2 IMAD.MOV.U32 R6, RZ, RZ, R18 ;  /* 0x000000ffff062224 */ /* 0x000fe200078e0012 */
[----:B------:R-:W-:Y:S02]  /*22640*/  PRMT R10, RZ, 0x7610, R10 ;  /* 0x00007610ff0a7816 */ /* 0x000fe4000000000a */
[----:B------:R-:W-:Y:S02]  /*22650*/  ISETP.GT.AND P4, PT, R3, 0xc1, PT ;  /* 0x000000c10300780c */ /* 0x000fe40003f84270 */
[----:B------:R-:W-:Y:S02]  /*22660*/  PRMT R12, RZ, 0x7610, R12 ;  /* 0x00007610ff0c7816 */ /* 0x000fe4000000000c */
[----:B------:R0:W2:Y:S01]  /*22670*/  @P2 LDG.E.U8 R10, desc[UR24][R6.64] ;  /* 0x00000018060a2981 */ /* 0x0000a2000c1e1100 */
[----:B------:R-:W-:-:S03]  /*22680*/  PRMT R24, RZ, 0x7610, R24 ;  /* 0x00007610ff187816 */ /* 0x000fc60000000018 */
[----:B------:R-:W-:Y:S04]  /*22690*/  STL [R1+0xce0], R15 ;  /* 0x000ce00f01007387 */ /* 0x000fe80000100800 */
[----:B------:R-:W2:Y:S01]  /*226a0*/  LDL.LU R18, [R1+0xb68] ;  /* 0x000b680001127983 */ /* 0x000ea20000300800 */
[----:B0-----:R-:W-:Y:S02]  /*226b0*/  @P3 IMAD.MOV.U32 R6, RZ, RZ, R15 ;  /* 0x000000ffff063224 */ /* 0x001fe400078e000f */
[----:B---3--:R-:W-:-:S04]  /*226c0*/  IMAD.X R23, R5, 0x1, R23, P5 ;  /* 0x0000000105177824 */ /* 0x008fc800028e0617 */
[----:B------:R-:W-:Y:S01]  /*226d0*/  @P3 IMAD.MOV.U32 R7, RZ, RZ, R23 ;  /* 0x000000ffff073224 */ /* 0x000fe200078e0017 */
[----:B----4-:R-:W-:-:S04]  /*226e0*/  IADD3 R25, P6, PT, R4, R25, RZ ;  /* 0x0000001904197210 */ /* 0x010fc80007fde0ff */
[----:B------:R0:W3:Y:S02]  /*226f0*/  @P3 LDG.E.U8 R12, desc[UR24][R6.64] ;  /* 0x00000018060c3981 */ /* 0x0000e4000c1e1100 */
[----:B0-----:R-:W-:Y:S02]  /*22700*/  @P4 IMAD.MOV.U32 R6, RZ, RZ, R25 ;  /* 0x000000ffff064224 */ /* 0x001fe400078e0019 */
[----:B------:R-:W-:-:S04]  /*22710*/  IMAD.X R26, R5, 0x1, R26, P6 ;  /* 0x00000001051a7824 */ /* 0x000fc800030e061a */
[----:B------:R-:W-:-:S05]  /*22720*/  @P4 IMAD.MOV.U32 R7, RZ, RZ, R26 ;  /* 0x000000ffff074224 */ /* 0x000fca00078e001a */
[----:B------:R-:W4:Y:S01]  /*22730*/  @P4 LDG.E.U8 R24, desc[UR24][R6.64] ;  /* 0x0000001806184981 */ /* 0x000f22000c1e1100 */
[----:B------:R-:W-:-:S03]  /*22740*/  IADD3 R16, P5, PT, R4, R16, RZ ;  /* 0x0000001004107210 */ /* 0x000fc60007fbe0ff */
[----:B--2---:R0:W-:Y:S02]  /*22750*/  STL [R1+0x1bc], R10 ;  /* 0x0001bc0a01007387 */ /* 0x0041e40000100800 */
[----:B------:R-:W-:Y:S02]  /*22760*/  IMAD.X R18, R5, 0x1, R18, P5 ;  /* 0x0000000105127824 */ /* 0x000fe400028e0612 */
[----:B0-----:R-:W2:Y:S04]  /*22770*/  LDL.LU R10, [R1+0xb74] ;  /* 0x000b7400010a7983 */ /* 0x001ea80000300800 */
[----:B------:R0:W-:Y:S04]  /*22780*/  STL [R1+0xcd4], R23 ;  /* 0x000cd41701007387 */ /* 0x0001e80000100800 */
[----:B------:R-:W-:Y:S04]  /*22790*/  STL [R1+0xb64], R25 ;  /* 0x000b641901007387 */ /* 0x000fe80000100800 */
[----:B------:R-:W2:Y:S04]  /*227a0*/  LDL.LU R15, [R1+0xb70] ;  /* 0x000b7000010f7983 */ /* 0x000ea80000300800 */
[----:B------:R-:W-:Y:S04]  /*227b0*/  STL [R1+0xb6c], R16 ;  /* 0x000b6c1001007387 */ /* 0x000fe80000100800 */
[----:B0-----:R-:W2:Y:S04]  /*227c0*/  LDL.LU R23, [R1+0xb7c] ;  /* 0x000b7c0001177983 */ /* 0x001ea80000300800 */
[----:B---3--:R0:W-:Y:S04]  /*227d0*/  STL [R1+0x8], R12 ;  /* 0x0000080c01007387 */ /* 0x0081e80000100800 */
[----:B0-----:R-:W3:Y:S04]  /*227e0*/  LDL.LU R12, [R1+0xb84] ;  /* 0x000b8400010c7983 */ /* 0x001ee80000300800 */
[----:B------:R-:W-:Y:S04]  /*227f0*/  STL [R1+0xb60], R26 ;  /* 0x000b601a01007387 */ /* 0x000fe80000100800 */
[----:B------:R-:W-:Y:S04]  /*22800*/  STL [R1+0xb68], R18 ;  /* 0x000b681201007387 */ /* 0x000fe80000100800 */
[----:B------:R-:W-:Y:S04]  /*22810*/  STL [R1+0x1c0], R27 ;  /* 0x0001c01b01007387 */ /* 0x000fe80000100800 */
[----:B----4-:R0:W-:Y:S04]  /*22820*/  STL [R1+0x4], R24 ;  /* 0x0000041801007387 */ /* 0x0101e80000100800 */
[----:B0-----:R-:W4:Y:S01]  /*22830*/  LDL.LU R24, [R1+0xb78] ;  /* 0x000b780001187983 */ /* 0x001f220000300800 */
[----:B------:R-:W-:-:S02]  /*22840*/  ISETP.GT.AND P2, PT, R3, 0xc2, PT ;  /* 0x000000c20300780c */ /* 0x000fc40003f44270 */
[C---:B------:R-:W-:Y:S02]  /*22850*/  ISETP.GT.AND P3, PT, R3.reuse, 0xc3, PT ;  /* 0x000000c30300780c */ /* 0x040fe40003f64270 */
[----:B--2---:R-:W-:Y:S02]  /*22860*/  IADD3 R10, P5, PT, R4, R10, RZ ;  /* 0x0000000a040a7210 */ /* 0x004fe40007fbe0ff */
[----:B------:R-:W-:Y:S02]  /*22870*/  PRMT R13, RZ, 0x7610, R13 ;  /* 0x00007610ff0d7816 */ /* 0x000fe4000000000d */
[----:B------:R-:W-:-:S05]  /*22880*/  ISETP.GT.AND P4, PT, R3, 0xc4, PT ;  /* 0x000000c40300780c */ /* 0x000fca0003f84270 */
[----:B------:R-:W-:Y:S02]  /*22890*/  @P2 IMAD.MOV.U32 R6, RZ, RZ, R16 ;  /* 0x000000ffff062224 */ /* 0x000fe400078e0010 */
[----:B------:R-:W-:Y:S01]  /*228a0*/  @P2 IMAD.MOV.U32 R7, RZ, RZ, R18 ;  /* 0x000000ffff072224 */ /* 0x000fe200078e0012 */
[----:B------:R-:W-:Y:S01]  /*228b0*/  PRMT R53, RZ, 0x7610, R53 ;  /* 0x00007610ff357816 */ /* 0x000fe20000000035 */
[----:B------:R-:W-:Y:S01]  /*228c0*/  IMAD.X R15, R5, 0x1, R15, P5 ;  /* 0x00000001050f7824 */ /* 0x000fe200028e060f */
[----:B------:R-:W2:Y:S04]  /*228d0*/  LDL.LU R16, [R1+0xb80] ;  /* 0x000b800001107983 */ /* 0x000ea80000300800 */
[----:B------:R0:W2:Y:S01]  /*228e0*/  @P2 LDG.E.U8 R13, desc[UR24][R6.64] ;  /* 0x00000018060d2981 */ /* 0x0000a2000c1e1100 */
[----:B------:R-:W-:-:S02]  /*228f0*/  IADD3 R23, P6, PT, R4, R23, RZ ;  /* 0x0000001704177210 */ /* 0x000fc40007fde0ff */
[----:B------:R-:W-:Y:S01]  /*22900*/  PRMT R52, RZ, 0x7610, R52 ;  /* 0x00007610ff347816 */ /* 0x000fe20000000034 */
[----:B0-----:R-:W-:Y:S02]  /*22910*/  @P3 IMAD.MOV.U32 R6, RZ, RZ, R10 ;  /* 0x000000ffff063224 */ /* 0x001fe400078e000a */
[----:B------:R-:W-:-:S05]  /*22920*/  @P3 IMAD.MOV.U32 R7, RZ, RZ, R15 ;  /* 0x000000ffff073224 */ /* 0x000fca00078e000f */
[----:B------:R0:W2:Y:S02]  /*22930*/  @P3 LDG.E.U8 R53, desc[UR24][R6.64] ;  /* 0x0000001806353981 */ /* 0x0000a4000c1e1100 */
[----:B0-----:R-:W-:Y:S02]  /*22940*/  @P4 IMAD.MOV.U32 R6, RZ, RZ, R23 ;  /* 0x000000ffff064224 */ /* 0x001fe400078e0017 */
[----:B----4-:R-:W-:-:S04]  /*22950*/  IMAD.X R24, R5, 0x1, R24, P6 ;  /* 0x0000000105187824 */ /* 0x010fc800030e0618 */
[----:B------:R-:W-:-:S05]  /*22960*/  @P4 IMAD.MOV.U32 R7, RZ, RZ, R24 ;  /* 0x000000ffff074224 */ /* 0x000fca00078e0018 */
[----:B------:R0:W4:Y:S01]  /*22970*/  @P4 LDG.E.U8 R52, desc[UR24][R6.64] ;  /* 0x0000001806344981 */ /* 0x000122000c1e1100 */
[----:B------:R-:W-:-:S03]  /*22980*/  ISETP.GT.AND P2, PT, R3, 0xc5, PT ;  /* 0x000000c50300780c */ /* 0x000fc60003f44270 */
[----:B------:R-:W-:Y:S01]  /*22990*/  STL [R1+0xb74], R10 ;  /* 0x000b740a01007387 */ /* 0x000fe20000100800 */
[----:B---3--:R-:W-:-:S03]  /*229a0*/  IADD3 R12, P5, PT, R4, R12, RZ ;  /* 0x0000000c040c7210 */ /* 0x008fc60007fbe0ff */
[----:B--2---:R1:W-:Y:S02]  /*229b0*/  STL [R1], R13 ;  /* 0x0000000d01007387 */ /* 0x0043e40000100800 */
[----:B------:R-:W-:Y:S02]  /*229c0*/  IMAD.X R16, R5, 0x1, R16, P5 ;  /* 0x0000000105107824 */ /* 0x000fe400028e0610 */
[----:B-1----:R-:W2:Y:S04]  /*229d0*/  LDL.LU R13, [R1+0x798] ;  /* 0x00079800010d7983 */ /* 0x002ea80000300800 */
[----:B------:R1:W-:Y:S01]  /*229e0*/  STL [R1+0xb70], R15 ;  /* 0x000b700f01007387 */ /* 0x0003e20000100800 */
[----:B------:R-:W-:-:S03]  /*229f0*/  PRMT R51, RZ, 0x7610, R51 ;  /* 0x00007610ff337816 */ /* 0x000fc60000000033 */
[----:B-1----:R-:W3:Y:S04]  /*22a00*/  LDL.LU R15, [R1+0x794] ;  /* 0x00079400010f7983 */ /* 0x002ee80000300800 */
[----:B------:R1:W-:Y:S04]  /*22a10*/  STL [R1+0xb7c], R23 ;  /* 0x000b7c1701007387 */ /* 0x0003e80000100800 */
[----:B------:R-:W3:Y:S04]  /*22a20*/  LDL.LU R18, [R1+0x628] ;  /* 0x0006280001127983 */ /* 0x000ee80000300800 */
[----:B------:R-:W-:Y:S04]  /*22a30*/  STL [R1+0xb84], R12 ;  /* 0x000b840c01007387 */ /* 0x000fe80000100800 */
[----:B------:R-:W3:Y:S04]  /*22a40*/  LDL.LU R10, [R1+0xcd8] ;  /* 0x000cd800010a7983 */ /* 0x000ee80000300800 */
[----:B------:R-:W-:Y:S01]  /*22a50*/  STL [R1+0xed0], R53 ;  /* 0x000ed03501007387 */ /* 0x000fe20000100800 */
[----:B0-----:R-:W-:-:S03]  /*22a60*/  @P2 IMAD.MOV.U32 R6, RZ, RZ, R12 ;  /* 0x000000ffff062224 */ /* 0x001fc600078e000c */
[----:B------:R-:W-:Y:S01]  /*22a70*/  STL [R1+0xb78], R24 ;  /* 0x000b781801007387 */ /* 0x000fe20000100800 */
[----:B------:R-:W-:-:S03]  /*22a80*/  @P2 IMAD.MOV.U32 R7, RZ, RZ, R16 ;  /* 0x000000ffff072224 */ /* 0x000fc600078e0010 */
[----:B------:R0:W-:Y:S04]  /*22a90*/  STL [R1+0xb80], R16 ;  /* 0x000b801001007387 */ /* 0x0001e80000100800 */
[----:B------:R0:W3:Y:S04]  /*22aa0*/  @P2 LDG.E.U8 R51, desc[UR24][R6.64] ;  /* 0x0000001806332981 */ /* 0x0000e8000c1e1100 */
[----:B----4-:R-:W-:Y:S04]  /*22ab0*/  STL [R1+0xec0], R52 ;  /* 0x000ec03401007387 */ /* 0x010fe80000100800 */
[----:B-1----:R-:W4:Y:S04]  /*22ac0*/  LDL.LU R23, [R1+0x624] ;  /* 0x0006240001177983 */ /* 0x002f280000300800 */
[----:B0-----:R-:W4:Y:S01]  /*22ad0*/  LDL.LU R16, [R1+0xcc8] ;  /* 0x000cc80001107983 */ /* 0x001f220000300800 */
[----:B------:R-:W-:-:S02]  /*22ae0*/  ISETP.GT.AND P3, PT, R3, 0xc6, PT ;  /* 0x000000c60300780c */ /* 0x000fc40003f64270 */
[C---:B------:R-:W-:Y:S02]  /*22af0*/  ISETP.GT.AND P4, PT, R3.reuse, 0xc7, PT ;  /* 0x000000c70300780c */ /* 0x040fe40003f84270 */
[----:B------:R-:W-:Y:S02]  /*22b00*/  PRMT R9, RZ, 0x7610, R9 ;  /* 0x00007610ff097816 */ /* 0x000fe40000000009 */
[----:B--2---:R-:W-:Y:S02]  /*22b10*/  IADD3 R13, P5, PT, R4, R13, RZ ;  /* 0x0000000d040d7210 */ /* 0x004fe40007fbe0ff */
[----:B------:R-:W-:-:S05]  /*22b20*/  ISETP.GT.AND P2, PT, R3, 0xc8, PT ;  /* 0x000000c80300780c */ /* 0x000fca0003f44270 */
[----:B------:R-:W-:Y:S02]  /*22b30*/  @P3 IMAD.MOV.U32 R6, RZ, RZ, R13 ;  /* 0x000000ffff063224 */ /* 0x000fe400078e000d */
[----:B---3--:R-:W-:-:S04]  /*22b40*/  IMAD.X R15, R5, 0x1, R15, P5 ;  /* 0x00000001050f7824 */ /* 0x008fc800028e060f */
[----:B------:R-:W-:Y:S01]  /*22b50*/  @P3 IMAD.MOV.U32 R7, RZ, RZ, R15 ;  /* 0x000000ffff073224 */ /* 0x000fe200078e000f */
[----:B------:R-:W-:Y:S01]  /*22b60*/  IADD3 R18, P6, PT, R4, R18, RZ ;  /* 0x0000001204127210 */ /* 0x000fe20007fde0ff */
[----:B------:R0:W-:Y:S01]  /*22b70*/  STL [R1+0x798], R13 ;  /* 0x0007980d01007387 */ /* 0x0001e20000100800 */
[----:B------:R-:W-:-:S03]  /*22b80*/  PRMT R19, RZ, 0x7610, R19 ;  /* 0x00007610ff137816 */ /* 0x000fc60000000013 */
[----:B------:R1:W2:Y:S01]  /*22b90*/  @P3 LDG.E.U8 R9, desc[UR24][R6.64] ;  /* 0x0000001806093981 */ /* 0x0002a2000c1e1100 */
[----:B------:R-:W-:-:S03]  /*22ba0*/  IADD3 R10, P5, PT, R4, R10, RZ ;  /* 0x0000000a040a7210 */ /* 0x000fc60007fbe0ff */
[----:B------:R-:W3:Y:S01]  /*22bb0*/  LDL.LU R12, [R1+0xb8c] ;  /* 0x000b8c00010c7983 */ /* 0x000ee20000300800 */
[----:B------:R-:W-:Y:S01]  /*22bc0*/  PRMT R50, RZ, 0x7610, R50 ;  /* 0x00007610ff327816 */ /* 0x000fe20000000032 */
[----:B-1----:R-:W-:Y:S02]  /*22bd0*/  @P4 IMAD.MOV.U32 R6, RZ, RZ, R18 ;  /* 0x000000ffff064224 */ /* 0x002fe400078e0012 */
[----:B------:R-:W-:Y:S04]  /*22be0*/  STL [R1+0xe84], R51 ;  /* 0x000e843301007387 */ /* 0x000fe80000100800 */
[----:B------:R1:W-:Y:S04]  /*22bf0*/  STL [R1+0x794], R15 ;  /* 0x0007940f01007387 */ /* 0x0003e80000100800 */
[----:B0-----:R-:W3:Y:S01]  /*22c00*/  LDL.LU R13, [R1+0xb88] ;  /* 0x000b8800010d7983 */ /* 0x001ee20000300800 */
[----:B----4-:R-:W-:-:S04]  /*22c10*/  IMAD.X R23, R5, 0x1, R23, P6 ;  /* 0x0000000105177824 */ /* 0x010fc800030e0617 */
[----:B------:R-:W-:Y:S02]  /*22c20*/  @P4 IMAD.MOV.U32 R7, RZ, RZ, R23 ;  /* 0x000000ffff074224 */ /* 0x000fe400078e0017 */
[----:B------:R-:W-:-:S03]  /*22c30*/  IMAD.X R16, R5, 0x1, R16, P5 ;  /* 0x0000000105107824 */ /* 0x000fc600028e0610 */
[----:B------:R0:W4:Y:S02]  /*22c40*/  @P4 LDG.E.U8 R19, desc[UR24][R6.64] ;  /* 0x0000001806134981 */ /* 0x000124000c1e1100 */
[----:B0-----:R-:W-:Y:S02]  /*22c50*/  @P2 IMAD.MOV.U32 R6, RZ, RZ, R10 ;  /* 0x000000ffff062224 */ /* 0x001fe400078e000a */
[----:B------:R-:W-:-:S05]  /*22c60*/  @P2 IMAD.MOV.U32 R7, RZ, RZ, R16 ;  /* 0x000000ffff072224 */ /* 0x000fca00078e0010 */
[----:B------:R0:W4:Y:S01]  /*22c70*/  @P2 LDG.E.U8 R50, desc[UR24][R6.64] ;  /* 0x0000001806322981 */ /* 0x000122000c1e1100 */
[----:B------:R-:W-:-:S03]  /*22c80*/  ISETP.GT.AND P3, PT, R3, 0xc9, PT ;  /* 0x000000c90300780c */ /* 0x000fc60003f64270 */
[----:B------:R-:W-:Y:S04]  /*22c90*/  STL [R1+0x628], R18 ;  /* 0x0006281201007387 */ /* 0x000fe80000100800 */
[----:B-1----:R-:W4:Y:S04]  /*22ca0*/  LDL.LU R15, [R1+0xb94] ;  /* 0x000b9400010f7983 */ /* 0x002f280000300800 */
[----:B------:R-:W-:Y:S04]  /*22cb0*/  STL [R1+0xcd8], R10 ;  /* 0x000cd80a01007387 */ /* 0x000fe80000100800 */
[----:B--2---:R1:W-:Y:S01]  /*22cc0*/  STL [R1+0x1a0], R9 ;  /* 0x0001a00901007387 */ /* 0x0043e20000100800 */
[----:B---3--:R-:W-:-:S03]  /*22cd0*/  IADD3 R12, P5, PT, R4, R12, RZ ;  /* 0x0000000c040c7210 */ /* 0x008fc60007fbe0ff */
[----:B-1----:R-:W2:Y:S04]  /*22ce0*/  LDL.LU R9, [R1+0xb9c] ;  /* 0x000b9c0001097983 */ /* 0x002ea80000300800 */
[----:B------:R-:W-:Y:S04]  /*22cf0*/  STL [R1+0x624], R23 ;  /* 0x0006241701007387 */ /* 0x000fe80000100800 */
[----:B------:R-:W-:Y:S04]  /*22d00*/  STL [R1+0xcc8], R16 ;  /* 0x000cc81001007387 */ /* 0x000fe80000100800 */
[----:B------:R-:W3:Y:S01]  /*22d10*/  LDL.LU R18, [R1+0xb90] ;  /* 0x000b900001127983 */ /* 0x000ee20000300800 */
[----:B------:R-:W-:Y:S01]  /*22d20*/  PRMT R49, RZ, 0x7610, R49 ;  /* 0x00007610ff317816 */ /* 0x000fe20000000031 */
[----:B------:R-:W-:-:S02]  /*22d30*/  IMAD.X R13, R5, 0x1, R13, P5 ;  /* 0x00000001050d7824 */ /* 0x000fc400028e060d */
[----:B0-----:R-:W-:Y:S02]  /*22d40*/  @P3 IMAD.MOV.U32 R6, RZ, RZ, R12 ;  /* 0x000000ffff063224 */ /* 0x001fe400078e000c */
[----:B------:R-:W-:-:S05]  /*22d50*/  @P3 IMAD.MOV.U32 R7, RZ, RZ, R13 ;  /* 0x000000ffff073224 */ /* 0x000fca00078e000d */
[----:B------:R0:W3:Y:S04]  /*22d60*/  @P3 LDG.E.U8 R49, desc[UR24][R6.64] ;  /* 0x0000001806313981 */ /* 0x0000e8000c1e1100 */
[----:B----4-:R1:W-:Y:S04]  /*22d70*/  STL [R1+0x198], R19 ;  /* 0x0001981301007387 */ /* 0x0103e80000100800 */
[----:B-1----:R-:W4:Y:S04]  /*22d80*/  LDL.LU R19, [R1+0xb98] ;  /* 0x000b980001137983 */ /* 0x002f280000300800 */
[----:B------:R-:W4:Y:S04]  /*22d90*/  LDL.LU R10, [R1+0xba4] ;  /* 0x000ba400010a7983 */ /* 0x000f280000300800 */
[----:B------:R-:W-:Y:S04]  /*22da0*/  STL [R1+0xb8c], R12 ;  /* 0x000b8c0c01007387 */ /* 0x000fe80000100800 */
[----:B------:R-:W-:Y:S04]  /*22db0*/  STL [R1+0xed4], R50 ;  /* 0x000ed43201007387 */ /* 0x000fe80000100800 */
[----:B------:R1:W-:Y:S04]  /*22dc0*/  STL [R1+0xb88], R13 ;  /* 0x000b880d01007387 */ /* 0x0003e80000100800 */
[----:B-1----:R-:W4:Y:S01]  /*22dd0*/  LDL.LU R13, [R1+0xba0] ;  /* 0x000ba000010d7983 */ /* 0x002f220000300800 */
[----:B------:R-:W-:-:S02]  /*22de0*/  ISETP.GT.AND P4, PT, R3, 0xca, PT ;  /* 0x000000ca0300780c */ /* 0x000fc40003f84270 */
[C---:B------:R-:W-:Y:S02]  /*22df0*/  IADD3 R15, P6, PT, R4.reuse, R15, RZ ;  /* 0x0000000f040f7210 */ /* 0x040fe40007fde0ff */
[C---:B------:R-:W-:Y:S02]  /*22e00*/  ISETP.GT.AND P2, PT, R3.reuse, 0xcb, PT ;  /* 0x000000cb0300780c */ /* 0x040fe40003f44270 */
[----:B------:R-:W-:Y:S02]  /*22e10*/  PRMT R48, RZ, 0x7610, R48 ;  /* 0x00007610ff307816 */ /* 0x000fe40000000030 */
[----:B------:R-:W-:Y:S02]  /*22e20*/  ISETP.GT.AND P3, PT, R3, 0xcc, PT ;  /* 0x000000cc0300780c */ /* 0x000fe40003f64270 */
[----:B--2---:R-:W-:-:S03]  /*22e30*/  IADD3 R9, P5, PT, R4, R9, RZ ;  /* 0x0000000904097210 */ /* 0x004fc60007fbe0ff */
[----:B0-----:R-:W-:Y:S01]  /*22e40*/  @P4 IMAD.MOV.U32 R6, RZ, RZ, R15 ;  /* 0x000000ffff064224 */ /* 0x001fe200078e000f */
[----:B------:R-:W-:Y:S01]  /*22e50*/  STL [R1+0xb94], R15 ;  /* 0x000b940f01007387 */ /* 0x000fe20000100800 */
[----:B------:R-:W-:-:S03]  /*22e60*/  PRMT R47, RZ, 0x7610, R47 ;  /* 0x00007610ff2f7816 */ /* 0x000fc6000000002f */
[----:B------:R-:W2:Y:S01]  /*22e70*/  LDL.LU R16, [R1+0xbac] ;  /* 0x000bac0001107983 */ /* 0x000ea20000300800 */
[----:B---3--:R-:W-:-:S04]  /*22e80*/  IMAD.X R18, R5, 0x1, R18, P6 ;  /* 0x0000000105127824 */ /* 0x008fc800030e0612 */
[----:B------:R-:W-:Y:S01]  /*22e90*/  @P4 IMAD.MOV.U32 R7, RZ, RZ, R18 ;  /* 0x000000ffff074224 */ /* 0x000fe200078e0012 */
[----:B------:R-:W-:Y:S04]  /*22ea0*/  STL [R1+0xb9c], R9 ;  /* 0x000b9c0901007387 */ /* 0x000fe80000100800 */
[----:B------:R0:W3:Y:S04]  /*22eb0*/  @P4 LDG.E.U8 R48, desc[UR24][R6.64] ;  /* 0x0000001806304981 */ /* 0x0000e8000c1e1100 */
[----:B------:R-:W3:Y:S04]  /*22ec0*/  LDL.LU R12, [R1+0x7a0] ;  /* 0x0007a000010c7983 */ /* 0x000ee80000300800 */
[----:B------:R-:W-:Y:S01]  /*22ed0*/  STL [R1+0xed8], R49 ;  /* 0x000ed83101007387 */ /* 0x000fe20000100800 */
[----:B0-----:R-:W-:-:S03]  /*22ee0*/  @P2 IMAD.MOV.U32 R6, RZ, RZ, R9 ;  /* 0x000000ffff062224 */ /* 0x001fc600078e0009 */
[----:B------:R0:W-:Y:S01]  /*22ef0*/  STL [R1+0xb90], R18 ;  /* 0x000b901201007387 */ /* 0x0001e20000100800 */
[----:B------:R-:W-:Y:S01]  /*22f00*/  PRMT R46, RZ, 0x7610, R46 ;  /* 0x00007610ff2e7816 */ /* 0x000fe2000000002e */
[----:B----4-:R-:W-:Y:S01]  /*22f10*/  IMAD.X R19, R5, 0x1, R19, P5 ;  /* 0x0000000105137824 */ /* 0x010fe200028e0613 */
[----:B------:R-:W-:-:S03]  /*22f20*/  IADD3 R10, P5, PT, R4, R10, RZ ;  /* 0x0000000a040a7210 */ /* 0x000fc60007fbe0ff */
[----:B------:R-:W-:Y:S01]  /*22f30*/  @P2 IMAD.MOV.U32 R7, RZ, RZ, R19 ;  /* 0x000000ffff072224 */ /* 0x000fe200078e0013 */
[----:B------:R-:W-:Y:S04]  /*22f40*/  STL [R1+0xb98], R19 ;  /* 0x000b981301007387 */ /* 0x000fe80000100800 */
[----:B0-----:R-:W4:Y:S04]  /*22f50*/  LDL.LU R18, [R1+0xba8] ;  /* 0x000ba80001127983 */ /* 0x001f280000300800 */
[----:B------:R0:W4:Y:S04]  /*22f60*/  @P2 LDG.E.U8 R47, desc[UR24][R6.64] ;  /* 0x00000018062f2981 */ /* 0x000128000c1e1100 */
[----:B------:R-:W4:Y:S01]  /*22f70*/  LDL.LU R15, [R1+0x79c] ;  /* 0x00079c00010f7983 */ /* 0x000f220000300800 */
[----:B------:R-:W-:-:S02]  /*22f80*/  IMAD.X R13, R5, 0x1, R13, P5 ;  /* 0x00000001050d7824 */ /* 0x000fc400028e060d */
[----:B0-----:R-:W-:Y:S02]  /*22f90*/  @P3 IMAD.MOV.U32 R6, RZ, RZ, R10 ;  /* 0x000000ffff063224 */ /* 0x001fe400078e000a */
[----:B------:R-:W-:-:S05]  /*22fa0*/  @P3 IMAD.MOV.U32 R7, RZ, RZ, R13 ;  /* 0x000000ffff073224 */ /* 0x000fca00078e000d */
[----:B------:R0:W4:Y:S01]  /*22fb0*/  @P3 LDG.E.U8 R46, desc[UR24][R6.64] ;  /* 0x00000018062e3981 */ /* 0x000122000c1e1100 */
[----:B------:R-:W-:Y:S02]  /*22fc0*/  ISETP.GT.AND P4, PT, R3, 0xcd, PT ;  /* 0x000000cd0300780c */ /* 0x000fe40003f84270 */
[----:B--2---:R-:W-:Y:S02]  /*22fd0*/  IADD3 R16, P6, PT, R4, R16, RZ ;  /* 0x0000001004107210 */ /* 0x004fe40007fde0ff */
[----:B------:R-:W-:-:S09]  /*22fe0*/  PRMT R45, RZ, 0x7610, R45 ;  /* 0x00007610ff2d7816 */ /* 0x000fd2000000002d */
[----:B0-----:R-:W-:Y:S01]  /*22ff0*/  @P4 IMAD.MOV.U32 R6, RZ, RZ, R16 ;  /* 0x000000ffff064224 */ /* 0x001fe200078e0010 */
[----:B---3--:R-:W-:Y:S04]  /*23000*/  STL [R1+0xedc], R48 ;  /* 0x000edc3001007387 */ /* 0x008fe80000100800 */
[----:B------:R-:W2:Y:S01]  /*23010*/  LDL.LU R9, [R1+0x354] ;  /* 0x0003540001097983 */ /* 0x000ea20000300800 */
[----:B------:R-:W-:-:S03]  /*23020*/  IADD3 R12, P5, PT, R4, R12, RZ ;  /* 0x0000000c040c7210 */ /* 0x000fc60007fbe0ff */
[----:B------:R0:W-:Y:S01]  /*23030*/  STL [R1+0xba4], R10 ;  /* 0x000ba40a01007387 */ /* 0x0001e20000100800 */
[----:B----4-:R-:W-:-:S03]  /*23040*/  IMAD.X R18, R5, 0x1, R18, P6 ;  /* 0x0000000105127824 */ /* 0x010fc600030e0612 */
[----:B------:R-:W-:Y:S01]  /*23050*/  STL [R1+0xee0], R47 ;  /* 0x000ee02f01007387 */ /* 0x000fe20000100800 */
[----:B------:R-:W-:-:S03]  /*23060*/  @P4 IMAD.MOV.U32 R7, RZ, RZ, R18 ;  /* 0x000000ffff074224 */ /* 0x000fc600078e0012 */
[----:B------:R1:W-:Y:S01]  /*23070*/  STL [R1+0xba0], R13 ;  /* 0x000ba00d01007387 */ /* 0x0003e20000100800 */
[----:B------:R-:W-:-:S03]  /*23080*/  IMAD.X R15, R5, 0x1, R15, P5 ;  /* 0x00000001050f7824 */ /* 0x000fc600028e060f */
[----:B0-----:R-:W3:Y:S04]  /*23090*/  LDL.LU R10, [R1+0x350] ;  /* 0x00035000010a7983 */ /* 0x001ee80000300800 */
[----:B------:R-:W-:Y:S04]  /*230a0*/  STL [R1+0xbac], R16 ;  /* 0x000bac1001007387 */ /* 0x000fe80000100800 */
[----:B-1----:R-:W4:Y:S04]  /*230b0*/  LDL.LU R13, [R1+0xcd0] ;  /* 0x000cd000010d7983 */ /* 0x002f280000300800 */
[----:B------:R-:W-:Y:S04]  /*230c0*/  STL [R1+0x7a0], R12 ;  /* 0x0007a00c01007387 */ /* 0x000fe80000100800 */
[----:B------:R-:W-:Y:S04]  /*230d0*/  STL [R1+0xec4], R46 ;  /* 0x000ec42e01007387 */ /* 0x000fe80000100800 */
[----:B------:R0:W-:Y:S04]  /*230e0*/  STL [R1+0xba8], R18 ;  /* 0x000ba81201007387 */ /* 0x0001e80000100800 */
[----:B------:R1:W-:Y:S04]  /*230f0*/  STL [R1+0x79c], R15 ;  /* 0x00079c0f01007387 */ /* 0x0003e80000100800 */
[----:B------:R1:W4:Y:S04]  /*23100*/  @P4 LDG.E.U8 R45, desc[UR24][R6.64] ;  /* 0x00000018062d4981 */ /* 0x000328000c1e1100 */
[----:B0-----:R-:W4:Y:S01]  /*23110*/  LDL.LU R18, [R1+0xccc] ;  /* 0x000ccc0001127983 */ /* 0x001f220000300800 */
[----:B------:R-:W-:-:S02]  /*23120*/  ISETP.GT.AND P2, PT, R3, 0xce, PT ;  /* 0x000000ce0300780c */ /* 0x000fc40003f44270 */
[C---:B------:R-:W-:Y:S02]  /*23130*/  ISETP.GT.AND P3, PT, R3.reuse, 0xcf, PT ;  /* 0x000000cf0300780c */ /* 0x040fe40003f64270 */
[----:B------:R-:W-:Y:S02]  /*23140*/  PRMT R22, RZ, 0x7610, R22 ;  /* 0x00007610ff167816 */ /* 0x000fe40000000016 */
[----:B------:R-:W-:Y:S02]  /*23150*/  ISETP.GT.AND P5, PT, R3, 0xd0, PT ;  /* 0x000000d00300780c */ /* 0x000fe40003fa4270 */
[----:B--2---:R-:W-:-:S05]  /*23160*/  IADD3 R9, P4, PT, R4, R9, RZ ;  /* 0x0000000904097210 */ /* 0x004fca0007f9e0ff */
[----:B-1----:R-:W-:Y:S02]  /*23170*/  @P2 IMAD.MOV.U32 R6, RZ, RZ, R12 ;  /* 0x000000ffff062224 */ /* 0x002fe400078e000c */
[----:B------:R-:W-:Y:S01]  /*23180*/  @P2 IMAD.MOV.U32 R7, RZ, RZ, R15 ;  /* 0x000000ffff072224 */ /* 0x000fe200078e000f */
[----:B------:R-:W-:-:S04]  /*23190*/  PRMT R21, RZ, 0x7610, R21 ;  /* 0x00007610ff157816 */ /* 0x000fc80000000015 */
[----:B------:R0:W2:Y:S01]  /*231a0*/  @P2 LDG.E.U8 R22, desc[UR24][R6.64] ;  /* 0x0000001806162981 */ /* 0x0000a2000c1e1100 */
[----:B------:R-:W-:Y:S01]  /*231b0*/  PRMT R44, RZ, 0x7610, R44 ;  /* 0x00007610ff2c7816 */ /* 0x000fe2000000002c */
[----:B0-----:R-:W-:Y:S02]  /*231c0*/  @P3 IMAD.MOV.U32 R6, RZ, RZ, R9 ;  /* 0x000000ffff063224 */ /* 0x001fe400078e0009 */
[----:B---3--:R-:W-:-:S04]  /*231d0*/  IMAD.X R10, R5, 0x1, R10, P4 ;  /* 0x00000001050a7824 */ /* 0x008fc800020e060a */
[----:B------:R-:W-:Y:S01]  /*231e0*/  @P3 IMAD.MOV.U32 R7, RZ, RZ, R10 ;  /* 0x000000ffff073224 */ /* 0x000fe200078e000a */
[----:B----4-:R-:W-:-:S04]  /*231f0*/  IADD3 R13, P2, PT, R4, R13, RZ ;  /* 0x0000000d040d7210 */ /* 0x010fc80007f5e0ff */
[----:B------:R0:W3:Y:S02]  /*23200*/  @P3 LDG.E.U8 R21, desc[UR24][R6.64] ;  /* 0x0000001806153981 */ /* 0x0000e4000c1e1100 */
[----:B0-----:R-:W-:Y:S02]  /*23210*/  @P5 IMAD.MOV.U32 R6, RZ, RZ, R13 ;  /* 0x000000ffff065224 */ /* 0x001fe400078e000d */
[----:B------:R-:W-:Y:S04]  /*23220*/  STL [R1+0xe88], R45 ;  /* 0x000e882d01007387 */ /* 0x000fe80000100800 */
[----:B------:R-:W4:Y:S01]  /*23230*/  LDL.LU R19, [R1+0xbb0] ;  /* 0x000bb00001137983 */ /* 0x000f220000300800 */
[----:B------:R-:W-:-:S03]  /*23240*/  IMAD.X R18, R5, 0x1, R18, P2 ;  /* 0x0000000105127824 */ /* 0x000fc600010e0612 */
[----:B------:R-:W2:Y:S01]  /*23250*/  LDL.LU R12, [R1+0xbb4] ;  /* 0x000bb400010c7983 */ /* 0x000ea20000300800 */
[----:B------:R-:W-:-:S05]  /*23260*/  @P5 IMAD.MOV.U32 R7, RZ, RZ, R18 ;  /* 0x000000ffff075224 */ /* 0x000fca00078e0012 */
[----:B------:R-:W3:Y:S04]  /*23270*/  @P5 LDG.E.U8 R44, desc[UR24][R6.64] ;  /* 0x00000018062c5981 */ /* 0x000ee8000c1e1100 */
[----:B------:R-:W-:Y:S04]  /*23280*/  STL [R1+0x354], R9 ;  /* 0x0003540901007387 */ /* 0x000fe80000100800 */
[----:B------:R-:W3:Y:S04]  /*23290*/  LDL.LU R16, [R1+0xbb8] ;  /* 0x000bb80001107983 */ /* 0x000ee80000300800 */
[----:B------:R-:W3:Y:S04]  /*232a0*/  LDL.LU R15, [R1+0xbbc] ;  /* 0x000bbc00010f7983 */ /* 0x000ee80000300800 */
[----:B------:R0:W-:Y:S04]  /*232b0*/  STL [R1+0x350], R10 ;  /* 0x0003500a01007387 */ /* 0x0001e80000100800 */
[----:B0-----:R-:W3:Y:S04]  /*232c0*/  LDL.LU R10, [R1+0xbc0] ;  /* 0x000bc000010a7983 */ /* 0x001ee80000300800 */
[----:B------:R-:W3:Y:S04]  /*232d0*/  LDL.LU R9, [R1+0xbc4] ;  /* 0x000bc40001097983 */ /* 0x000ee80000300800 */
[----:B------:R-:W-:Y:S04]  /*232e0*/  STL [R1+0xcd0], R13 ;  /* 0x000cd00d01007387 */ /* 0x000fe80000100800 */
[----:B------:R0:W-:Y:S01]  /*232f0*/  STL [R1+0xccc], R18 ;  /* 0x000ccc1201007387 */ /* 0x0001e20000100800 */
[----:B------:R-:W-:-:S03]  /*23300*/  ISETP.GT.AND P3, PT, R3, 0xd1, PT ;  /* 0x000000d10300780c */ /* 0x000fc60003f64270 */
[----:B0-----:R-:W3:Y:S04]  /*23310*/  LDL.LU R18, [R1+0xbc8] ;  /* 0x000bc80001127983 */ /* 0x001ee80000300800 */
[----:B------:R-:W3:Y:S01]  /*23320*/  LDL.LU R13, [R1+0xbcc] ;  /* 0x000bcc00010d7983 */ /* 0x000ee20000300800 */
[----:B------:R-:W-:Y:S02]  /*23330*/  PRMT R43, RZ, 0x7610, R43 ;  /* 0x00007610ff2b7816 */ /* 0x000fe4000000002b */
[----:B------:R-:W-:Y:S02]  /*23340*/  PRMT R42, RZ, 0x7610, R42 ;  /* 0x00007610ff2a7816 */ /* 0x000fe4000000002a */
[----:B--2---:R-:W-:-:S05]  /*23350*/  IADD3 R12, P2, PT, R4, R12, RZ ;  /* 0x0000000c040c7210 */ /* 0x004fca0007f5e0ff */
[----:B----4-:R-:W-:Y:S01]  /*23360*/  IMAD.X R19, R5, 0x1, R19, P2 ;  /* 0x0000000105137824 */ /* 0x010fe200010e0613 */
[----:B---3--:R-:W-:Y:S01]  /*23370*/  STL [R1+0xee4], R44 ;  /* 0x000ee42c01007387 */ /* 0x008fe20000100800 */
[----:B------:R-:W-:Y:S02]  /*23380*/  @P3 IMAD.MOV.U32 R6, RZ, RZ, R12 ;  /* 0x000000ffff063224 */ /* 0x000fe400078e000c */
[----:B------:R-:W-:Y:S01]  /*23390*/  @P3 IMAD.MOV.U32 R7, RZ, RZ, R19 ;  /* 0x000000ffff073224 */ /* 0x000fe200078e0013 */
[----:B------:R-:W-:Y:S04]  /*233a0*/  STL [R1+0xbb4], R12 ;  /* 0x000bb40c01007387 */ /* 0x000fe80000100800 */
[----:B------:R0:W-:Y:S04]  /*233b0*/  STL [R1+0xbb0], R19 ;  /* 0x000bb01301007387 */ /* 0x0001e80000100800 */
[----:B------:R1:W2:Y:S04]  /*233c0*/  @P3 LDG.E.U8 R43, desc[UR24][R6.64] ;  /* 0x00000018062b3981 */ /* 0x0002a8000c1e1100 */
[----:B0-----:R-:W3:Y:S04]  /*233d0*/  LDL.LU R19, [R1+0xbd0] ;  /* 0x000bd00001137983 */ /* 0x001ee80000300800 */
[----:B------:R-:W4:Y:S01]  /*233e0*/  LDL.LU R12, [R1+0xbd4] ;  /* 0x000bd400010c7983 */ /* 0x000f220000300800 */
[----:B------:R-:W-:-:S02]  /*233f0*/  ISETP.GT.AND P3, PT, R3, 0xd2, PT ;  /* 0x000000d20300780c */ /* 0x000fc40003f64270 */
[----:B------:R-:W-:Y:S01]  /*23400*/  IADD3 R15, P2, PT, R4, R15, RZ ;  /* 0x0000000f040f7210 */ /* 0x000fe20007f5e0ff */
[----:B------:R-:W-:Y:S04]  /*23410*/  STL [R1+0x16c], R22 ;  /* 0x00016c1601007387 */ /* 0x000fe80000100800 */
[----:B------:R-:W-:Y:S01]  /*23420*/  IMAD.X R16, R5, 0x1, R16, P2 ;  /* 0x0000000105107824 */ /* 0x000fe200010e0610 */
[----:B------:R-:W-:Y:S04]  /*23430*/  STL [R1+0xbbc], R15 ;  /* 0x000bbc0f01007387 */ /* 0x000fe80000100800 */
[----:B------:R0:W-:Y:S01]  /*23440*/  STL [R1+0xbb8], R16 ;  /* 0x000bb81001007387 */ /* 0x0001e20000100800 */
[----:B-1----:R-:W-:-:S02]  /*23450*/  @P3 IMAD.MOV.U32 R6, RZ, RZ, R15 ;  /* 0x000000ffff063224 */ /* 0x002fc400078e000f */
[----:B------:R-:W-:Y:S01]  /*23460*/  @P3 IMAD.MOV.U32 R7, RZ, RZ, R16 ;  /* 0x000000ffff073224 */ /* 0x000fe200078e0010 */
[----:B------:R-:W-:-:S04]  /*23470*/  IADD3 R9, P2, PT, R4, R9, RZ ;  /* 0x0000000904097210 */ /* 0x000fc80007f5e0ff */
[----:B------:R1:W2:Y:S04]  /*23480*/  @P3 LDG.E.U8 R42, desc[UR24][R6.64] ;  /* 0x00000018062a3981 */ /* 0x0002a8000c1e1100 */
[----:B0-----:R-:W2:Y:S04]  /*23490*/  LDL.LU R16, [R1+0x7a4] ;  /* 0x0007a40001107983 */ /* 0x001ea80000300800 */
[----:B------:R-:W2:Y:S01]  /*234a0*/  LDL.LU R15, [R1+0x7a8] ;  /* 0x0007a800010f7983 */ /* 0x000ea20000300800 */
[----:B------:R-:W-:Y:S01]  /*234b0*/  ISETP.GT.AND P3, PT, R3, 0xd3, PT ;  /* 0x000000d30300780c */ /* 0x000fe20003f64270 */
[----:B------:R-:W-:-:S02]  /*234c0*/  IMAD.X R10, R5, 0x1, R10, P2 ;  /* 0x00000001050a7824 */ /* 0x000fc400010e060a */
[----:B------:R-:W-:Y:S04]  /*234d0*/  STL [R1+0x164], R21 ;  /* 0x0001641501007387 */ /* 0x000fe80000100800 */
[----:B------:R-:W-:Y:S04]  /*234e0*/  STL [R1+0xbc4], R9 ;  /* 0x000bc40901007387 */ /* 0x000fe80000100800 */
[----:B------:R0:W-:Y:S02]  /*234f0*/  STL [R1+0xbc0], R10 ;  /* 0x000bc00a01007387 */ /* 0x0001e40000100800 */
[----:B-1----:R-:W-:-:S02]  /*23500*/  @P3 IMAD.MOV.U32 R7, RZ, RZ, R10 ;  /* 0x000000ffff073224 */ /* 0x002fc400078e000a */
[----:B------:R-:W-:Y:S01]  /*23510*/  @P3 IMAD.MOV.U32 R6, RZ, RZ, R9 ;  /* 0x000000ffff063224 */ /* 0x000fe200078e0009 */
[----:B0-----:R-:W2:Y:S04]  /*23520*/  LDL.LU R10, [R1+0x358] ;  /* 0x00035800010a7983 */ /* 0x001ea80000300800 */
[----:B------:R-:W2:Y:S01]  /*23530*/  LDL.LU R9, [R1+0x35c] ;  /* 0x00035c0001097983 */ /* 0x000ea20000300800 */
[----:B------:R-:W-:-:S06]  /*23540*/  PRMT R40, RZ, 0x7610, R40 ;  /* 0x00007610ff287816 */ /* 0x000fcc0000000028 */
[----:B------:R0:W2:Y:S01]  /*23550*/  @P3 LDG.E.U8 R40, desc[UR24][R6.64] ;  /* 0x0000001806283981 */ /* 0x0000a2000c1e1100 */
[----:B------:R-:W-:Y:S02]  /*23560*/  ISETP.GT.AND P3, PT, R3, 0xd4, PT ;  /* 0x000000d40300780c */ /* 0x000fe40003f64270 */
[----:B------:R-:W-:Y:S02]  /*23570*/  IADD3 R13, P2, PT, R4, R13, RZ ;  /* 0x0000000d040d7210 */ /* 0x000fe40007f5e0ff */
[----:B------:R-:W-:-:S03]  /*23580*/  PRMT R38, RZ, 0x7610, R38 ;  /* 0x00007610ff267816 */ /* 0x000fc60000000026 */
[----:B------:R-:W-:-:S06]  /*23590*/  IMAD.X R18, R5, 0x1, R18, P2 ;  /* 0x0000000105127824 */ /* 0x000fcc00010e0612 */
[----:B0-----:R-:W-:Y:S02]  /*235a0*/  @P3 IMAD.MOV.U32 R6, RZ, RZ, R13 ;  /* 0x000000ffff063224 */ /* 0x001fe400078e000d */
[----:B------:R-:W-:-:S05]  /*235b0*/  @P3 IMAD.MOV.U32 R7, RZ, RZ, R18 ;  /* 0x000000ffff073224 */ /* 0x000fca00078e0012 */
[----:B------:R0:W2:Y:S01]  /*235c0*/  @P3 LDG.E.U8 R38, desc[UR24][R6.64] ;  /* 0x0000001806263981 */ /* 0x0000a2000c1e1100 */
[----:B------:R-:W-:Y:S02]  /*235d0*/  ISETP.GT.AND P3, PT, R3, 0xd5, PT ;  /* 0x000000d50300780c */ /* 0x000fe40003f64270 */
[----:B------:R-:W-:Y:S02]  /*235e0*/  PRMT R36, RZ, 0x7610, R36 ;  /* 0x00007610ff247816 */ /* 0x000fe40000000024 */
[----:B------:R-:W-:Y:S02]  /*235f0*/  PRMT R11, RZ, 0x7610, R11 ;  /* 0x00007610ff0b7816 */ /* 0x000fe4000000000b */
[----:B------:R-:W-:Y:S02]  /*23600*/  PRMT R8, RZ, 0x7610, R8 ;  /* 0x00007610ff087816 */ /* 0x000fe40000000008 */
[----:B----4-:R-:W-:-:S05]  /*23610*/  IADD3 R12, P2, PT, R4, R12, RZ ;  /* 0x0000000c040c7210 */ /* 0x010fca0007f5e0ff */
[----:B---3--:R-:W-:Y:S02]  /*23620*/  IMAD.X R19, R5, 0x1, R19, P2 ;  /* 0x0000000105137824 */ /* 0x008fe400010e0613 */
[----:B0-----:R-:W-:Y:S02]  /*23630*/  @P3 IMAD.MOV.U32 R6, RZ, RZ, R12 ;  /* 0x000000ffff063224 */ /* 0x001fe400078e000c */
[----:B------:R-:W-:-:S05]  /*23640*/  @P3 IMAD.MOV.U32 R7, RZ, RZ, R19 ;  /* 0x000000ffff073224 */ /* 0x000fca00078e0013 */
[----:B------:R0:W3:Y:S01]  /*23650*/  @P3 LDG.E.U8 R36, desc[UR24][R6.64] ;  /* 0x0000001806243981 */ /* 0x0000e2000c1e1100 */
[----:B------:R-:W-:Y:S02]  /*23660*/  ISETP.GT.AND P3, PT, R3, 0xd6, PT ;  /* 0x000000d60300780c */ /* 0x000fe40003f64270 */
[----:B--2---:R-:W-:-:S05]  /*23670*/  IADD3 R15, P2, PT, R4, R15, RZ ;  /* 0x0000000f040f7210 */ /* 0x004fca0007f5e0ff */
[----:B------:R-:W-:-:S06]  /*23680*/  IMAD.X R16, R5, 0x1, R16, P2 ;  /* 0x0000000105107824 */ /* 0x000fcc00010e0610 */
[----:B0-----:R-:W-:Y:S02]  /*23690*/  @P3 IMAD.MOV.U32 R6, RZ, RZ, R15 ;  /* 0x000000ffff063224 */ /* 0x001fe400078e000f */
[----:B------:R-:W-:-:S05]  /*236a0*/  @P3 IMAD.MOV.U32 R7, RZ, RZ, R16 ;  /* 0x000000ffff073224 */ /* 0x000fca00078e0010 */
[----:B------:R0:W2:Y:S01]  /*236b0*/  @P3 LDG.E.U8 R11, desc[UR24][R6.64] ;  /* 0x00000018060b3981 */ /* 0x0000a2000c1e1100 */
[----:B------:R-:W-:Y:S02]  /*236c0*/  ISETP.GT.AND P3, PT, R3, 0xd7, PT ;  /* 0x000000d70300780c */ /* 0x000fe40003f64270 */
[----:B------:R-:W-:-:S05]  /*236d0*/  IADD3 R9, P2, PT, R4, R9, RZ ;  /* 0x0000000904097210 */ /* 0x000fca0007f5e0ff */
[----:B------:R-:W-:-:S06]  /*236e0*/  IMAD.X R10, R5, 0x1, R10, P2 ;  /* 0x00000001050a7824 */ /* 0x000fcc00010e060a */
[----:B0-----:R-:W-:Y:S02]  /*236f0*/  @P3 IMAD.MOV.U32 R6, RZ, RZ, R9 ;  /* 0x000000ffff063224 */ /* 0x001fe400078e0009 */
[----:B------:R-:W-:-:S05]  /*23700*/  @P3 IMAD.MOV.U32 R7, RZ, RZ, R10 ;  /* 0x000000ffff073224 */ /* 0x000fca00078e000a */
[----:B------:R-:W4:Y:S04]  /*23710*/  @P3 LDG.E.U8 R8, desc[UR24][R6.64] ;  /* 0x0000001806083981 */ /* 0x000f28000c1e1100 */
[----:B------:R-:W-:Y:S04]  /*23720*/  STL [R1+0xbcc], R13 ;  /* 0x000bcc0d01007387 */ /* 0x000fe80000100800 */
[----:B------:R0:W-:Y:S04]  /*23730*/  STL [R1+0xbc8], R18 ;  /* 0x000bc81201007387 */ /* 0x0001e80000100800 */
[----:B0-----:R-:W4:Y:S04]  /*23740*/  LDL.LU R18, [R1+0xcbc] ;  /* 0x000cbc0001127983 */ /* 0x001f280000300800 */
[----:B------:R-:W4:Y:S04]  /*23750*/  LDL.LU R13, [R1+0xcc4] ;  /* 0x000cc400010d7983 */ /* 0x000f280000300800 */
[----:B------:R-:W-:Y:S04]  /*23760*/  STL [R1+0xec8], R38 ;  /* 0x000ec82601007387 */ /* 0x000fe80000100800 */
[----:B------:R-:W-:Y:S04]  /*23770*/  STL [R1+0xbd4], R12 ;  /* 0x000bd40c01007387 */ /* 0x000fe80000100800 */
[----:B------:R0:W-:Y:S04]  /*23780*/  STL [R1+0xbd0], R19 ;  /* 0x000bd01301007387 */ /* 0x0001e80000100800 */
[----:B0-----:R-:W4:Y:S04]  /*23790*/  LDL.LU R19, [R1+0xbd8] ;  /* 0x000bd80001137983 */ /* 0x001f280000300800 */
[----:B------:R-:W4:Y:S04]  /*237a0*/  LDL.LU R12, [R1+0xbdc] ;  /* 0x000bdc00010c7983 */ /* 0x000f280000300800 */
[----:B---3--:R-:W-:Y:S04]  /*237b0*/  STL [R1+0xe8c], R36 ;  /* 0x000e8c2401007387 */ /* 0x008fe80000100800 */
[----:B------:R-:W-:Y:S04]  /*237c0*/  STL [R1+0x7a8], R15 ;  /* 0x0007a80f01007387 */ /* 0x000fe80000100800 */
[----:B------:R0:W-:Y:S04]  /*237d0*/  STL [R1+0x7a4], R16 ;  /* 0x0007a41001007387 */ /* 0x0001e80000100800 */
[----:B0-----:R-:W3:Y:S04]  /*237e0*/  LDL.LU R16, [R1+0xbe0] ;  /* 0x000be00001107983 */ /* 0x001ee80000300800 */
[----:B------:R-:W3:Y:S04]  /*237f0*/  LDL.LU R15, [R1+0xbe4] ;  /* 0x000be400010f7983 */ /* 0x000ee80000300800 */
[----:B------:R-:W-:Y:S04]  /*23800*/  STL [R1+0x35c], R9 ;  /* 0x00035c0901007387 */ /* 0x000fe80000100800 */
[----:B------:R-:W-:Y:S04]  /*23810*/  STL [R1+0x358], R10 ;  /* 0x0003580a01007387 */ /* 0x000fe80000100800 */
[----:B--2---:R0:W-:Y:S04]  /*23820*/  STL [R1+0x148], R11 ;  /* 0x0001480b01007387 */ /* 0x0041e80000100800 */
[----:B0-----:R-:W2:Y:S04]  /*23830*/  LDL.LU R11, [R1+0xbe8] ;  /* 0x000be800010b7983 */ /* 0x001ea80000300800 */
[----:B------:R-:W2:Y:S04]  /*23840*/  LDL.LU R10, [R1+0xbec] ;  /* 0x000bec00010a7983 */ /* 0x000ea80000300800 */
[----:B------:R-:W2:Y:S04]  /*23850*/  LDL.LU R9, [R1+0xbf0] ;  /* 0x000bf00001097983 */ /* 0x000ea80000300800 */
[----:B----4-:R0:W-:Y:S04]  /*23860*/  STL [R1+0x13c], R8 ;  /* 0x00013c0801007387 */ /* 0x0101e80000100800 */
[----:B0-----:R-:W4:Y:S01]  /*23870*/  LDL.LU R8, [R1+0xbf4] ;  /* 0x000bf40001087983 */ /* 0x001f220000300800 */
[----:B------:R-:W-:-:S02]  /*23880*/  ISETP.GT.AND P3, PT, R3, 0xd8, PT ;  /* 0x000000d80300780c */ /* 0x000fc40003f64270 */
[----:B------:R-:W-:Y:S02]  /*23890*/  PRMT R34, RZ, 0x7610, R34 ;  /* 0x00007610ff227816 */ /* 0x000fe40000000022 */
[----:B------:R-:W-:-:S05]  /*238a0*/  IADD3 R13, P2, PT, R4, R13, RZ ;  /* 0x0000000d040d7210 */ /* 0x000fca0007f5e0ff */
[----:B------:R-:W-:-:S04]  /*238b0*/  IMAD.X R18, R5, 0x1, R18, P2 ;  /* 0x0000000105127824 */ /* 0x000fc800010e0612 */
[----:B------:R-:W-:Y:S02]  /*238c0*/  @P3 IMAD.MOV.U32 R6, RZ, RZ, R13 ;  /* 0x000000ffff063224 */ /* 0x000fe400078e000d */
[----:B------:R-:W-:-:S05]  /*238d0*/  @P3 IMAD.MOV.U32 R7, RZ, RZ, R18 ;  /* 0x000000ffff073224 */ /* 0x000fca00078e0012 */
[----:B------:R0:W4:Y:S01]  /*238e0*/  @P3 LDG.E.U8 R34, desc[UR24][R6.64] ;  /* 0x0000001806223981 */ /* 0x000122000c1e1100 */
[----:B------:R-:W-:Y:S02]  /*238f0*/  ISETP.GT.AND P3, PT, R3, 0xd9, PT ;  /* 0x000000d90300780c */ /* 0x000fe40003f64270 */
[----:B------:R-:W-:Y:S01]  /*23900*/  PRMT R32, RZ, 0x7610, R32 ;  /* 0x00007610ff207816 */ /* 0x000fe20000000020 */
[----:B------:R-:W-:Y:S01]  /*23910*/  STL [R1+0xcc4], R13 ;  /* 0x000cc40d01007387 */ /* 0x000fe20000100800 */
[----:B------:R-:W-:-:S03]  /*23920*/  IADD3 R12, P2, PT, R4, R12, RZ ;  /* 0x0000000c040c7210 */ /* 0x000fc60007f5e0ff */
[----:B------:R1:W-:Y:S02]  /*23930*/  STL [R1+0xcbc], R18 ;  /* 0x000cbc1201007387 */ /* 0x0003e40000100800 */
[----:B------:R-:W-:-:S04]  /*23940*/  IMAD.X R19, R5, 0x1, R19, P2 ;  /* 0x0000000105137824 */ /* 0x000fc800010e0613 */
[----:B0-----:R-:W-:Y:S02]  /*23950*/  @P3 IMAD.MOV.U32 R6, RZ, RZ, R12 ;  /* 0x000000ffff063224 */ /* 0x001fe400078e000c */
[----:B------:R-:W-:Y:S01]  /*23960*/  @P3 IMAD.MOV.U32 R7, RZ, RZ, R19 ;  /* 0x000000ffff073224 */ /* 0x000fe200078e0013 */
[----:B-1----:R-:W4:Y:S04]  /*23970*/  LDL.LU R18, [R1+0xbf8] ;  /* 0x000bf80001127983 */ /* 0x002f280000300800 */
[----:B------:R-:W4:Y:S04]  /*23980*/  LDL.LU R13, [R1+0xbfc] ;  /* 0x000bfc00010d7983 */ /* 0x000f280000300800 */
[----:B------:R0:W4:Y:S01]  /*23990*/  @P3 LDG.E.U8 R32, desc[UR24][R6.64] ;  /* 0x0000001806203981 */ /* 0x000122000c1e1100 */
[----:B------:R-:W-:-:S02]  /*239a0*/  ISETP.GT.AND P3, PT, R3, 0xda, PT ;  /* 0x000000da0300780c */ /* 0x000fc40003f64270 */
[----:B------:R-:W-:Y:S01]  /*239b0*/  PRMT R30, RZ, 0x7610, R30 ;  /* 0x00007610ff1e7816 */ /* 0x000fe2000000001e */
[----:B------:R1:W-:Y:S04]  /*239c0*/  STL [R1+0xbdc], R12 ;  /* 0x000bdc0c01007387 */ /* 0x0003e80000100800 */
[----:B------:R0:W-:Y:S04]  /*239d0*/  STL [R1+0xbd8], R19 ;  /* 0x000bd81301007387 */ /* 0x0001e80000100800 */
[----:B-1----:R-:W4:Y:S01]  /*239e0*/  LDL.LU R12, [R1+0x7b0] ;  /* 0x0007b000010c7983 */ /* 0x002f220000300800 */
[----:B------:R-:W-:-:S02]  /*239f0*/  PRMT R28, RZ, 0x7610, R28 ;  /* 0x00007610ff1c7816 */ /* 0x000fc4000000001c */
[----:B---3--:R-:W-:-:S05]  /*23a00*/  IADD3 R15, P2, PT, R4, R15, RZ ;  /* 0x0000000f040f7210 */ /* 0x008fca0007f5e0ff */
[----:B------:R-:W-:Y:S02]  /*23a10*/  IMAD.X R16, R5, 0x1, R16, P2 ;  /* 0x0000000105107824 */ /* 0x000fe400010e0610 */
[----:B0-----:R-:W-:Y:S02]  /*23a20*/  @P3 IMAD.MOV.U32 R6, RZ, RZ, R15 ;  /* 0x000000ffff063224 */ /* 0x001fe400078e000f */
[----:B------:R-:W-:Y:S01]  /*23a30*/  @P3 IMAD.MOV.U32 R7, RZ, RZ, R16 ;  /* 0x000000ffff073224 */ /* 0x000fe200078e0010 */
[----:B------:R0:W-:Y:S04]  /*23a40*/  STL [R1+0xbe4], R15 ;  /* 0x000be40f01007387 */ /* 0x0001e80000100800 */
[----:B------:R1:W3:Y:S01]  /*23a50*/  @P3 LDG.E.U8 R30, desc[UR24][R6.64] ;  /* 0x00000018061e3981 */ /* 0x0002e2000c1e1100 */
[----:B------:R-:W-:-:S03]  /*23a60*/  ISETP.GT.AND P3, PT, R3, 0xdb, PT ;  /* 0x000000db0300780c */ /* 0x000fc60003f64270 */
[----:B------:R0:W-:Y:S04]  /*23a70*/  STL [R1+0xbe0], R16 ;  /* 0x000be01001007387 */ /* 0x0001e80000100800 */
[----:B------:R-:W3:Y:S01]  /*23a80*/  LDL.LU R19, [R1+0x7ac] ;  /* 0x0007ac0001137983 */ /* 0x000ee20000300800 */
[----:B--2---:R-:W-:-:S03]  /*23a90*/  IADD3 R10, P2, PT, R4, R10, RZ ;  /* 0x0000000a040a7210 */ /* 0x004fc60007f5e0ff */
[----:B0-----:R-:W2:Y:S02]  /*23aa0*/  LDL.LU R15, [R1+0x364] ;  /* 0x00036400010f7983 */ /* 0x001ea40000300800 */
[----:B------:R-:W-:Y:S02]  /*23ab0*/  IMAD.X R11, R5, 0x1, R11, P2 ;  /* 0x00000001050b7824 */ /* 0x000fe400010e060b */
[----:B-1----:R-:W-:Y:S02]  /*23ac0*/  @P3 IMAD.MOV.U32 R6, RZ, RZ, R10 ;  /* 0x000000ffff063224 */ /* 0x002fe400078e000a */
[----:B------:R-:W-:Y:S01]  /*23ad0*/  @P3 IMAD.MOV.U32 R7, RZ, RZ, R11 ;  /* 0x000000ffff073224 */ /* 0x000fe200078e000b */
[----:B------:R-:W-:Y:S04]  /*23ae0*/  STL [R1+0xbec], R10 ;  /* 0x000bec0a01007387 */ /* 0x000fe80000100800 */
[----:B------:R0:W2:Y:S01]  /*23af0*/  @P3 LDG.E.U8 R28, desc[UR24][R6.64] ;  /* 0x00000018061c3981 */ /* 0x0000a2000c1e1100 */
[----:B------:R-:W-:-:S03]  /*23b00*/  ISETP.GT.AND P3, PT, R3, 0xdc, PT ;  /* 0x000000dc0300780c */ /* 0x000fc60003f64270 */
[----:B------:R1:W-:Y:S01]  /*23b10*/  STL [R1+0xbe8], R11 ;  /* 0x000be80b01007387 */ /* 0x0003e20000100800 */
[----:B----4-:R-:W-:-:S03]  /*23b20*/  IADD3 R8, P2, PT, R4, R8, RZ ;  /* 0x0000000804087210 */ /* 0x010fc60007f5e0ff */
[----:B------:R-:W4:Y:S01]  /*23b30*/  LDL.LU R16, [R1+0x360] ;  /* 0x0003600001107983 */ /* 0x000f220000300800 */
[----:B0-----:R-:W-:Y:S01]  /*23b40*/  PRMT R6, RZ, 0x7610, R6 ;  /* 0x00007610ff067816 */ /* 0x001fe20000000006 */
[----:B------:R-:W-:-:S05]  /*23b50*/  IMAD.X R9, R5, 0x1, R9, P2 ;  /* 0x0000000105097824 */ /* 0x000fca00010e0609 */
[----:B------:R0:W4:Y:S01]  /*23b60*/  @P3 LDG.E.U8 R6, desc[UR24][R8.64] ;  /* 0x0000001808063981 */ /* 0x000122000c1e1100 */
[----:B------:R-:W-:Y:S02]  /*23b70*/  ISETP.GT.AND P3, PT, R3, 0xdd, PT ;  /* 0x000000dd0300780c */ /* 0x000fe40003f64270 */
[----:B------:R-:W-:Y:S01]  /*23b80*/  PRMT R7, RZ, 0x7610, R7 ;  /* 0x00007610ff077816 */ /* 0x000fe20000000007 */
[----:B------:R0:W-:Y:S04]  /*23b90*/  STL [R1+0xbf4], R8 ;  /* 0x000bf40801007387 */ /* 0x0001e80000100800 */
[----:B------:R0:W-:Y:S01]  /*23ba0*/  STL [R1+0xbf0], R9 ;  /* 0x000bf00901007387 */ /* 0x0001e20000100800 */
[----:B------:R-:W-:-:S03]  /*23bb0*/  PRMT R17, RZ, 0x7610, R17 ;  /* 0x00007610ff117816 */ /* 0x000fc60000000011 */
[----:B-1----:R-:W4:Y:S04]  /*23bc0*/  LDL.LU R11, [R1+0xcb4] ;  /* 0x000cb400010b7983 */ /* 0x002f280000300800 */
[----:B------:R-:W4:Y:S01]  /*23bd0*/  LDL.LU R10, [R1+0xcc0] ;  /* 0x000cc000010a7983 */ /* 0x000f220000300800 */
[----:B------:R-:W-:-:S05]  /*23be0*/  IADD3 R13, P2, PT, R4, R13, RZ ;  /* 0x0000000d040d7210 */ /* 0x000fca0007f5e0ff */
[----:B------:R-:W-:Y:S02]  /*23bf0*/  IMAD.X R18, R5, 0x1, R18, P2 ;  /* 0x0000000105127824 */ /* 0x000fe400010e0612 */
[----:B0-----:R-:W-:Y:S02]  /*23c00*/  @P3 IMAD.MOV.U32 R8, RZ, RZ, R13 ;  /* 0x000000ffff083224 */ /* 0x001fe400078e000d */
[----:B------:R-:W-:-:S05]  /*23c10*/  @P3 IMAD.MOV.U32 R9, RZ, RZ, R18 ;  /* 0x000000ffff093224 */ /* 0x000fca00078e0012 */
[----:B------:R0:W4:Y:S01]  /*23c20*/  @P3 LDG.E.U8 R7, desc[UR24][R8.64] ;  /* 0x0000001808073981 */ /* 0x000122000c1e1100 */
[----:B------:R-:W-:Y:S02]  /*23c30*/  ISETP.GT.AND P3, PT, R3, 0xde, PT ;  /* 0x000000de0300780c */ /* 0x000fe40003f64270 */
[----:B------:R-:W-:-:S11]  /*23c40*/  IADD3 R12, P2, PT, R4, R12, RZ ;  /* 0x0000000c040c7210 */ /* 0x000fd60007f5e0ff */
[----:B0-----:R-:W-:Y:S01]  /*23c50*/  @P3 IMAD.MOV.U32 R8, RZ, RZ, R12 ;  /* 0x000000ffff083224 */ /* 0x001fe200078e000c */
[----:B------:R-:W-:Y:S01]  /*23c60*/  PRMT R14, RZ, 0x7610, R14 ;  /* 0x00007610ff0e7816 */ /* 0x000fe2000000000e */
[----:B---3--:R-:W-:-:S04]  /*23c70*/  IMAD.X R19, R5, 0x1, R19, P2 ;  /* 0x0000000105137824 */ /* 0x008fc800010e0613 */
[----:B------:R-:W-:-:S05]  /*23c80*/  @P3 IMAD.MOV.U32 R9, RZ, RZ, R19 ;  /* 0x000000ffff093224 */ /* 0x000fca00078e0013 */
[----:B------:R0:W3:Y:S01]  /*23c90*/  @P3 LDG.E.U8 R17, desc[UR24][R8.64] ;  /* 0x0000001808113981 */ /* 0x0000e2000c1e1100 */
[----:B------:R-:W-:Y:S02]  /*23ca0*/  ISETP.GT.AND P3, PT, R3, 0xdf, PT ;  /* 0x000000df0300780c */ /* 0x000fe40003f64270 */
[----:B--2---:R-:W-:-:S05]  /*23cb0*/  IADD3 R15, P2, PT, R4, R15, RZ ;  /* 0x0000000f040f7210 */ /* 0x004fca0007f5e0ff */
[----:B----4-:R-:W-:-:S06]  /*23cc0*/  IMAD.X R16, R5, 0x1, R16, P2 ;  /* 0x0000000105107824 */ /* 0x010fcc00010e0610 */
[----:B0-----:R-:W-:Y:S02]  /*23cd0*/  @P3 IMAD.MOV.U32 R8, RZ, RZ, R15 ;  /* 0x000000ffff083224 */ /* 0x001fe400078e000f */
[----:B------:R-:W-:Y:S01]  /*23ce0*/  @P3 IMAD.MOV.U32 R9, RZ, RZ, R16 ;  /* 0x000000ffff093224 */ /* 0x000fe200078e0010 */
[----:B------:R-:W-:Y:S04]  /*23cf0*/  STL [R1+0xecc], R6 ;  /* 0x000ecc0601007387 */ /* 0x000fe80000100800 */
[----:B------:R0:W2:Y:S04]  /*23d00*/  @P3 LDG.E.U8 R14, desc[UR24][R8.64] ;  /* 0x00000018080e3981 */ /* 0x0000a8000c1e1100 */
[----:B------:R-:W-:Y:S04]  /*23d10*/  STL [R1+0xbfc], R13 ;  /* 0x000bfc0d01007387 */ /* 0x000fe80000100800 */
[----:B------:R1:W-:Y:S04]  /*23d20*/  STL [R1+0xbf8], R18 ;  /* 0x000bf81201007387 */ /* 0x0003e80000100800 */
[----:B-1----:R-:W4:Y:S04]  /*23d30*/  LDL.LU R18, [R1+0xc00] ;  /* 0x000c000001127983 */ /* 0x002f280000300800 */
[----:B------:R-:W4:Y:S04]  /*23d40*/  LDL.LU R13, [R1+0xc04] ;  /* 0x000c0400010d7983 */ /* 0x000f280000300800 */
[----:B------:R-:W-:Y:S04]  /*23d50*/  STL [R1+0xe90], R7 ;  /* 0x000e900701007387 */ /* 0x000fe80000100800 */
[----:B------:R1:W-:Y:S04]  /*23d60*/  STL [R1+0x7b0], R12 ;  /* 0x0007b00c01007387 */ /* 0x0003e80000100800 */
[----:B------:R-:W-:Y:S04]  /*23d70*/  STL [R1+0x7ac], R19 ;  /* 0x0007ac1301007387 */ /* 0x000fe80000100800 */
[----:B-1----:R-:W4:Y:S04]  /*23d80*/  LDL.LU R12, [R1+0xc08] ;  /* 0x000c0800010c7983 */ /* 0x002f280000300800 */
[----:B------:R-:W4:Y:S04]  /*23d90*/  LDL.LU R6, [R1+0xc0c] ;  /* 0x000c0c0001067983 */ /* 0x000f280000300800 */
[----:B------:R-:W-:Y:S04]  /*23da0*/  STL [R1+0x364], R15 ;  /* 0x0003640f01007387 */ /* 0x000fe80000100800 */
[----:B------:R-:W-:Y:S01]  /*23db0*/  STL [R1+0x360], R16 ;  /* 0x0003601001007387 */ /* 0x000fe20000100800 */
[----:B------:R-:W-:-:S02]  /*23dc0*/  ISETP.GT.AND P3, PT, R3, 0xe0, PT ;  /* 0x000000e00300780c */ /* 0x000fc40003f64270 */
[----:B------:R-:W-:Y:S02]  /*23dd0*/  IADD3 R10, P2, PT, R4, R10, RZ ;  /* 0x0000000a040a7210 */ /* 0x000fe40007f5e0ff */
[----:B0-----:R-:W-:-:S03]  /*23de0*/  PRMT R8, RZ, 0x7610, R8 ;  /* 0x00007610ff087816 */ /* 0x001fc60000000008 */
[----:B------:R-:W-:-:S06]  /*23df0*/  IMAD.X R11, R5, 0x1, R11, P2 ;  /* 0x00000001050b7824 */ /* 0x000fcc00010e060b */
[----:B------:R0:W4:Y:S01]  /*23e00*/  @P3 LDG.E.U8 R8, desc[UR24][R10.64] ;  /* 0x000000180a083981 */ /* 0x000122000c1e1100 */
[----:B------:R-:W-:-:S03]  /*23e10*/  ISETP.GT.AND P3, PT, R3, 0xe1, PT ;  /* 0x000000e10300780c */ /* 0x000fc60003f64270 */
[----:B---3--:R1:W-:Y:S04]  /*23e20*/  STL [R1+0x120], R17 ;  /* 0x0001201101007387 */ /* 0x0083e80000100800 */
[----:B-1----:R-:W3:Y:S04]  /*23e30*/  LDL.LU R17, [R1+0xc10] ;  /* 0x000c100001117983 */ /* 0x002ee80000300800 */
[----:B------:R-:W3:Y:S04]  /*23e40*/  LDL.LU R16, [R1+0xc14] ;  /* 0x000c140001107983 */ /* 0x000ee80000300800 */
[----:B------:R-:W3:Y:S04]  /*23e50*/  LDL.LU R15, [R1+0xc18] ;  /* 0x000c1800010f7983 */ /* 0x000ee80000300800 */
[----:B------:R-:W-:Y:S04]  /*23e60*/  STL [R1+0xcc0], R10 ;  /* 0x000cc00a01007387 */ /* 0x000fe80000100800 */
[----:B------:R-:W-:Y:S04]  /*23e70*/  STL [R1+0xcb4], R11 ;  /* 0x000cb40b01007387 */ /* 0x000fe80000100800 */
[----:B--2---:R1:W-:Y:S04]  /*23e80*/  STL [R1+0x11c], R14 ;  /* 0x00011c0e01007387 */ /* 0x0043e80000100800 */
[----:B-1----:R-:W2:Y:S01]  /*23e90*/  LDL.LU R14, [R1+0xc1c] ;  /* 0x000c1c00010e7983 */ /* 0x002ea20000300800 */
[----:B----4-:R-:W-:-:S05]  /*23ea0*/  IADD3 R13, P2, PT, R4, R13, RZ ;  /* 0x0000000d040d7210 */ /* 0x010fca0007f5e0ff */
[----:B------:R-:W-:Y:S01]  /*23eb0*/  IMAD.X R18, R5, 0x1, R18, P2 ;  /* 0x0000000105127824 */ /* 0x000fe200010e0612 */
[----:B------:R-:W-:Y:S03]  /*23ec0*/  STL [R1+0xc04], R13 ;  /* 0x000c040d01007387 */ /* 0x000fe60000100800 */
[----:B0-----:R-:W-:Y:S01]  /*23ed0*/  @P3 IMAD.MOV.U32 R11, RZ, RZ, R18 ;  /* 0x000000ffff0b3224 */ /* 0x001fe200078e0012 */
[----:B------:R0:W-:Y:S04]  /*23ee0*/  STL [R1+0xc00], R18 ;  /* 0x000c001201007387 */ /* 0x0001e80000100800 */
[----:B------:R-:W4:Y:S04]  /*23ef0*/  LDL.LU R19, [R1+0xc20] ;  /* 0x000c200001137983 */ /* 0x000f280000300800 */
[----:B0-----:R-:W4:Y:S01]  /*23f00*/  LDL.LU R18, [R1+0xc24] ;  /* 0x000c240001127983 */ /* 0x001f220000300800 */
[----:B------:R-:W-:Y:S01]  /*23f10*/  PRMT R9, RZ, 0x7610, R9 ;  /* 0x00007610ff097816 */ /* 0x000fe20000000009 */
[----:B------:R-:W-:-:S05]  /*23f20*/  @P3 IMAD.MOV.U32 R10, RZ, RZ, R13 ;  /* 0x000000ffff0a3224 */ /* 0x000fca00078e000d */
[----:B------:R0:W4:Y:S01]  /*23f30*/  @P3 LDG.E.U8 R9, desc[UR24][R10.64] ;  /* 0x000000180a093981 */ /* 0x000122000c1e1100 */
[----:B------:R-:W-:Y:S02]  /*23f40*/  ISETP.GT.AND P3, PT, R3, 0xe2, PT ;  /* 0x000000e20300780c */ /* 0x000fe40003f64270 */
[----:B------:R-:W-:-:S05]  /*23f50*/  IADD3 R6, P2, PT, R4, R6, RZ ;  /* 0x0000000604067210 */ /* 0x000fca0007f5e0ff */
[----:B------:R-:W-:Y:S01]  /*23f60*/  IMAD.X R12, R5, 0x1, R12, P2 ;  /* 0x00000001050c7824 */ /* 0x000fe200010e060c */
[----:B------:R-:W-:Y:S01]  /*23f70*/  STL [R1+0xc0c], R6 ;  /* 0x000c0c0601007387 */ /* 0x000fe20000100800 */
[----:B0-----:R-:W-:-:S04]  /*23f80*/  PRMT R10, RZ, 0x7610, R10 ;  /* 0x00007610ff0a7816 */ /* 0x001fc8000000000a */
[----:B------:R-:W-:Y:S01]  /*23f90*/  @P3 IMAD.MOV.U32 R13, RZ, RZ, R12 ;  /* 0x000000ffff0d3224 */ /* 0x000fe200078e000c */
[----:B------:R0:W-:Y:S04]  /*23fa0*/  STL [R1+0xc08], R12 ;  /* 0x000c080c01007387 */ /* 0x0001e80000100800 */
[----:B------:R-:W4:Y:S01]  /*23fb0*/  LDL.LU R21, [R1+0x7b4] ;  /* 0x0007b40001157983 */ /* 0x000f220000300800 */
[----:B0-----:R-:W-:-:S03]  /*23fc0*/  @P3 IMAD.MOV.U32 R12, RZ, RZ, R6 ;  /* 0x000000ffff0c3224 */ /* 0x001fc600078e0006 */
[----:B------:R-:W4:Y:S04]  /*23fd0*/  LDL.LU R6, [R1+0x7b8] ;  /* 0x0007b80001067983 */ /* 0x000f280000300800 */
[----:B------:R0:W4:Y:S01]  /*23fe0*/  @P3 LDG.E.U8 R10, desc[UR24][R12.64] ;  /* 0x000000180c0a3981 */ /* 0x000122000c1e1100 */
[----:B------:R-:W-:Y:S02]  /*23ff0*/  ISETP.GT.AND P3, PT, R3, 0xe3, PT ;  /* 0x000000e30300780c */ /* 0x000fe40003f64270 */
[----:B------:R-:W-:Y:S02]  /*24000*/  PRMT R11, RZ, 0x7610, R11 ;  /* 0x00007610ff0b7816 */ /* 0x000fe4000000000b */
[----:B---3--:R-:W-:-:S05]  /*24010*/  IADD3 R16, P2, PT, R4, R16, RZ ;  /* 0x0000001004107210 */ /* 0x008fca0007f5e0ff */
[----:B------:R-:W-:-:S04]  /*24020*/  IMAD.X R17, R5, 0x1, R17, P2 ;  /* 0x0000000105117824 */ /* 0x000fc800010e0611 */
[----:B0-----:R-:W-:Y:S02]  /*24030*/  @P3 IMAD.MOV.U32 R12, RZ, RZ, R16 ;  /* 0x000000ffff0c3224 */ /* 0x001fe400078e0010 */
[----:B------:R-:W-:-:S05]  /*24040*/  @P3 IMAD.MOV.U32 R13, RZ, RZ, R17 ;  /* 0x000000ffff0d3224 */ /* 0x000fca00078e0011 */
[----:B------:R0:W3:Y:S01]  /*24050*/  @P3 LDG.E.U8 R11, desc[UR24][R12.64] ;  /* 0x000000180c0b3981 */ /* 0x0000e2000c1e1100 */
[----:B------:R-:W-:Y:S02]  /*24060*/  ISETP.GT.AND P3, PT, R3, 0xe4, PT ;  /* 0x000000e40300780c */ /* 0x000fe40003f64270 */
[----:B--2---:R-:W-:Y:S02]  /*24070*/  IADD3 R14, P2, PT, R4, R14, RZ ;  /* 0x0000000e040e7210 */ /* 0x004fe40007f5e0ff */
[----:B0-----:R-:W-:-:S03]  /*24080*/  PRMT R12, RZ, 0x7610, R12 ;  /* 0x00007610ff0c7816 */ /* 0x001fc6000000000c */
[----:B------:R-:W-:-:S06]  /*24090*/  IMAD.X R15, R5, 0x1, R15, P2 ;  /* 0x00000001050f7824 */ /* 0x000fcc00010e060f */
[----:B------:R0:W2:Y:S01]  /*240a0*/  @P3 LDG.E.U8 R12, desc[UR24][R14.64] ;  /* 0x000000180e0c3981 */ /* 0x0000a2000c1e1100 */
[----:B------:R-:W-:-:S03]  /*240b0*/  ISETP.GT.AND P3, PT, R3, 0xe5, PT ;  /* 0x000000e50300780c */ /* 0x000fc60003f64270 */
[----:B------:R-:W-:Y:S04]  /*240c0*/  STL [R1+0xc14], R16 ;  /* 0x000c141001007387 */ /* 0x000fe80000100800 */
[----:B------:R1:W-:Y:S01]  /*240d0*/  STL [R1+0xc10], R17 ;  /* 0x000c101101007387 */ /* 0x0003e20000100800 */
[----:B------:R-:W-:-:S03]  /*240e0*/  PRMT R13, RZ, 0x7610, R13 ;  /* 0x00007610ff0d7816 */ /* 0x000fc6000000000d */
[----:B-1----:R-:W2:Y:S01]  /*240f0*/  LDL.LU R17, [R1+0xc28] ;  /* 0x000c280001117983 */ /* 0x002ea20000300800 */
[----:B----4-:R-:W-:-:S03]  /*24100*/  IADD3 R18, P2, PT, R4, R18, RZ ;  /* 0x0000001204127210 */ /* 0x010fc60007f5e0ff */
[----:B------:R-:W4:Y:S02]  /*24110*/  LDL.LU R16, [R1+0xcb8] ;  /* 0x000cb80001107983 */ /* 0x000f240000300800 */
[----:B------:R-:W-:Y:S02]  /*24120*/  IMAD.X R19, R5, 0x1, R19, P2 ;  /* 0x0000000105137824 */ /* 0x000fe400010e0613 */
[----:B------:R0:W-:Y:S04]  /*24130*/  STL [R1+0xc1c], R14 ;  /* 0x000c1c0e01007387 */ /* 0x0001e80000100800 */
[----:B------:R1:W-:Y:S01]  /*24140*/  STL [R1+0xc18], R15 ;  /* 0x000c180f01007387 */ /* 0x0003e20000100800 */
[----:B------:R-:W-:-:S03]  /*24150*/  PRMT R20, RZ, 0x7610, R20 ;  /* 0x00007610ff147816 */ /* 0x000fc60000000014 */
[----:B------:R-:W2:Y:S01]  /*24160*/  LDL.LU R23, [R1+0xc2c] ;  /* 0x000c2c0001177983 */ /* 0x000ea20000300800 */
[----:B0-----:R-:W-:Y:S02]  /*24170*/  @P3 IMAD.MOV.U32 R14, RZ, RZ, R18 ;  /* 0x000000ffff0e3224 */ /* 0x001fe400078e0012 */
[----:B-1----:R-:W-:-:S05]  /*24180*/  @P3 IMAD.MOV.U32 R15, RZ, RZ, R19 ;  /* 0x000000ffff0f3224 */ /* 0x002fca00078e0013 */
[----:B------:R0:W2:Y:S01]  /*24190*/  @P3 LDG.E.U8 R13, desc[UR24][R14.64] ;  /* 0x000000180e0d3981 */ /* 0x0000a2000c1e1100 */
[----:B------:R-:W-:Y:S02]  /*241a0*/  ISETP.GT.AND P3, PT, R3, 0xe6, PT ;  /* 0x000000e60300780c */ /* 0x000fe40003f64270 */
[----:B------:R-:W-:-:S05]  /*241b0*/  IADD3 R6, P2, PT, R4, R6, RZ ;  /* 0x0000000604067210 */ /* 0x000fca0007f5e0ff */
[----:B------:R-:W-:-:S06]  /*241c0*/  IMAD.X R21, R5, 0x1, R21, P2 ;  /* 0x0000000105157824 */ /* 0x000fcc00010e0615 */
[----:B0-----:R-:W-:Y:S02]  /*241d0*/  @P3 IMAD.MOV.U32 R14, RZ, RZ, R6 ;  /* 0x000000ffff0e3224 */ /* 0x001fe400078e0006 */
[----:B------:R-:W-:-:S05]  /*241e0*/  @P3 IMAD.MOV.U32 R15, RZ, RZ, R21 ;  /* 0x000000ffff0f3224 */ /* 0x000fca00078e0015 */
[----:B------:R0:W3:Y:S04]  /*241f0*/  @P3 LDG.E.U8 R20, desc[UR24][R14.64] ;  /* 0x000000180e143981 */ /* 0x0000e8000c1e1100 */
[----:B------:R-:W-:Y:S04]  /*24200*/  STL [R1+0xc24], R18 ;  /* 0x000c241201007387 */ /* 0x000fe80000100800 */
[----:B------:R1:W-:Y:S04]  /*24210*/  STL [R1+0xc20], R19 ;  /* 0x000c201301007387 */ /* 0x0003e80000100800 */
[----:B------:R-:W3:Y:S04]  /*24220*/  LDL.LU R22, [R1+0xc30] ;  /* 0x000c300001167983 */ /* 0x000ee80000300800 */
[----:B-1----:R-:W3:Y:S04]  /*24230*/  LDL.LU R19, [R1+0xc34] ;  /* 0x000c340001137983 */ /* 0x002ee80000300800 */
[----:B------:R-:W3:Y:S04]  /*24240*/  LDL.LU R18, [R1+0xc38] ;  /* 0x000c380001127983 */ /* 0x000ee80000300800 */
[----:B--2---:R1:W-:Y:S04]  /*24250*/  STL [R1+0xe94], R13 ;  /* 0x000e940d01007387 */ /* 0x0043e80000100800 */
[----:B------:R2:W-:Y:S04]  /*24260*/  STL [R1+0x7b8], R6 ;  /* 0x0007b80601007387 */ /* 0x0005e80000100800 */
[----:B------:R0:W-:Y:S04]  /*24270*/  STL [R1+0x7b4], R21 ;  /* 0x0007b41501007387 */ /* 0x0001e80000100800 */
[----:B-1----:R-:W3:Y:S04]  /*24280*/  LDL.LU R13, [R1+0xc3c] ;  /* 0x000c3c00010d7983 */ /* 0x002ee80000300800 */
[----:B--2---:R-:W2:Y:S01]  /*24290*/  LDL.LU R6, [R1+0xc40] ;  /* 0x000c400001067983 */ /* 0x004ea20000300800 */
[----:B----4-:R-:W-:-:S02]  /*242a0*/  IADD3 R16, P2, PT, R4, R16, RZ ;  /* 0x0000001004107210 */ /* 0x010fc40007f5e0ff */
[----:B------:R-:W-:-:S03]  /*242b0*/  ISETP.GT.AND P3, PT, R3, 0xe8, PT ;  /* 0x000000e80300780c */ /* 0x000fc60003f64270 */
[----:B------:R-:W-:Y:S01]  /*242c0*/  IMAD.X R17, R5, 0x1, R17, P2 ;  /* 0x0000000105117824 */ /* 0x000fe200010e0611 */
[----:B------:R-:W-:Y:S01]  /*242d0*/  STL [R1+0xcb8], R16 ;  /* 0x000cb81001007387 */ /* 0x000fe20000100800 */
[----:B0-----:R-:W-:-:S03]  /*242e0*/  PRMT R14, RZ, 0x7610, R14 ;  /* 0x00007610ff0e7816 */ /* 0x001fc6000000000e */
[----:B------:R-:W-:Y:S04]  /*242f0*/  STL [R1+0xc28], R17 ;  /* 0x000c281101007387 */ /* 0x000fe80000100800 */
[----:B------:R-:W4:Y:S04]  /*24300*/  LDL.LU R21, [R1+0xc44] ;  /* 0x000c440001157983 */ /* 0x000f280000300800 */
[----:B------:R0:W4:Y:S04]  /*24310*/  @P3 LDG.E.U8 R14, desc[UR24][R16.64] ;  /* 0x00000018100e3981 */ /* 0x000128000c1e1100 */
[----:B---3--:R1:W-:Y:S01]  /*24320*/  STL [R1+0xf8], R20 ;  /* 0x0000f81401007387 */ /* 0x0083e20000100800 */
[----:B------:R-:W-:-:S03]  /*24330*/  ISETP.GT.AND P3, PT, R3, 0xe9, PT ;  /* 0x000000e90300780c */ /* 0x000fc60003f64270 */
[----:B-1----:R-:W3:Y:S01]  /*24340*/  LDL.LU R20, [R1+0xc48] ;  /* 0x000c480001147983 */ /* 0x002ee20000300800 */
[----:B------:R-:W-:Y:S02]  /*24350*/  IADD3 R22, P2, PT, R4, R22, RZ ;  /* 0x0000001604167210 */ /* 0x000fe40007f5e0ff */
[----:B------:R-:W-:-:S03]  /*24360*/  PRMT R15, RZ, 0x7610, R15 ;  /* 0x00007610ff0f7816 */ /* 0x000fc6000000000f */
[----:B------:R-:W-:-:S04]  /*24370*/  IMAD.X R23, R5, 0x1, R23, P2 ;  /* 0x0000000105177824 */ /* 0x000fc800010e0617 */
[----:B0-----:R-:W-:Y:S02]  /*24380*/  @P3 IMAD.MOV.U32 R16, RZ, RZ, R22 ;  /* 0x000000ffff103224 */ /* 0x001fe400078e0016 */
[----:B------:R-:W-:Y:S01]  /*24390*/  @P3 IMAD.MOV.U32 R17, RZ, RZ, R23 ;  /* 0x000000ffff113224 */ /* 0x000fe200078e0017 */
[----:B------:R-:W-:-:S04]  /*243a0*/  IADD3 R18, P2, PT, R4, R18, RZ ;  /* 0x0000001204127210 */ /* 0x000fc80007f5e0ff */
[----:B------:R0:W4:Y:S01]  /*243b0*/  @P3 LDG.E.U8 R15, desc[UR24][R16.64] ;  /* 0x00000018100f3981 */ /* 0x000122000c1e1100 */
[----:B------:R-:W-:Y:S01]  /*243c0*/  ISETP.GT.AND P3, PT, R3, 0xea, PT ;  /* 0x000000ea0300780c */ /* 0x000fe20003f64270 */
[----:B------:R-:W-:Y:S02]  /*243d0*/  IMAD.X R19, R5, 0x1, R19, P2 ;  /* 0x0000000105137824 */ /* 0x000fe400010e0613 */
[----:B------:R-:W-:Y:S04]  /*243e0*/  STL [R1+0xc30], R22 ;  /* 0x000c301601007387 */ /* 0x000fe80000100800 */
[----:B------:R1:W-:Y:S01]  /*243f0*/  STL [R1+0xc2c], R23 ;  /* 0x000c2c1701007387 */ /* 0x0003e20000100800 */
[----:B0-----:R-:W-:-:S03]  /*24400*/  PRMT R16, RZ, 0x7610, R16 ;  /* 0x00007610ff107816 */ /* 0x001fc60000000010 */
[----:B------:R0:W-:Y:S04]  /*24410*/  STL [R1+0xc38], R18 ;  /* 0x000c381201007387 */ /* 0x0001e80000100800 */
[----:B------:R0:W-:Y:S04]  /*24420*/  STL [R1+0xc34], R19 ;  /* 0x000c341301007387 */ /* 0x0001e80000100800 */
[----:B-1----:R-:W4:Y:S04]  /*24430*/  LDL.LU R23, [R1+0xc54] ;  /* 0x000c540001177983 */ /* 0x002f280000300800 */
[----:B------:R-:W4:Y:S04]  /*24440*/  LDL.LU R22, [R1+0xc58] ;  /* 0x000c580001167983 */ /* 0x000f280000300800 */
[----:B------:R0:W4:Y:S01]  /*24450*/  @P3 LDG.E.U8 R16, desc[UR24][R18.64] ;  /* 0x0000001812103981 */ /* 0x000122000c1e1100 */
[----:B------:R-:W-:-:S02]  /*24460*/  ISETP.GT.AND P3, PT, R3, 0xeb, PT ;  /* 0x000000eb0300780c */ /* 0x000fc40003f64270 */
[----:B--2---:R-:W-:-:S05]  /*24470*/  IADD3 R6, P2, PT, R4, R6, RZ ;  /* 0x0000000604067210 */ /* 0x004fca0007f5e0ff */
[----:B------:R-:W-:Y:S01]  /*24480*/  IMAD.X R13, R5, 0x1, R13, P2 ;  /* 0x00000001050d7824 */ /* 0x000fe200010e060d */
[----:B------:R-:W-:Y:S05]  /*24490*/  STL [R1+0xc40], R6 ;  /* 0x000c400601007387 */ /* 0x000fea0000100800 */
[----:B0-----:R-:W-:Y:S02]  /*244a0*/  @P3 IMAD.MOV.U32 R18, RZ, RZ, R6 ;  /* 0x000000ffff123224 */ /* 0x001fe400078e0006 */
[----:B------:R-:W-:Y:S01]  /*244b0*/  @P3 IMAD.MOV.U32 R19, RZ, RZ, R13 ;  /* 0x000000ffff133224 */ /* 0x000fe200078e000d */
[----:B------:R0:W-:Y:S04]  /*244c0*/  STL [R1+0xc3c], R13 ;  /* 0x000c3c0d01007387 */ /* 0x0001e80000100800 */
[----:B0-----:R-:W2:Y:S04]  /*244d0*/  LDL.LU R13, [R1+0xc84] ;  /* 0x000c8400010d7983 */ /* 0x001ea80000300800 */
[----:B------:R-:W2:Y:S01]  /*244e0*/  LDL.LU R6, [R1+0xc88] ;  /* 0x000c880001067983 */ /* 0x000ea20000300800 */
[----:B------:R-:W-:-:S06]  /*244f0*/  PRMT R17, RZ, 0x7610, R17 ;  /* 0x00007610ff117816 */ /* 0x000fcc0000000011 */
[----:B------:R0:W2:Y:S01]  /*24500*/  @P3 LDG.E.U8 R17, desc[UR24][R18.64] ;  /* 0x0000001812113981 */ /* 0x0000a2000c1e1100 */
[----:B------:R-:W-:Y:S02]  /*24510*/  ISETP.GT.AND P3, PT, R3, 0xec, PT ;  /* 0x000000ec0300780c */ /* 0x000fe40003f64270 */
[----:B---3--:R-:W-:-:S05]  /*24520*/  IADD3 R20, P2, PT, R4, R20, RZ ;  /* 0x0000001404147210 */ /* 0x008fca0007f5e0ff */
[----:B----4-:R-:W-:Y:S01]  /*24530*/  IMAD.X R21, R5, 0x1, R21, P2 ;  /* 0x0000000105157824 */ /* 0x010fe200010e0615 */
[----:B0-----:R-:W-:-:S06]  /*24540*/  PRMT R18, RZ, 0x7610, R18 ;  /* 0x00007610ff127816 */ /* 0x001fcc0000000012 */
[----:B------:R0:W3:Y:S01]  /*24550*/  @P3 LDG.E.U8 R18, desc[UR24][R20.64] ;  /* 0x0000001814123981 */ /* 0x0000e2000c1e1100 */
[----:B------:R-:W-:Y:S02]  /*24560*/  ISETP.GT.AND P3, PT, R3, RZ, PT ;  /* 0x000000ff0300720c */ /* 0x000fe40003f64270 */
[----:B------:R-:W-:Y:S01]  /*24570*/  IADD3 R2, P2, PT, R4, R2, RZ ;  /* 0x0000000204027210 */ /* 0x000fe20007f5e0ff */
[----:B------:R0:W-:Y:S01]  /*24580*/  STL [R1+0xc48], R20 ;  /* 0x000c481401007387 */ /* 0x0001e20000100800 */
[----:B------:R-:W-:-:S03]  /*24590*/  PRMT R41, RZ, 0x7610, R41 ;  /* 0x00007610ff297816 */ /* 0x000fc60000000029 */
[----:B------:R-:W-:Y:S01]  /*245a0*/  IMAD.X R0, R5, 0x1, R0, P2 ;  /* 0x0000000105007824 */ /* 0x000fe200010e0600 */
[----:B------:R1:W-:Y:S04]  /*245b0*/  STL [R1+0xc44], R21 ;  /* 0x000c441501007387 */ /* 0x0003e80000100800 */
[----:B------:R-:W4:Y:S01]  /*245c0*/  LDL.LU R26, [R1+0xc5c] ;  /* 0x000c5c00011a7983 */ /* 0x000f220000300800 */
[----:B0-----:R-:W-:-:S03]  /*245d0*/  @P3 IMAD.MOV.U32 R20, RZ, RZ, R2 ;  /* 0x000000ffff143224 */ /* 0x001fc600078e0002 */
[----:B------:R-:W3:Y:S01]  /*245e0*/  LDL.LU R25, [R1+0xc60] ;  /* 0x000c600001197983 */ /* 0x000ee20000300800 */
[----:B-1----:R-:W-:-:S05]  /*245f0*/  @P3 IMAD.MOV.U32 R21, RZ, RZ, R0 ;  /* 0x000000ffff153224 */ /* 0x002fca00078e0000 */
[----:B------:R0:W4:Y:S01]  /*24600*/  @P3 LDG.E.U8 R41, desc[UR24][R20.64] ;  /* 0x0000001814293981 */ /* 0x000122000c1e1100 */
[----:B------:R-:W-:Y:S02]  /*24610*/  ISETP.GT.AND P3, PT, R3, 0xf0, PT ;  /* 0x000000f00300780c */ /* 0x000fe40003f64270 */
[----:B------:R-:W-:Y:S01]  /*24620*/  IADD3 R22, P2, PT, R4, R22, RZ ;  /* 0x0000001604167210 */ /* 0x000fe20007f5e0ff */
[----:B------:R-:W-:Y:S04]  /*24630*/  STL [R1+0xdb0], R2 ;  /* 0x000db00201007387 */ /* 0x000fe80000100800 */
[----:B------:R-:W-:Y:S01]  /*24640*/  STL [R1+0xe68], R2 ;  /* 0x000e680201007387 */ /* 0x000fe20000100800 */
[----:B------:R-:W-:-:S03]  /*24650*/  IMAD.X R23, R5, 0x1, R23, P2 ;  /* 0x0000000105177824 */ /* 0x000fc600010e0617 */
[----:B------:R1:W-:Y:S04]  /*24660*/  STL [R1+0xe70], R2 ;  /* 0x000e700201007387 */ /* 0x0003e80000100800 */
[----:B------:R-:W-:Y:S01]  /*24670*/  STL [R1+0xdac], R0 ;  /* 0x000dac0001007387 */ /* 0x000fe20000100800 */
[----:B------:R-:W-:-:S03]  /*24680*/  PRMT R19, RZ, 0x7610, R19 ;  /* 0x00007610ff137816 */ /* 0x000fc60000000013 */
[----:B------:R-:W-:Y:S01]  /*24690*/  STL [R1+0xe6c], R0 ;  /* 0x000e6c0001007387 */ /* 0x000fe20000100800 */
[----:B0-----:R-:W-:-:S03]  /*246a0*/  @P3 IMAD.MOV.U32 R20, RZ, RZ, R22 ;  /* 0x000000ffff143224 */ /* 0x001fc600078e0016 */
[----:B------:R-:W-:Y:S01]  /*246b0*/  STL [R1+0xe74], R0 ;  /* 0x000e740001007387 */ /* 0x000fe20000100800 */
[----:B------:R-:W-:-:S03]  /*246c0*/  @P3 IMAD.MOV.U32 R21, RZ, RZ, R23 ;  /* 0x000000ffff153224 */ /* 0x000fc600078e0017 */
[----:B------:R0:W-:Y:S04]  /*246d0*/  STL [R1+0xc58], R22 ;  /* 0x000c581601007387 */ /* 0x0001e80000100800 */
[----:B------:R0:W-:Y:S04]  /*246e0*/  STL [R1+0xc54], R23 ;  /* 0x000c541701007387 */ /* 0x0001e80000100800 */
[----:B------:R-:W4:Y:S04]  /*246f0*/  LDL.LU R24, [R1+0xc8c] ;  /* 0x000c8c0001187983 */ /* 0x000f280000300800 */
[----:B-1----:R-:W4:Y:S04]  /*24700*/  LDL.LU R2, [R1+0xc90] ;  /* 0x000c900001027983 */ /* 0x002f280000300800 */
        /* <DEDUP_REMOVED lines=10> */
[----:B-1----:R-:W-:-:S06]  /*247b0*/  PRMT R20, RZ, 0x7610, R20 ;  /* 0x00007610ff147816 */ /* 0x002fcc0000000014 */
[----:B------:R0:W2:Y:S01]  /*247c0*/  @P3 LDG.E.U8 R20, desc[UR24][R22.64] ;  /* 0x0000001816143981 */ /* 0x0000a2000c1e1100 */
[----:B------:R-:W-:Y:S02]  /*247d0*/  ISETP.GT.AND P3, PT, R3, 0xf1, PT ;  /* 0x000000f10300780c */ /* 0x000fe40003f64270 */
[----:B---3--:R-:W-:Y:S02]  /*247e0*/  IADD3 R25, P2, PT, R4, R25, RZ ;  /* 0x0000001904197210 */ /* 0x008fe40007f5e0ff */
[----:B------:R-:W-:-:S03]  /*247f0*/  PRMT R21, RZ, 0x7610, R21 ;  /* 0x00007610ff157816 */ /* 0x000fc60000000015 */
[----:B----4-:R-:W-:Y:S01]  /*24800*/  IMAD.X R26, R5, 0x1, R26, P2 ;  /* 0x00000001051a7824 */ /* 0x010fe200010e061a */
[----:B------:R-:W-:Y:S05]  /*24810*/  STL [R1+0xc60], R25 ;  /* 0x000c601901007387 */ /* 0x000fea0000100800 */
[----:B0-----:R-:W-:Y:S02]  /*24820*/  @P3 IMAD.MOV.U32 R22, RZ, RZ, R25 ;  /* 0x000000ffff163224 */ /* 0x001fe400078e0019 */
[----:B------:R-:W-:Y:S01]  /*24830*/  @P3 IMAD.MOV.U32 R23, RZ, RZ, R26 ;  /* 0x000000ffff173224 */ /* 0x000fe200078e001a */
[----:B------:R0:W-:Y:S04]  /*24840*/  STL [R1+0xc5c], R26 ;  /* 0x000c5c1a01007387 */ /* 0x0001e80000100800 */
[----:B------:R-:W3:Y:S04]  /*24850*/  LDL.LU R27, [R1+0xc94] ;  /* 0x000c9400011b7983 */ /* 0x000ee80000300800 */
[----:B------:R1:W4:Y:S01]  /*24860*/  @P3 LDG.E.U8 R21, desc[UR24][R22.64] ;  /* 0x0000001816153981 */ /* 0x000322000c1e1100 */
[----:B------:R-:W-:-:S03]  /*24870*/  ISETP.GT.AND P3, PT, R3, 0xf9, PT ;  /* 0x000000f90300780c */ /* 0x000fc60003f64270 */
[----:B0-----:R-:W3:Y:S01]  /*24880*/  LDL.LU R26, [R1+0xc98] ;  /* 0x000c9800011a7983 */ /* 0x001ee20000300800 */
[----:B-1----:R-:W-:Y:S02]  /*24890*/  PRMT R22, RZ, 0x7610, R22 ;  /* 0x00007610ff167816 */ /* 0x002fe40000000016 */
[----:B------:R-:W-:-:S05]  /*248a0*/  IADD3 R2, P2, PT, R4, R2, RZ ;  /* 0x0000000204027210 */ /* 0x000fca0007f5e0ff */
[----:B------:R-:W-:Y:S01]  /*248b0*/  IMAD.X R24, R5, 0x1, R24, P2 ;  /* 0x0000000105187824 */ /* 0x000fe200010e0618 */
[----:B------:R-:W-:Y:S03]  /*248c0*/  STL [R1+0xc90], R2 ;  /* 0x000c900201007387 */ /* 0x000fe60000100800 */
[----:B------:R-:W-:Y:S01]  /*248d0*/  @P3 IMAD.MOV.U32 R25, RZ, RZ, R24 ;  /* 0x000000ffff193224 */ /* 0x000fe200078e0018 */
[----:B------:R0:W-:Y:S04]  /*248e0*/  STL [R1+0xc8c], R24 ;  /* 0x000c8c1801007387 */ /* 0x0001e80000100800 */
[----:B------:R-:W4:Y:S01]  /*248f0*/  LDL.LU R46, [R1+0xc6c] ;  /* 0x000c6c00012e7983 */ /* 0x000f220000300800 */
[----:B0-----:R-:W-:-:S03]  /*24900*/  @P3 IMAD.MOV.U32 R24, RZ, RZ, R2 ;  /* 0x000000ffff183224 */ /* 0x001fc600078e0002 */
[----:B------:R-:W4:Y:S04]  /*24910*/  LDL.LU R2, [R1+0xc70] ;  /* 0x000c700001027983 */ /* 0x000f280000300800 */
[----:B------:R0:W4:Y:S01]  /*24920*/  @P3 LDG.E.U8 R22, desc[UR24][R24.64] ;  /* 0x0000001818163981 */ /* 0x000122000c1e1100 */
[----:B------:R-:W-:Y:S02]  /*24930*/  ISETP.GT.AND P3, PT, R3, 0xf2, PT ;  /* 0x000000f20300780c */ /* 0x000fe40003f64270 */
        /* <DEDUP_REMOVED lines=12> */
[----:B------:R-:W-:Y:S01]  /*24a00*/  IMAD.X R27, R5, 0x1, R27, P2 ;  /* 0x00000001051b7824 */ /* 0x000fe200010e061b */
[----:B0-----:R-:W-:Y:S01]  /*24a10*/  PRMT R24, RZ, 0x7610, R24 ;  /* 0x00007610ff187816 */ /* 0x001fe20000000018 */
[----:B------:R0:W-:Y:S04]  /*24a20*/  STL [R1+0xc98], R26 ;  /* 0x000c981a01007387 */ /* 0x0001e80000100800 */
[----:B------:R1:W-:Y:S04]  /*24a30*/  STL [R1+0xc94], R27 ;  /* 0x000c941b01007387 */ /* 0x0003e80000100800 */
[----:B------:R-:W3:Y:S04]  /*24a40*/  LDL.LU R44, [R1+0xc74] ;  /* 0x000c7400012c7983 */ /* 0x000ee80000300800 */
[----:B------:R-:W3:Y:S04]  /*24a50*/  LDL.LU R38, [R1+0xc78] ;  /* 0x000c780001267983 */ /* 0x000ee80000300800 */
[----:B------:R0:W3:Y:S01]  /*24a60*/  @P3 LDG.E.U8 R24, desc[UR24][R26.64] ;  /* 0x000000181a183981 */ /* 0x0000e2000c1e1100 */
[----:B------:R-:W-:-:S02]  /*24a70*/  ISETP.GT.AND P3, PT, R3, 0xf3, PT ;  /* 0x000000f30300780c */ /* 0x000fc40003f64270 */
[----:B------:R-:W-:Y:S02]  /*24a80*/  PRMT R25, RZ, 0x7610, R25 ;  /* 0x00007610ff197816 */ /* 0x000fe40000000019 */
[----:B----4-:R-:W-:-:S05]  /*24a90*/  IADD3 R2, P2, PT, R4, R2, RZ ;  /* 0x0000000204027210 */ /* 0x010fca0007f5e0ff */
[----:B------:R-:W-:Y:S01]  /*24aa0*/  IMAD.X R46, R5, 0x1, R46, P2 ;  /* 0x00000001052e7824 */ /* 0x000fe200010e062e */
[----:B------:R-:W-:Y:S03]  /*24ab0*/  STL [R1+0xc70], R2 ;  /* 0x000c700201007387 */ /* 0x000fe60000100800 */
[----:B0-----:R-:W-:Y:S02]  /*24ac0*/  @P3 IMAD.MOV.U32 R26, RZ, RZ, R2 ;  /* 0x000000ffff1a3224 */ /* 0x001fe400078e0002 */
[----:B-1----:R-:W-:Y:S01]  /*24ad0*/  @P3 IMAD.MOV.U32 R27, RZ, RZ, R46 ;  /* 0x000000ffff1b3224 */ /* 0x002fe200078e002e */
[----:B------:R0:W-:Y:S04]  /*24ae0*/  STL [R1+0xc6c], R46 ;  /* 0x000c6c2e01007387 */ /* 0x0001e80000100800 */
[----:B------:R1:W4:Y:S01]  /*24af0*/  @P3 LDG.E.U8 R25, desc[UR24][R26.64] ;  /* 0x000000181a193981 */ /* 0x000322000c1e1100 */
[----:B------:R-:W-:-:S03]  /*24b00*/  ISETP.GT.AND P3, PT, R3, 0xfb, PT ;  /* 0x000000fb0300780c */ /* 0x000fc60003f64270 */
[----:B0-----:R-:W4:Y:S04]  /*24b10*/  LDL.LU R46, [R1+0xca4] ;  /* 0x000ca400012e7983 */ /* 0x001f280000300800 */
[----:B------:R-:W4:Y:S01]  /*24b20*/  LDL.LU R2, [R1+0xca8] ;  /* 0x000ca80001027983 */ /* 0x000f220000300800 */
[----:B--2---:R-:W-:-:S05]  /*24b30*/  IADD3 R6, P2, PT, R4, R6, RZ ;  /* 0x0000000604067210 */ /* 0x004fca0007f5e0ff */
[----:B------:R-:W-:Y:S01]  /*24b40*/  IMAD.X R13, R5, 0x1, R13, P2 ;  /* 0x00000001050d7824 */ /* 0x000fe200010e060d */
[----:B------:R-:W-:Y:S01]  /*24b50*/  STL [R1+0xca0], R6 ;  /* 0x000ca00601007387 */ /* 0x000fe20000100800 */
[----:B-1----:R-:W-:Y:S02]  /*24b60*/  @P3 IMAD.MOV.U32 R26, RZ, RZ, R6 ;  /* 0x000000ffff1a3224 */ /* 0x002fe400078e0006 */
[----:B------:R-:W-:Y:S01]  /*24b70*/  @P3 IMAD.MOV.U32 R27, RZ, RZ, R13 ;  /* 0x000000ffff1b3224 */ /* 0x000fe200078e000d */
[----:B------:R0:W-:Y:S04]  /*24b80*/  STL [R1+0xc9c], R13 ;  /* 0x000c9c0d01007387 */ /* 0x0001e80000100800 */
[----:B0-----:R-:W2:Y:S04]  /*24b90*/  LDL.LU R13, [R1+0xc4c] ;  /* 0x000c4c00010d7983 */ /* 0x001ea80000300800 */
[----:B------:R-:W2:Y:S01]  /*24ba0*/  LDL.LU R6, [R1+0xc50] ;  /* 0x000c500001067983 */ /* 0x000ea20000300800 */
[----:B------:R-:W-:-:S06]  /*24bb0*/  PRMT R29, RZ, 0x7610, R29 ;  /* 0x00007610ff1d7816 */ /* 0x000fcc000000001d */
[----:B------:R0:W2:Y:S01]  /*24bc0*/  @P3 LDG.E.U8 R29, desc[UR24][R26.64] ;  /* 0x000000181a1d3981 */ /* 0x0000a2000c1e1100 */
[----:B------:R-:W-:Y:S02]  /*24bd0*/  ISETP.GT.AND P3, PT, R3, 0xf4, PT ;  /* 0x000000f40300780c */ /* 0x000fe40003f64270 */
[----:B---3--:R-:W-:Y:S02]  /*24be0*/  IADD3 R38, P2, PT, R4, R38, RZ ;  /* 0x0000002604267210 */ /* 0x008fe40007f5e0ff */
[----:B------:R-:W-:-:S03]  /*24bf0*/  PRMT R31, RZ, 0x7610, R31 ;  /* 0x00007610ff1f7816 */ /* 0x000fc6000000001f */
[----:B------:R-:W-:-:S06]  /*24c00*/  IMAD.X R44, R5, 0x1, R44, P2 ;  /* 0x00000001052c7824 */ /* 0x000fcc00010e062c */
[----:B0-----:R-:W-:Y:S02]  /*24c10*/  @P3 IMAD.MOV.U32 R26, RZ, RZ, R38 ;  /* 0x000000ffff1a3224 */ /* 0x001fe400078e0026 */
[----:B------:R-:W-:-:S05]  /*24c20*/  @P3 IMAD.MOV.U32 R27, RZ, RZ, R44 ;  /* 0x000000ffff1b3224 */ /* 0x000fca00078e002c */
[----:B------:R0:W3:Y:S01]  /*24c30*/  @P3 LDG.E.U8 R31, desc[UR24][R26.64] ;  /* 0x000000181a1f3981 */ /* 0x0000e2000c1e1100 */
[----:B------:R-:W-:Y:S02]  /*24c40*/  ISETP.GT.AND P3, PT, R3, 0xfc, PT ;  /* 0x000000fc0300780c */ /* 0x000fe40003f64270 */
[----:B------:R-:W-:Y:S01]  /*24c50*/  PRMT R33, RZ, 0x7610, R33 ;  /* 0x00007610ff217816 */ /* 0x000fe20000000021 */
[----:B------:R-:W-:Y:S04]  /*24c60*/  STL [R1+0xc78], R38 ;  /* 0x000c782601007387 */ /* 0x000fe80000100800 */
[----:B------:R1:W-:Y:S01]  /*24c70*/  STL [R1+0xc74], R44 ;  /* 0x000c742c01007387 */ /* 0x0003e20000100800 */
[----:B------:R-:W-:-:S03]  /*24c80*/  PRMT R35, RZ, 0x7610, R35 ;  /* 0x00007610ff237816 */ /* 0x000fc60000000023 */
[----:B-1----:R-:W3:Y:S04]  /*24c90*/  LDL.LU R44, [R1+0xc7c] ;  /* 0x000c7c00012c7983 */ /* 0x002ee80000300800 */
[----:B------:R-:W3:Y:S01]  /*24ca0*/  LDL.LU R38, [R1+0xc80] ;  /* 0x000c800001267983 */ /* 0x000ee20000300800 */
[----:B----4-:R-:W-:-:S05]  /*24cb0*/  IADD3 R2, P2, PT, R4, R2, RZ ;  /* 0x0000000204027210 */ /* 0x010fca0007f5e0ff */
[----:B------:R-:W-:Y:S02]  /*24cc0*/  IMAD.X R46, R5, 0x1, R46, P2 ;  /* 0x00000001052e7824 */ /* 0x000fe400010e062e */
[----:B0-----:R-:W-:Y:S02]  /*24cd0*/  @P3 IMAD.MOV.U32 R26, RZ, RZ, R2 ;  /* 0x000000ffff1a3224 */ /* 0x001fe400078e0002 */
[----:B------:R-:W-:-:S05]  /*24ce0*/  @P3 IMAD.MOV.U32 R27, RZ, RZ, R46 ;  /* 0x000000ffff1b3224 */ /* 0x000fca00078e002e */
[----:B------:R0:W4:Y:S01]  /*24cf0*/  @P3 LDG.E.U8 R33, desc[UR24][R26.64] ;  /* 0x000000181a213981 */ /* 0x000122000c1e1100 */
[----:B------:R-:W-:-:S03]  /*24d00*/  ISETP.GT.AND P3, PT, R3, 0xed, PT ;  /* 0x000000ed0300780c */ /* 0x000fc60003f64270 */
[----:B------:R1:W-:Y:S04]  /*24d10*/  STL [R1+0xca8], R2 ;  /* 0x000ca80201007387 */ /* 0x0003e80000100800 */
[----:B------:R-:W-:Y:S04]  /*24d20*/  STL [R1+0xca4], R46 ;  /* 0x000ca42e01007387 */ /* 0x000fe80000100800 */
[----:B-1----:R-:W4:Y:S01]  /*24d30*/  LDL.LU R2, [R1+0xcb0] ;  /* 0x000cb00001027983 */ /* 0x002f220000300800 */
[----:B--2---:R-:W-:-:S05]  /*24d40*/  IADD3 R6, P2, PT, R4, R6, RZ ;  /* 0x0000000604067210 */ /* 0x004fca0007f5e0ff */
[----:B------:R-:W-:Y:S02]  /*24d50*/  IMAD.X R13, R5, 0x1, R13, P2 ;  /* 0x00000001050d7824 */ /* 0x000fe400010e060d */
[----:B0-----:R-:W-:Y:S02]  /*24d60*/  @P3 IMAD.MOV.U32 R26, RZ, RZ, R6 ;  /* 0x000000ffff1a3224 */ /* 0x001fe400078e0006 */
[----:B------:R-:W-:-:S05]  /*24d70*/  @P3 IMAD.MOV.U32 R27, RZ, RZ, R13 ;  /* 0x000000ffff1b3224 */ /* 0x000fca00078e000d */
[----:B------:R0:W2:Y:S04]  /*24d80*/  @P3 LDG.E.U8 R35, desc[UR24][R26.64] ;  /* 0x000000181a233981 */ /* 0x0000a8000c1e1100 */
[----:B------:R-:W-:Y:S04]  /*24d90*/  STL [R1+0xc50], R6 ;  /* 0x000c500601007387 */ /* 0x000fe80000100800 */
[----:B------:R1:W-:Y:S04]  /*24da0*/  STL [R1+0xc4c], R13 ;  /* 0x000c4c0d01007387 */ /* 0x0003e80000100800 */
[----:B-1----:R-:W2:Y:S01]  /*24db0*/  LDL.LU R13, [R1+0xcac] ;  /* 0x000cac00010d7983 */ /* 0x002ea20000300800 */
[----:B------:R-:W-:-:S02]  /*24dc0*/  ISETP.GT.AND P3, PT, R3, 0xf5, PT ;  /* 0x000000f50300780c */ /* 0x000fc40003f64270 */
[----:B------:R-:W-:Y:S01]  /*24dd0*/  PRMT R37, RZ, 0x7610, R37 ;  /* 0x00007610ff257816 */ /* 0x000fe20000000025 */
[----:B------:R-:W2:Y:S01]  /*24de0*/  LDL.LU R6, [R1+0x62c] ;  /* 0x00062c0001067983 */ /* 0x000ea20000300800 */
[----:B---3--:R-:W-:-:S05]  /*24df0*/  IADD3 R38, P2, PT, R4, R38, RZ ;  /* 0x0000002604267210 */ /* 0x008fca0007f5e0ff */
[----:B------:R-:W-:-:S04]  /*24e00*/  IMAD.X R44, R5, 0x1, R44, P2 ;  /* 0x00000001052c7824 */ /* 0x000fc800010e062c */
[----:B0-----:R-:W-:Y:S02]  /*24e10*/  @P3 IMAD.MOV.U32 R26, RZ, RZ, R38 ;  /* 0x000000ffff1a3224 */ /* 0x001fe400078e0026 */
[----:B------:R-:W-:-:S05]  /*24e20*/  @P3 IMAD.MOV.U32 R27, RZ, RZ, R44 ;  /* 0x000000ffff1b3224 */ /* 0x000fca00078e002c */
[----:B------:R0:W3:Y:S01]  /*24e30*/  @P3 LDG.E.U8 R37, desc[UR24][R26.64] ;  /* 0x000000181a253981 */ /* 0x0000e2000c1e1100 */
[----:B------:R-:W-:Y:S02]  /*24e40*/  ISETP.GT.AND P3, PT, R3, 0xfd, PT ;  /* 0x000000fd0300780c */ /* 0x000fe40003f64270 */
[----:B------:R-:W-:Y:S02]  /*24e50*/  PRMT R39, RZ, 0x7610, R39 ;  /* 0x00007610ff277816 */ /* 0x000fe40000000027 */
[----:B----4-:R-:W-:-:S09]  /*24e60*/  IADD3 R2, P2, PT, R4, R2, RZ ;  /* 0x0000000204027210 */ /* 0x010fd20007f5e0ff */
[----:B0-----:R-:W-:Y:S01]  /*24e70*/  @P3 IMAD.MOV.U32 R26, RZ, RZ, R2 ;  /* 0x000000ffff1a3224 */ /* 0x001fe200078e0002 */
[----:B--2---:R-:W-:Y:S04]  /*24e80*/  STL [R1+0xe98], R35 ;  /* 0x000e982301007387 */ /* 0x004fe80000100800 */
[----:B------:R-:W-:Y:S04]  /*24e90*/  STL [R1+0xc80], R38 ;  /* 0x000c802601007387 */ /* 0x000fe80000100800 */
[----:B------:R0:W-:Y:S04]  /*24ea0*/  STL [R1+0xc7c], R44 ;  /* 0x000c7c2c01007387 */ /* 0x0001e80000100800 */
[----:B0-----:R-:W2:Y:S04]  /*24eb0*/  LDL.LU R44, [R1+0x368] ;  /* 0x00036800012c7983 */ /* 0x001ea80000300800 */
[----:B------:R-:W4:Y:S04]  /*24ec0*/  LDL.LU R46, [R1+0x7bc] ;  /* 0x0007bc00012e7983 */ /* 0x000f280000300800 */
[----:B------:R-:W4:Y:S01]  /*24ed0*/  LDL.LU R38, [R1+0x7c0] ;  /* 0x0007c00001267983 */ /* 0x000f220000300800 */
[----:B------:R-:W-:-:S04]  /*24ee0*/  IMAD.X R13, R5, 0x1, R13, P2 ;  /* 0x00000001050d7824 */ /* 0x000fc800010e060d */
[----:B------:R-:W-:-:S05]  /*24ef0*/  @P3 IMAD.MOV.U32 R27, RZ, RZ, R13 ;  /* 0x000000ffff1b3224 */ /* 0x000fca00078e000d */
[----:B------:R0:W4:Y:S01]  /*24f00*/  @P3 LDG.E.U8 R39, desc[UR24][R26.64] ;  /* 0x000000181a273981 */ /* 0x000122000c1e1100 */
[----:B------:R-:W-:Y:S02]  /*24f10*/  ISETP.GT.AND P3, PT, R3, 0xe7, PT ;  /* 0x000000e70300780c */ /* 0x000fe40003f64270 */
[----:B------:R-:W-:Y:S01]  /*24f20*/  IADD3 R6, P2, PT, R4, R6, RZ ;  /* 0x0000000604067210 */ /* 0x000fe20007f5e0ff */
[----:B---3--:R1:W-:Y:S10]  /*24f30*/  STL [R1+0xe9c], R37 ;  /* 0x000e9c2501007387 */ /* 0x0083f40000100800 */
[----:B0-----:R-:W-:Y:S01]  /*24f40*/  @P3 IMAD.MOV.U32 R26, RZ, RZ, R6 ;  /* 0x000000ffff1a3224 */ /* 0x001fe200078e0006 */
[----:B-1----:R-:W-:Y:S01]  /*24f50*/  PRMT R37, RZ, 0x7610, R37 ;  /* 0x00007610ff257816 */ /* 0x002fe20000000025 */
[----:B------:R-:W-:Y:S04]  /*24f60*/  STL [R1+0xcb0], R2 ;  /* 0x000cb00201007387 */ /* 0x000fe80000100800 */
[----:B------:R0:W-:Y:S01]  /*24f70*/  STL [R1+0xcac], R13 ;  /* 0x000cac0d01007387 */ /* 0x0001e20000100800 */
[----:B------:R-:W-:-:S03]  /*24f80*/  PRMT R35, RZ, 0x7610, R35 ;  /* 0x00007610ff237816 */ /* 0x000fc60000000023 */
[----:B0-----:R-:W3:Y:S04]  /*24f90*/  LDL.LU R13, [R1+0x630] ;  /* 0x00063000010d7983 */ /* 0x001ee80000300800 */
[----:B------:R-:W3:Y:S01]  /*24fa0*/  LDL.LU R2, [R1+0x634] ;  /* 0x0006340001027983 */ /* 0x000ee20000300800 */
[----:B--2---:R-:W-:-:S04]  /*24fb0*/  IMAD.X R44, R5, 0x1, R44, P2 ;  /* 0x00000001052c7824 */ /* 0x004fc800010e062c */
[----:B------:R-:W-:-:S05]  /*24fc0*/  @P3 IMAD.MOV.U32 R27, RZ, RZ, R44 ;  /* 0x000000ffff1b3224 */ /* 0x000fca00078e002c */
[----:B------:R0:W2:Y:S01]  /*24fd0*/  @P3 LDG.E.U8 R37, desc[UR24][R26.64] ;  /* 0x000000181a253981 */ /* 0x0000a2000c1e1100 */
[----:B------:R-:W-:Y:S02]  /*24fe0*/  ISETP.GT.AND P3, PT, R3, 0xee, PT ;  /* 0x000000ee0300780c */ /* 0x000fe40003f64270 */
[----:B----4-:R-:W-:-:S05]  /*24ff0*/  IADD3 R38, P2, PT, R4, R38, RZ ;  /* 0x0000002604267210 */ /* 0x010fca0007f5e0ff */
[----:B------:R-:W-:-:S06]  /*25000*/  IMAD.X R46, R5, 0x1, R46, P2 ;  /* 0x00000001052e7824 */ /* 0x000fcc00010e062e */
[----:B0-----:R-:W-:Y:S02]  /*25010*/  @P3 IMAD.MOV.U32 R26, RZ, RZ, R38 ;  /* 0x000000ffff1a3224 */ /* 0x001fe400078e0026 */
[----:B------:R-:W-:-:S05]  /*25020*/  @P3 IMAD.MOV.U32 R27, RZ, RZ, R46 ;  /* 0x000000ffff1b3224 */ /* 0x000fca00078e002e */
[----:B------:R0:W4:Y:S04]  /*25030*/  @P3 LDG.E.U8 R35, desc[UR24][R26.64] ;  /* 0x000000181a233981 */ /* 0x000128000c1e1100 */
[----:B------:R-:W-:Y:S04]  /*25040*/  STL [R1+0xea0], R39 ;  /* 0x000ea02701007387 */ /* 0x000fe80000100800 */
[----:B------:R-:W-:Y:S04]  /*25050*/  STL [R1+0x62c], R6 ;  /* 0x00062c0601007387 */ /* 0x000fe80000100800 */
[----:B------:R1:W-:Y:S04]  /*25060*/  STL [R1+0x368], R44 ;  /* 0x0003682c01007387 */ /* 0x0003e80000100800 */
[----:B-1----:R-:W4:Y:S04]  /*25070*/  LDL.LU R44, [R1+0x7c4] ;  /* 0x0007c400012c7983 */ /* 0x002f280000300800 */
[----:B------:R-:W4:Y:S04]  /*25080*/  LDL.LU R6, [R1+0x7c8] ;  /* 0x0007c80001067983 */ /* 0x000f280000300800 */
[----:B------:R1:W-:Y:S04]  /*25090*/  STL [R1+0x7c0], R38 ;  /* 0x0007c02601007387 */ /* 0x0003e80000100800 */
[----:B------:R-:W-:Y:S04]  /*250a0*/  STL [R1+0x7bc], R46 ;  /* 0x0007bc2e01007387 */ /* 0x000fe80000100800 */
[----:B-1----:R-:W4:Y:S01]  /*250b0*/  LDL.LU R38, [R1+0x638] ;  /* 0x0006380001267983 */ /* 0x002f220000300800 */
[----:B------:R-:W-:-:S02]  /*250c0*/  ISETP.GT.AND P3, PT, R3, 0xef, PT ;  /* 0x000000ef0300780c */ /* 0x000fc40003f64270 */
[----:B---3--:R-:W-:-:S05]  /*250d0*/  IADD3 R2, P2, PT, R4, R2, RZ ;  /* 0x0000000204027210 */ /* 0x008fca0007f5e0ff */
[----:B------:R-:W-:Y:S01]  /*250e0*/  IMAD.X R13, R5, 0x1, R13, P2 ;  /* 0x00000001050d7824 */ /* 0x000fe200010e060d */
[----:B------:R-:W-:-:S05]  /*250f0*/  PRMT R45, RZ, 0x7610, R45 ;  /* 0x00007610ff2d7816 */ /* 0x000fca000000002d */
[----:B0-----:R-:W-:Y:S02]  /*25100*/  @P3 IMAD.MOV.U32 R27, RZ, RZ, R13 ;  /* 0x000000ffff1b3224 */ /* 0x001fe400078e000d */
[----:B------:R-:W-:-:S05]  /*25110*/  @P3 IMAD.MOV.U32 R26, RZ, RZ, R2 ;  /* 0x000000ffff1a3224 */ /* 0x000fca00078e0002 */
[----:B------:R0:W3:Y:S01]  /*25120*/  @P3 LDG.E.U8 R45, desc[UR24][R26.64] ;  /* 0x000000181a2d3981 */ /* 0x0000e2000c1e1100 */
[----:B------:R-:W-:Y:S02]  /*25130*/  ISETP.GT.AND P3, PT, R3, 0xf6, PT ;  /* 0x000000f60300780c */ /* 0x000fe40003f64270 */
[----:B------:R-:W-:Y:S01]  /*25140*/  PRMT R39, RZ, 0x7610, R39 ;  /* 0x00007610ff277816 */ /* 0x000fe20000000027 */
[----:B--2---:R1:W-:Y:S04]  /*25150*/  STL [R1+0xbc], R37 ;  /* 0x0000bc2501007387 */ /* 0x0043e80000100800 */
[----:B-1----:R-:W2:Y:S04]  /*25160*/  LDL.LU R37, [R1+0x63c] ;  /* 0x00063c0001257983 */ /* 0x002ea80000300800 */
[----:B------:R-:W-:Y:S04]  /*25170*/  STL [R1+0x634], R2 ;  /* 0x0006340201007387 */ /* 0x000fe80000100800 */
[----:B------:R-:W-:Y:S04]  /*25180*/  STL [R1+0x630], R13 ;  /* 0x0006300d01007387 */ /* 0x000fe80000100800 */
[----:B----4-:R1:W-:Y:S04]  /*25190*/  STL [R1+0xb4], R35 ;  /* 0x0000b42301007387 */ /* 0x0103e80000100800 */
[----:B-1----:R-:W4:Y:S04]  /*251a0*/  LDL.LU R35, [R1+0x7cc] ;  /* 0x0007cc0001237983 */ /* 0x002f280000300800 */
[----:B------:R-:W3:Y:S04]  /*251b0*/  LDL.LU R13, [R1+0x7d0] ;  /* 0x0007d000010d7983 */ /* 0x000ee80000300800 */
[----:B------:R-:W4:Y:S01]  /*251c0*/  LDL.LU R2, [R1+0x370] ;  /* 0x0003700001027983 */ /* 0x000f220000300800 */
[----:B------:R-:W-:-:S05]  /*251d0*/  IADD3 R6, P2, PT, R4, R6, RZ ;  /* 0x0000000604067210 */ /* 0x000fca0007f5e0ff */
[----:B------:R-:W-:Y:S01]  /*251e0*/  IMAD.X R44, R5, 0x1, R44, P2 ;  /* 0x00000001052c7824 */ /* 0x000fe200010e062c */
[----:B------:R1:W-:Y:S01]  /*251f0*/  STL [R1+0x7c8], R6 ;  /* 0x0007c80601007387 */ /* 0x0003e20000100800 */
[----:B0-----:R-:W-:-:S03]  /*25200*/  @P3 IMAD.MOV.U32 R26, RZ, RZ, R6 ;  /* 0x000000ffff1a3224 */ /* 0x001fc600078e0006 */
[----:B------:R-:W-:Y:S04]  /*25210*/  STL [R1+0x7c4], R44 ;  /* 0x0007c42c01007387 */ /* 0x000fe80000100800 */
[----:B-1----:R-:W4:Y:S01]  /*25220*/  LDL.LU R6, [R1+0x36c] ;  /* 0x00036c0001067983 */ /* 0x002f220000300800 */
[----:B------:R-:W-:-:S05]  /*25230*/  @P3 IMAD.MOV.U32 R27, RZ, RZ, R44 ;  /* 0x000000ffff1b3224 */ /* 0x000fca00078e002c */
[----:B------:R0:W4:Y:S01]  /*25240*/  @P3 LDG.E.U8 R39, desc[UR24][R26.64] ;  /* 0x000000181a273981 */ /* 0x000122000c1e1100 */
[----:B------:R-:W-:Y:S02]  /*25250*/  ISETP.GT.AND P3, PT, R3, 0xf7, PT ;  /* 0x000000f70300780c */ /* 0x000fe40003f64270 */
[----:B------:R-:W-:Y:S02]  /*25260*/  PRMT R36, RZ, 0x7610, R36 ;  /* 0x00007610ff247816 */ /* 0x000fe40000000024 */
[----:B------:R-:W-:Y:S02]  /*25270*/  PRMT R7, RZ, 0x7610, R7 ;  /* 0x00007610ff077816 */ /* 0x000fe40000000007 */
[----:B------:R-:W-:Y:S02]  /*25280*/  PRMT R0, RZ, 0x7610, R0 ;  /* 0x00007610ff007816 */ /* 0x000fe40000000000 */
[----:B--2---:R-:W-:-:S05]  /*25290*/  IADD3 R37, P2, PT, R4, R37, RZ ;  /* 0x0000002504257210 */ /* 0x004fca0007f5e0ff */
[----:B------:R-:W-:Y:S02]  /*252a0*/  IMAD.X R38, R5, 0x1, R38, P2 ;  /* 0x0000000105267824 */ /* 0x000fe400010e0626 */
[----:B0-----:R-:W-:Y:S02]  /*252b0*/  @P3 IMAD.MOV.U32 R26, RZ, RZ, R37 ;  /* 0x000000ffff1a3224 */ /* 0x001fe400078e0025 */
[----:B------:R-:W-:-:S05]  /*252c0*/  @P3 IMAD.MOV.U32 R27, RZ, RZ, R38 ;  /* 0x000000ffff1b3224 */ /* 0x000fca00078e0026 */
[----:B------:R0:W2:Y:S01]  /*252d0*/  @P3 LDG.E.U8 R36, desc[UR24][R26.64] ;  /* 0x000000181a243981 */ /* 0x0000a2000c1e1100 */
[----:B------:R-:W-:Y:S02]  /*252e0*/  ISETP.GT.AND P3, PT, R3, 0xfe, PT ;  /* 0x000000fe0300780c */ /* 0x000fe40003f64270 */
[----:B---3--:R-:W-:-:S05]  /*252f0*/  IADD3 R13, P2, PT, R4, R13, RZ ;  /* 0x0000000d040d7210 */ /* 0x008fca0007f5e0ff */
[----:B----4-:R-:W-:-:S06]  /*25300*/  IMAD.X R35, R5, 0x1, R35, P2 ;  /* 0x0000000105237824 */ /* 0x010fcc00010e0623 */
[----:B0-----:R-:W-:Y:S02]  /*25310*/  @P3 IMAD.MOV.U32 R26, RZ, RZ, R13 ;  /* 0x000000ffff1a3224 */ /* 0x001fe400078e000d */
[----:B------:R-:W-:-:S05]  /*25320*/  @P3 IMAD.MOV.U32 R27, RZ, RZ, R35 ;  /* 0x000000ffff1b3224 */ /* 0x000fca00078e0023 */
[----:B------:R0:W3:Y:S01]  /*25330*/  @P3 LDG.E.U8 R7, desc[UR24][R26.64] ;  /* 0x000000181a073981 */ /* 0x0000e2000c1e1100 */
[----:B------:R-:W-:Y:S02]  /*25340*/  ISETP.GT.AND P3, PT, R3, 0xff, PT ;  /* 0x000000ff0300780c */ /* 0x000fe40003f64270 */
[----:B------:R-:W-:-:S05]  /*25350*/  IADD3 R2, P2, PT, R4, R2, RZ ;  /* 0x0000000204027210 */ /* 0x000fca0007f5e0ff */
[----:B------:R-:W-:-:S06]  /*25360*/  IMAD.X R6, R5, 0x1, R6, P2 ;  /* 0x0000000105067824 */ /* 0x000fcc00010e0606 */
[----:B0-----:R-:W-:Y:S02]  /*25370*/  @P3 IMAD.MOV.U32 R26, RZ, RZ, R2 ;  /* 0x000000ffff1a3224 */ /* 0x001fe400078e0002 */
[----:B------:R-:W-:-:S05]  /*25380*/  @P3 IMAD.MOV.U32 R27, RZ, RZ, R6 ;  /* 0x000000ffff1b3224 */ /* 0x000fca00078e0006 */
[----:B------:R-:W4:Y:S04]  /*25390*/  @P3 LDG.E.U8 R0, desc[UR24][R26.64] ;  /* 0x000000181a003981 */ /* 0x000f28000c1e1100 */
        /* <DEDUP_REMOVED lines=10> */
[----:B------:R-:W-:Y:S04]  /*25440*/  STL [R1+0x36c], R6 ;  /* 0x00036c0601007387 */ /* 0x000fe80000100800 */
[----:B------:R-:W4:Y:S04]  /*25450*/  LDL.LU R47, [R1+0x2f8] ;  /* 0x0002f800012f7983 */ /* 0x000f280000300800 */
[----:B------:R-:W4:Y:S04]  /*25460*/  LDL.LU R48, [R1+0x2d4] ;  /* 0x0002d40001307983 */ /* 0x000f280000300800 */
[----:B------:R-:W4:Y:S04]  /*25470*/  LDL.LU R49, [R1+0x2b0] ;  /* 0x0002b00001317983 */ /* 0x000f280000300800 */
[----:B------:R1:W-:Y:S04]  /*25480*/  STL [R1+0x98], R39 ;  /* 0x0000982701007387 */ /* 0x0003e80000100800 */
[----:B------:R-:W4:Y:S04]  /*25490*/  LDL.LU R50, [R1+0x28c] ;  /* 0x00028c0001327983 */ /* 0x000f280000300800 */
[----:B0-----:R-:W4:Y:S04]  /*254a0*/  LDL.LU R5, [R1+0x1d4] ;  /* 0x0001d40001057983 */ /* 0x001f280000300800 */
[----:B------:R-:W4:Y:S04]  /*254b0*/  LDL.LU R4, [R1+0x1b4] ;  /* 0x0001b40001047983 */ /* 0x000f280000300800 */
[----:B-1----:R-:W4:Y:S04]  /*254c0*/  LDL.LU R39, [R1+0x184] ;  /* 0x0001840001277983 */ /* 0x002f280000300800 */
[----:B------:R-:W4:Y:S04]  /*254d0*/  LDL.LU R37, [R1+0x158] ;  /* 0x0001580001257983 */ /* 0x000f280000300800 */
[----:B------:R-:W4:Y:S04]  /*254e0*/  LDL.LU R35, [R1+0x138] ;  /* 0x0001380001237983 */ /* 0x000f280000300800 */
[----:B------:R-:W4:Y:S04]  /*254f0*/  LDL.LU R2, [R1+0x118] ;  /* 0x0001180001027983 */ /* 0x000f280000300800 */
[----:B------:R-:W4:Y:S01]  /*25500*/  LDL.LU R13, [R1+0x100] ;  /* 0x00010000010d7983 */ /* 0x000f220000300800 */
[----:B------:R-:W0:Y:S02]  /*25510*/  S2R R44, SR_TID.X ;  /* 0x00000000002c7919 */ /* 0x000e240000002100 */
[----:B0-----:R-:W-:-:S04]  /*25520*/  LOP3.LUT R44, R44, 0x7f, RZ, 0xc0, !PT ;  /* 0x0000007f2c2c7812 */ /* 0x001fc800078ec0ff */
[----:B------:R-:W-:Y:S01]  /*25530*/  LOP3.LUT R44, R44, 0x80, RZ, 0xfc, !PT ;  /* 0x000000802c2c7812 */ /* 0x000fe200078efcff */
[----:B------:R-:W-:Y:S03]  /*25540*/  BAR.SYNC.DEFER_BLOCKING 0x0 ;  /* 0x0000000000007b1d */ /* 0x000fe60000010000 */
[----:B------:R-:W-:-:S03]  /*25550*/  ISETP.GE.AND P3, PT, R44, R3, PT ;  /* 0x000000032c00720c */ /* 0x000fc60003f66270 */
[----:B--2---:R-:W-:Y:S04]  /*25560*/  STL [R1+0x94], R36 ;  /* 0x0000942401007387 */ /* 0x004fe80000100800 */
[----:B---3--:R0:W-:Y:S04]  /*25570*/  STL [R1+0x80], R7 ;  /* 0x0000800701007387 */ /* 0x0081e80000100800 */
[----:B0-----:R-:W2:Y:S04]  /*25580*/  LDL.LU R7, [R1+0xe4] ;  /* 0x0000e40001077983 */ /* 0x001ea80000300800 */
[----:B------:R-:W3:Y:S04]  /*25590*/  LDL.LU R6, [R1+0xcc] ;  /* 0x0000cc0001067983 */ /* 0x000ee80000300800 */
[----:B------:R-:W2:Y:S04]  /*255a0*/  LDL.LU R36, [R1+0xac] ;  /* 0x0000ac0001247983 */ /* 0x000ea80000300800 */
[----:B------:R-:W2:Y:S04]  /*255b0*/  LDL.LU R38, [R1+0x88] ;  /* 0x0000880001267983 */ /* 0x000ea80000300800 */
[----:B------:R-:W2:Y:S04]  /*255c0*/  LDL.LU R45, [R1+0x68] ;  /* 0x00006800012d7983 */ /* 0x000ea80000300800 */
[----:B------:R-:W2:Y:S04]  /*255d0*/  LDL.LU R46, [R1+0x50] ;  /* 0x00005000012e7983 */ /* 0x000ea80000300800 */
[----:B------:R-:W2:Y:S04]  /*255e0*/  LDL.LU R51, [R1+0x38] ;  /* 0x0000380001337983 */ /* 0x000ea80000300800 */
[----:B------:R-:W2:Y:S04]  /*255f0*/  LDL.LU R52, [R1+0x20] ;  /* 0x0000200001347983 */ /* 0x000ea80000300800 */
[----:B------:R-:W2:Y:S04]  /*25600*/  LDL.LU R53, [R1+0x8] ;  /* 0x0000080001357983 */ /* 0x000ea80000300800 */
[----:B----4-:R0:W-:Y:S02]  /*25610*/  STL [R1+0x7c], R0 ;  /* 0x00007c0001007387 */ /* 0x0101e40000100800 */
[----:B0-----:R-:W0:Y:S02]  /*25620*/  S2R R0, SR_TID.X ;  /* 0x0000000000007919 */ /* 0x001e240000002100 */
[----:B------:R1:W-:Y:S04]  /*25630*/  STL [R1+0xe80], R26 ;  /* 0x000e801a01007387 */ /* 0x0003e80000100800 */
[----:B-1----:R-:W4:Y:S04]  /*25640*/  LDL.LU R26, [R1+0x1f4] ;  /* 0x0001f400011a7983 */ /* 0x002f280000300800 */
[----:B------:R1:W-:Y:S04]  /*25650*/  STL [R1+0xe7c], R27 ;  /* 0x000e7c1b01007387 */ /* 0x0003e80000100800 */
[----:B-1----:R-:W2:Y:S01]  /*25660*/  LDL.LU R27, [R1+0x214] ;  /* 0x00021400011b7983 */ /* 0x002ea20000300800 */
[----:B0-----:R-:W-:-:S03]  /*25670*/  LOP3.LUT R0, R0, 0x7f, RZ, 0xc0, !PT ;  /* 0x0000007f00007812 */ /* 0x001fc600078ec0ff */
[----:B------:R-:W2:Y:S01]  /*25680*/  LDL.LU R44, [R1+0xee4] ;  /* 0x000ee400012c7983 */ /* 0x000ea20000300800 */
[----:B------:R-:W-:-:S03]  /*25690*/  ISETP.GE.AND P2, PT, R0, R3, PT ;  /* 0x000000030000720c */ /* 0x000fc60003f46270 */
[----:B------:R-:W-:Y:S04]  /*256a0*/  STL [R1+0xe50], R3 ;  /* 0x000e500301007387 */ /* 0x000fe80000100800 */
[----:B------:R0:W-:Y:S04]  /*256b0*/  STL [R1+0xea4], R3 ;  /* 0x000ea40301007387 */ /* 0x0001e80000100800 */
[----:B------:R-:W-:Y:S04]  /*256c0*/  STS.U8 [R0+UR8+0x8000], R41 ;  /* 0x0080002900007988 */ /* 0x000fe80008000008 */
[----:B0-----:R-:W2:Y:S04]  /*256d0*/  LDL.LU R3, [R1+0x234] ;  /* 0x0002340001037983 */ /* 0x001ea80000300800 */
[----:B------:R0:W-:Y:S04]  /*256e0*/  STL [R1+0xe58], R41 ;  /* 0x000e582901007387 */ /* 0x0001e80000100800 */
[----:B0-----:R-:W2:Y:S04]  /*256f0*/  LDL.LU R41, [R1+0x260] ;  /* 0x0002600001297983 */ /* 0x001ea80000300800 */
        /* <DEDUP_REMOVED lines=8> */
[----:B--2---:R0:W-:Y:S04]  /*25780*/  STS.U8 [R0+UR8+0x9400], R41 ;  /* 0x0094002900007988 */ /* 0x0041e80008000008 */
[----:B------:R1:W-:Y:S04]  /*25790*/  STS.U8 [R0+UR8+0x9800], R3 ;  /* 0x0098000300007988 */ /* 0x0003e80008000008 */
[----:B------:R2:W-:Y:S04]  /*257a0*/  STS.U8 [R0+UR8+0x9c00], R27 ;  /* 0x009c001b00007988 */ /* 0x0005e80008000008 */
[----:B0-----:R-:W3:Y:S04]  /*257b0*/  LDL.LU R41, [R1+0x230] ;  /* 0x0002300001297983 */ /* 0x001ee80000300800 */
[----:B-1----:R-:W3:Y:S04]  /*257c0*/  LDL.LU R3, [R1+0x210] ;  /* 0x0002100001037983 */ /* 0x002ee80000300800 */
[----:B----4-:R0:W-:Y:S04]  /*257d0*/  STS.U8 [R0+UR8+0xa000], R26 ;  /* 0x00a0001a00007988 */ /* 0x0101e80008000008 */
[----:B--2---:R-:W2:Y:S04]  /*257e0*/  LDL.LU R27, [R1+0x1f0] ;  /* 0x0001f000011b7983 */ /* 0x004ea80000300800 */
[----:B------:R1:W-:Y:S04]  /*257f0*/  STS.U8 [R0+UR8+0xa400], R5 ;  /* 0x00a4000500007988 */ /* 0x0003e80008000008 */
[----:B0-----:R-:W4:Y:S04]  /*25800*/  LDL.LU R26, [R1+0x1d0] ;  /* 0x0001d000011a7983 */ /* 0x001f280000300800 */
        /* <DEDUP_REMOVED lines=14> */
[----:B---3--:R1:W-:Y:S04]  /*258f0*/  STS.U8 [R0+UR8+0xc400], R6 ;  /* 0x00c4000600007988 */ /* 0x0083e80008000008 */
[----:B0-----:R-:W3:Y:S04]  /*25900*/  LDL.LU R7, [R1+0xc8] ;  /* 0x0000c80001077983 */ /* 0x001ee80000300800 */
        /* <DEDUP_REMOVED lines=12> */
[----:B------:R-:W-:Y:S04]  /*259d0*/  STS.U8 [R0+UR8+0xe000], R53 ;  /* 0x00e0003500007988 */ /* 0x000fe80008000008 */
[----:B-1----:R-:W2:Y:S04]  /*259e0*/  LDL.LU R52, [R1+0x4] ;  /* 0x0000040001347983 */ /* 0x002ea80000300800 */
[----:B------:R-:W-:Y:S04]  /*259f0*/  STL [R1+0xe5c], R50 ;  /* 0x000e5c3201007387 */ /* 0x000fe80000100800 */
[----:B------:R-:W-:Y:S04]  /*25a00*/  STS.U8 [R0+UR8+0xe400], R50 ;  /* 0x00e4003200007988 */ /* 0x000fe80008000008 */
[----:B------:R0:W-:Y:S04]  /*25a10*/  STL [R1+0xea8], R50 ;  /* 0x000ea83201007387 */ /* 0x0001e80000100800 */
[----:B------:R-:W-:Y:S04]  /*25a20*/  STS.U8 [R0+UR8+0xe800], R44 ;  /* 0x00e8002c00007988 */ /* 0x000fe80008000008 */
[----:B0-----:R-:W2:Y:S04]  /*25a30*/  LDL.LU R50, [R1+0x258] ;  /* 0x0002580001327983 */ /* 0x001ea80000300800 */
[----:B------:R0:W-:Y:S04]  /*25a40*/  STL [R1+0xe60], R44 ;  /* 0x000e602c01007387 */ /* 0x0001e80000100800 */
[----:B------:R-:W-:Y:S04]  /*25a50*/  STS.U8 [R0+UR8+0xec00], R34 ;  /* 0x00ec002200007988 */ /* 0x000fe80008000008 */
[----:B0-----:R-:W2:Y:S04]  /*25a60*/  LDL.LU R44, [R1+0x280] ;  /* 0x00028000012c7983 */ /* 0x001ea80000300800 */
[----:B------:R-:W-:Y:S04]  /*25a70*/  STL [R1+0xe64], R34 ;  /* 0x000e642201007387 */ /* 0x000fe80000100800 */
[----:B------:R0:W-:Y:S04]  /*25a80*/  STL [R1+0xeac], R34 ;  /* 0x000eac2201007387 */ /* 0x0001e80000100800 */
[----:B------:R-:W-:Y:S04]  /*25a90*/  STS.U8 [R0+UR8+0xf000], R8 ;  /* 0x00f0000800007988 */ /* 0x000fe80008000008 */
[----:B0-----:R-:W2:Y:S04]  /*25aa0*/  LDL.LU R34, [R1+0x2a4] ;  /* 0x0002a40001227983 */ /* 0x001ea80000300800 */
[----:B------:R0:W-:Y:S04]  /*25ab0*/  STL [R1+0xeb0], R8 ;  /* 0x000eb00801007387 */ /* 0x0001e80000100800 */
[----:B------:R-:W-:Y:S04]  /*25ac0*/  STS.U8 [R0+UR8+0xf400], R14 ;  /* 0x00f4000e00007988 */ /* 0x000fe80008000008 */
[----:B0-----:R-:W2:Y:S04]  /*25ad0*/  LDL.LU R8, [R1+0x2cc] ;  /* 0x0002cc0001087983 */ /* 0x001ea80000300800 */
[----:B------:R0:W-:Y:S04]  /*25ae0*/  STL [R1+0xeb4], R14 ;  /* 0x000eb40e01007387 */ /* 0x0001e80000100800 */
[----:B------:R-:W-:Y:S04]  /*25af0*/  STS.U8 [R0+UR8+0xf800], R19 ;  /* 0x00f8001300007988 */ /* 0x000fe80008000008 */
[----:B0-----:R-:W2:Y:S04]  /*25b00*/  LDL.LU R14, [R1+0x2ec] ;  /* 0x0002ec00010e7983 */ /* 0x001ea80000300800 */
[----:B------:R0:W-:Y:S04]  /*25b10*/  STL [R1+0xeb8], R19 ;  /* 0x000eb81301007387 */ /* 0x0001e80000100800 */
[----:B0-----:R-:W2:Y:S01]  /*25b20*/  LDL.LU R19, [R1+0x310] ;  /* 0x0003100001137983 */ /* 0x001ea20000300800 */
[----:B------:R-:W0:Y:S03]  /*25b30*/  S2R R53, SR_TID.X ;  /* 0x0000000000357919 */ /* 0x000e260000002100 */
[----:B------:R-:W-:Y:S04]  /*25b40*/  STS.U8 [R0+UR8+0xfc00], R20 ;  /* 0x00fc001400007988 */ /* 0x000fe80008000008 */
[----:B------:R1:W-:Y:S01]  /*25b50*/  STL [R1+0xebc], R20 ;  /* 0x000ebc1401007387 */ /* 0x0003e20000100800 */
[----:B0-----:R-:W-:-:S04]  /*25b60*/  LOP3.LUT R53, R53, 0x7f, RZ, 0xc0, !PT ;  /* 0x0000007f35357812 */ /* 0x001fc800078ec0ff */
[----:B-1----:R-:W-:-:S05]  /*25b70*/  LOP3.LUT R20, R53, 0x10, RZ, 0x3c, !PT ;  /* 0x0000001035147812 */ /* 0x002fca00078e3cff */
[----:B--2---:R0:W-:Y:S04]  /*25b80*/  STS.U8 [R20+UR8+0x8080], R19 ;  /* 0x0080801314007988 */ /* 0x0041e80008000008 */
[----:B------:R1:W-:Y:S04]  /*25b90*/  STS.U8 [R20+UR8+0x8480], R14 ;  /* 0x0084800e14007988 */ /* 0x0003e80008000008 */
[----:B------:R2:W-:Y:S04]  /*25ba0*/  STS.U8 [R20+UR8+0x8880], R8 ;  /* 0x0088800814007988 */ /* 0x0005e80008000008 */
[----:B0-----:R-:W3:Y:S04]  /*25bb0*/  LDL.LU R19, [R1+0x30c] ;  /* 0x00030c0001137983 */ /* 0x001ee80000300800 */
[----:B-1----:R-:W3:Y:S04]  /*25bc0*/  LDL.LU R14, [R1+0x2e8] ;  /* 0x0002e800010e7983 */ /* 0x002ee80000300800 */
[----:B------:R0:W-:Y:S04]  /*25bd0*/  STS.U8 [R20+UR8+0x8c80], R34 ;  /* 0x008c802214007988 */ /* 0x0001e80008000008 */
[----:B--2---:R-:W2:Y:S04]  /*25be0*/  LDL.LU R8, [R1+0x2c4] ;  /* 0x0002c40001087983 */ /* 0x004ea80000300800 */
        /* <DEDUP_REMOVED lines=10> */
[----:B----4-:R0:W-:Y:S04]  /*25c90*/  STS.U8 [R20+UR8+0xa480], R26 ;  /* 0x00a4801a14007988 */ /* 0x0101e80008000008 */
        /* <DEDUP_REMOVED lines=15> */
[----:B---3--:R0:W-:Y:S04]  /*25d90*/  STS.U8 [R20+UR8+0xc480], R7 ;  /* 0x00c4800714007988 */ /* 0x0081e80008000008 */
[----:B-1----:R-:W3:Y:S04]  /*25da0*/  LDL.LU R13, [R1+0xdc] ;  /* 0x0000dc00010d7983 */ /* 0x002ee80000300800 */
[----:B------:R1:W-:Y:S04]  /*25db0*/  STS.U8 [R20+UR8+0xc880], R6 ;  /* 0x00c8800614007988 */ /* 0x0003e80008000008 */
[----:B0-----:R-:W3:Y:S04]  /*25dc0*/  LDL.LU R7, [R1+0xc4] ;  /* 0x0000c40001077983 */ /* 0x001ee80000300800 */
[----:B------:R0:W-:Y:S04]  /*25dd0*/  STS.U8 [R20+UR8+0xcc80], R36 ;  /* 0x00cc802414007988 */ /* 0x0001e80008000008 */
        /* <DEDUP_REMOVED lines=11> */
[----:B-1----:R-:W3:Y:S01]  /*25e90*/  LDL.LU R52, [R1] ;  /* 0x0000000001347983 */ /* 0x002ee20000300800 */
[----:B------:R-:W-:-:S03]  /*25ea0*/  LOP3.LUT R53, R53, 0x20, RZ, 0x3c, !PT ;  /* 0x0000002035357812 */ /* 0x000fc600078e3cff */
[----:B------:R-:W-:Y:S04]  /*25eb0*/  STS.U8 [R20+UR8+0xe480], R49 ;  /* 0x00e4803114007988 */ /* 0x000fe80008000008 */
[----:B------:R-:W-:Y:S04]  /*25ec0*/  STS.U8 [R20+UR8+0xe880], R43 ;  /* 0x00e8802b14007988 */ /* 0x000fe80008000008 */
[----:B------:R-:W-:Y:S04]  /*25ed0*/  STS.U8 [R20+UR8+0xec80], R32 ;  /* 0x00ec802014007988 */ /* 0x000fe80008000008 */
[----:B------:R-:W-:Y:S04]  /*25ee0*/  STS.U8 [R20+UR8+0xf080], R9 ;  /* 0x00f0800914007988 */ /* 0x000fe80008000008 */
[----:B------:R-:W-:Y:S04]  /*25ef0*/  STS.U8 [R20+UR8+0xf480], R15 ;  /* 0x00f4800f14007988 */ /* 0x000fe80008000008 */
[----:B------:R-:W-:Y:S04]  /*25f00*/  STS.U8 [R20+UR8+0xf880], R21 ;  /* 0x00f8801514007988 */ /* 0x000fe80008000008 */
[----:B------:R0:W-:Y:S04]  /*25f10*/  STS.U8 [R20+UR8+0xfc80], R22 ;  /* 0x00fc801614007988 */ /* 0x0001e80008000008 */
[----:B0-----:R-:W3:Y:S04]  /*25f20*/  LDL.LU R20, [R1+0x308] ;  /* 0x0003080001147983 */ /* 0x001ee80000300800 */
[----:B------:R0:W-:Y:S04]  /*25f30*/  STS.U8 [R53+UR8+0x8100], R19 ;  /* 0x0081001335007988 */ /* 0x0001e80008000008 */
[----:B------:R1:W-:Y:S04]  /*25f40*/  STS.U8 [R53+UR8+0x8500], R14 ;  /* 0x0085000e35007988 */ /* 0x0003e80008000008 */
[----:B0-----:R-:W3:Y:S04]  /*25f50*/  LDL.LU R19, [R1+0x2e4] ;  /* 0x0002e40001137983 */ /* 0x001ee80000300800 */
[----:B--2---:R0:W-:Y:S04]  /*25f60*/  STS.U8 [R53+UR8+0x8900], R8 ;  /* 0x0089000835007988 */ /* 0x0041e80008000008 */
        /* <DEDUP_REMOVED lines=31> */
[----:B------:R-:W-:Y:S04]  /*26160*/  STS.U8 [R53+UR8+0xc900], R6 ;  /* 0x00c9000635007988 */ /* 0x000fe80008000008 */
[----:B-1----:R-:W3:Y:S04]  /*26170*/  LDL.LU R7, [R1+0xa0] ;  /* 0x0000a00001077983 */ /* 0x002ee80000300800 */
        /* <DEDUP_REMOVED lines=10> */
[----:B0-----:R-:W3:Y:S01]  /*26220*/  LDL.LU R52, [R1+0x14] ;  /* 0x0000140001347983 */ /* 0x001ee20000300800 */
[----:B------:R-:W0:Y:S03]  /*26230*/  S2R R36, SR_TID.X ;  /* 0x0000000000247919 */ /* 0x000e260000002100 */
[----:B------:R-:W-:Y:S04]  /*26240*/  STS.U8 [R53+UR8+0xe500], R48 ;  /* 0x00e5003035007988 */ /* 0x000fe80008000008 */
[----:B------:R-:W-:Y:S04]  /*26250*/  STS.U8 [R53+UR8+0xe900], R42 ;  /* 0x00e9002a35007988 */ /* 0x000fe80008000008 */
[----:B------:R-:W-:Y:S04]  /*26260*/  STS.U8 [R53+UR8+0xed00], R30 ;  /* 0x00ed001e35007988 */ /* 0x000fe80008000008 */
[----:B------:R-:W-:Y:S04]  /*26270*/  STS.U8 [R53+UR8+0xf100], R10 ;  /* 0x00f1000a35007988 */ /* 0x000fe80008000008 */
[----:B------:R-:W-:Y:S04]  /*26280*/  STS.U8 [R53+UR8+0xf500], R16 ;  /* 0x00f5001035007988 */ /* 0x000fe80008000008 */
[----:B------:R-:W-:Y:S01]  /*26290*/  STS.U8 [R53+UR8+0xf900], R23 ;  /* 0x00f9001735007988 */ /* 0x000fe20008000008 */
[----:B0-----:R-:W-:-:S04]  /*262a0*/  LOP3.LUT R36, R36, 0x7f, RZ, 0xc0, !PT ;  /* 0x0000007f24247812 */ /* 0x001fc800078ec0ff */
[C---:B------:R-:W-:Y:S01]  /*262b0*/  LOP3.LUT R6, R36.reuse, 0x30, RZ, 0x3c, !PT ;  /* 0x0000003024067812 */ /* 0x040fe200078e3cff */
[----:B------:R0:W-:Y:S04]  /*262c0*/  STS.U8 [R53+UR8+0xfd00], R24 ;  /* 0x00fd001835007988 */ /* 0x0001e80008000008 */
[----:B------:R-:W-:Y:S04]  /*262d0*/  STS.U8 [R6+UR8+0x8180], R20 ;  /* 0x0081801406007988 */ /* 0x000fe80008000008 */
[----:B0-----:R-:W3:Y:S04]  /*262e0*/  LDL.LU R53, [R1+0xed0] ;  /* 0x000ed00001357983 */ /* 0x001ee80000300800 */
[----:B------:R-:W-:Y:S04]  /*262f0*/  STS.U8 [R6+UR8+0x8580], R19 ;  /* 0x0085801306007988 */ /* 0x000fe80008000008 */
[----:B--2---:R-:W-:Y:S04]  /*26300*/  STS.U8 [R6+UR8+0x8980], R14 ;  /* 0x0089800e06007988 */ /* 0x004fe80008000008 */
[----:B------:R-:W-:Y:S04]  /*26310*/  STS.U8 [R6+UR8+0x8d80], R8 ;  /* 0x008d800806007988 */ /* 0x000fe80008000008 */
[----:B------:R-:W-:Y:S04]  /*26320*/  STS.U8 [R6+UR8+0x9180], R34 ;  /* 0x0091802206007988 */ /* 0x000fe80008000008 */
[----:B------:R-:W-:Y:S04]  /*26330*/  STS.U8 [R6+UR8+0x9580], R44 ;  /* 0x0095802c06007988 */ /* 0x000fe80008000008 */
[----:B------:R-:W-:Y:S04]  /*26340*/  STS.U8 [R6+UR8+0x9980], R50 ;  /* 0x0099803206007988 */ /* 0x000fe80008000008 */
[----:B------:R-:W-:Y:S04]  /*26350*/  STS.U8 [R6+UR8+0x9d80], R41 ;  /* 0x009d802906007988 */ /* 0x000fe80008000008 */
[----:B----4-:R-:W-:Y:S04]  /*26360*/  STS.U8 [R6+UR8+0xa180], R3 ;  /* 0x00a1800306007988 */ /* 0x010fe80008000008 */
[----:B------:R-:W-:Y:S04]  /*26370*/  STS.U8 [R6+UR8+0xa580], R27 ;  /* 0x00a5801b06007988 */ /* 0x000fe80008000008 */
[----:B------:R-:W-:Y:S04]  /*26380*/  STS.U8 [R6+UR8+0xa980], R26 ;  /* 0x00a9801a06007988 */ /* 0x000fe80008000008 */
[----:B------:R-:W-:Y:S04]  /*26390*/  STS.U8 [R6+UR8+0xad80], R5 ;  /* 0x00ad800506007988 */ /* 0x000fe80008000008 */
[----:B------:R-:W-:Y:S04]  /*263a0*/  STS.U8 [R6+UR8+0xb180], R4 ;  /* 0x00b1800406007988 */ /* 0x000fe80008000008 */
[----:B------:R-:W-:Y:S04]  /*263b0*/  STS.U8 [R6+UR8+0xb580], R39 ;  /* 0x00b5802706007988 */ /* 0x000fe80008000008 */
[----:B------:R-:W-:Y:S04]  /*263c0*/  STS.U8 [R6+UR8+0xb980], R37 ;  /* 0x00b9802506007988 */ /* 0x000fe80008000008 */
[----:B------:R-:W-:Y:S04]  /*263d0*/  STS.U8 [R6+UR8+0xbd80], R35 ;  /* 0x00bd802306007988 */ /* 0x000fe80008000008 */
[----:B---3--:R-:W-:Y:S04]  /*263e0*/  STS.U8 [R6+UR8+0xc180], R2 ;  /* 0x00c1800206007988 */ /* 0x008fe80008000008 */
[----:B------:R-:W-:Y:S04]  /*263f0*/  STS.U8 [R6+UR8+0xc580], R13 ;  /* 0x00c5800d06007988 */ /* 0x000fe80008000008 */
[----:B------:R-:W-:Y:S04]  /*26400*/  STS.U8 [R6+UR8+0xc980], R7 ;  /* 0x00c9800706007988 */ /* 0x000fe80008000008 */
[----:B------:R0:W-:Y:S04]  /*26410*/  STS.U8 [R6+UR8+0xcd80], R38 ;  /* 0x00cd802606007988 */ /* 0x0001e80008000008 */
[----:B------:R-:W-:Y:S04]  /*26420*/  STS.U8 [R6+UR8+0xd180], R45 ;  /* 0x00d1802d06007988 */ /* 0x000fe80008000008 */
[----:B0-----:R-:W2:Y:S04]  /*26430*/  LDL.LU R38, [R1+0x304] ;  /* 0x0003040001267983 */ /* 0x001ea80000300800 */
[----:B------:R0:W-:Y:S04]  /*26440*/  STS.U8 [R6+UR8+0xd580], R46 ;  /* 0x00d5802e06007988 */ /* 0x0001e80008000008 */
[----:B------:R-:W-:Y:S04]  /*26450*/  STS.U8 [R6+UR8+0xd980], R51 ;  /* 0x00d9803306007988 */ /* 0x000fe80008000008 */
[----:B0-----:R-:W3:Y:S04]  /*26460*/  LDL.LU R46, [R1+0x2e0] ;  /* 0x0002e000012e7983 */ /* 0x001ee80000300800 */
        /* <DEDUP_REMOVED lines=23> */
[----:B------:R-:W-:-:S03]  /*265e0*/  LOP3.LUT R36, R36, 0x40, RZ, 0x3c, !PT ;  /* 0x0000004024247812 */ /* 0x000fc600078e3cff */
[----:B------:R-:W-:Y:S04]  /*265f0*/  STS.U8 [R6+UR8+0xe180], R53 ;  /* 0x00e1803506007988 */ /* 0x000fe80008000008 */
[----:B------:R-:W-:Y:S04]  /*26600*/  STS.U8 [R6+UR8+0xe580], R47 ;  /* 0x00e5802f06007988 */ /* 0x000fe80008000008 */
[----:B------:R-:W-:Y:S04]  /*26610*/  STS.U8 [R6+UR8+0xe980], R40 ;  /* 0x00e9802806007988 */ /* 0x000fe80008000008 */
[----:B------:R-:W-:Y:S04]  /*26620*/  STS.U8 [R6+UR8+0xed80], R28 ;  /* 0x00ed801c06007988 */ /* 0x000fe80008000008 */
[----:B------:R-:W-:Y:S04]  /*26630*/  STS.U8 [R6+UR8+0xf180], R11 ;  /* 0x00f1800b06007988 */ /* 0x000fe80008000008 */
[----:B------:R-:W-:Y:S04]  /*26640*/  STS.U8 [R6+UR8+0xf580], R17 ;  /* 0x00f5801106007988 */ /* 0x000fe80008000008 */
[----:B------:R-:W-:Y:S04]  /*26650*/  STS.U8 [R6+UR8+0xf980], R25 ;  /* 0x00f9801906007988 */ /* 0x000fe80008000008 */
[----:B------:R0:W-:Y:S04]  /*26660*/  STS.U8 [R6+UR8+0xfd80], R29 ;  /* 0x00fd801d06007988 */ /* 0x0001e80008000008 */
[----:B0-----:R-:W4:Y:S04]  /*26670*/  LDL.LU R6, [R1+0xecc] ;  /* 0x000ecc0001067983 */ /* 0x001f280000300800 */
[----:B--2---:R0:W-:Y:S04]  /*26680*/  STS.U8 [R36+UR8+0x8200], R38 ;  /* 0x0082002624007988 */ /* 0x0041e80008000008 */
[----:B0-----:R-:W2:Y:S04]  /*26690*/  LDL.LU R38, [R1+0xec8] ;  /* 0x000ec80001267983 */ /* 0x001ea80000300800 */
[----:B---3--:R0:W-:Y:S04]  /*266a0*/  STS.U8 [R36+UR8+0x8600], R46 ;  /* 0x0086002e24007988 */ /* 0x0081e80008000008 */
[----:B0-----:R-:W3:Y:S04]  /*266b0*/  LDL.LU R46, [R1+0xec4] ;  /* 0x000ec400012e7983 */ /* 0x001ee80000300800 */
[----:B----4-:R0:W-:Y:S04]  /*266c0*/  STS.U8 [R36+UR8+0x8a00], R52 ;  /* 0x008a003424007988 */ /* 0x0101e80008000008 */
[----:B------:R-:W-:Y:S04]  /*266d0*/  STS.U8 [R36+UR8+0x8e00], R20 ;  /* 0x008e001424007988 */ /* 0x000fe80008000008 */
        /* <DEDUP_REMOVED lines=10> */
[----:B0-----:R-:W4:Y:S04]  /*26780*/  LDL.LU R52, [R1+0xec0] ;  /* 0x000ec00001347983 */ /* 0x001f280000300800 */
        /* <DEDUP_REMOVED lines=30> */
[----:B----4-:R-:W-:Y:S04]  /*26970*/  STS.U8 [R36+UR8+0xe200], R52 ;  /* 0x00e2003424007988 */ /* 0x010fe80008000008 */
[----:B---3--:R-:W-:Y:S04]  /*26980*/  STS.U8 [R36+UR8+0xe600], R46 ;  /* 0x00e6002e24007988 */ /* 0x008fe80008000008 */
[----:B--2---:R-:W-:Y:S04]  /*26990*/  STS.U8 [R36+UR8+0xea00], R38 ;  /* 0x00ea002624007988 */ /* 0x004fe80008000008 */
[----:B------:R-:W-:Y:S04]  /*269a0*/  STS.U8 [R36+UR8+0xee00], R6 ;  /* 0x00ee000624007988 */ /* 0x000fe80008000008 */
[----:B------:R0:W-:Y:S04]  /*269b0*/  STS.U8 [R36+UR8+0xf200], R12 ;  /* 0x00f2000c24007988 */ /* 0x0001e80008000008 */
[----:B------:R-:W-:Y:S04]  /*269c0*/  STS.U8 [R36+UR8+0xf600], R18 ;  /* 0x00f6001224007988 */ /* 0x000fe80008000008 */
[----:B------:R-:W-:Y:S01]  /*269d0*/  STS.U8 [R36+UR8+0xfa00], R31 ;  /* 0x00fa001f24007988 */ /* 0x000fe20008000008 */
[----:B0-----:R-:W-:-:S03]  /*269e0*/  LOP3.LUT R12, R0, 0x50, RZ, 0x3c, !PT ;  /* 0x00000050000c7812 */ /* 0x001fc600078e3cff */
[----:B------:R0:W-:Y:S04]  /*269f0*/  STS.U8 [R36+UR8+0xfe00], R33 ;  /* 0x00fe002124007988 */ /* 0x0001e80008000008 */
[----:B0-----:R-:W2:Y:S04]  /*26a00*/  LDL.LU R36, [R1+0x54] ;  /* 0x0000540001247983 */ /* 0x001ea80000300800 */
[----:B------:R-:W3:Y:S04]  /*26a10*/  LDL.LU R45, [R1+0x3c] ;  /* 0x00003c00012d7983 */ /* 0x000ee80000300800 */
[----:B------:R-:W4:Y:S04]  /*26a20*/  LDL.LU R6, [R1+0x24] ;  /* 0x0000240001067983 */ /* 0x000f280000300800 */
[----:B------:R0:W-:Y:S04]  /*26a30*/  STS.U8 [R12+UR8+0x8280], R51 ;  /* 0x008280330c007988 */ /* 0x0001e80008000008 */
[----:B0-----:R-:W4:Y:S04]  /*26a40*/  LDL.LU R51, [R1+0xc] ;  /* 0x00000c0001337983 */ /* 0x001f280000300800 */
[----:B------:R0:W-:Y:S04]  /*26a50*/  STS.U8 [R12+UR8+0x8680], R20 ;  /* 0x008680140c007988 */ /* 0x0001e80008000008 */
[----:B------:R1:W-:Y:S04]  /*26a60*/  STS.U8 [R12+UR8+0x8a80], R19 ;  /* 0x008a80130c007988 */ /* 0x0003e80008000008 */
[----:B------:R1:W-:Y:S04]  /*26a70*/  STS.U8 [R12+UR8+0x8e80], R14 ;  /* 0x008e800e0c007988 */ /* 0x0003e80008000008 */
[----:B0-----:R-:W4:Y:S04]  /*26a80*/  LDL.LU R20, [R1+0xebc] ;  /* 0x000ebc0001147983 */ /* 0x001f280000300800 */
[----:B------:R0:W-:Y:S04]  /*26a90*/  STS.U8 [R12+UR8+0x9280], R8 ;  /* 0x009280080c007988 */ /* 0x0001e80008000008 */
[----:B-1----:R-:W4:Y:S04]  /*26aa0*/  LDL.LU R19, [R1+0xeb8] ;  /* 0x000eb80001137983 */ /* 0x002f280000300800 */
[----:B------:R1:W-:Y:S04]  /*26ab0*/  STS.U8 [R12+UR8+0x9680], R34 ;  /* 0x009680220c007988 */ /* 0x0003e80008000008 */
[----:B------:R-:W4:Y:S04]  /*26ac0*/  LDL.LU R14, [R1+0xeb4] ;  /* 0x000eb400010e7983 */ /* 0x000f280000300800 */
        /* <DEDUP_REMOVED lines=10> */
[----:B------:R-:W-:Y:S04]  /*26b70*/  STS.U8 [R12+UR8+0xae80], R44 ;  /* 0x00ae802c0c007988 */ /* 0x000fe80008000008 */
[----:B------:R-:W4:Y:S04]  /*26b80*/  LDL.LU R37, [R1+0xe9c] ;  /* 0x000e9c0001257983 */ /* 0x000f280000300800 */
[----:B------:R1:W-:Y:S04]  /*26b90*/  STS.U8 [R12+UR8+0xb280], R5 ;  /* 0x00b280050c007988 */ /* 0x0003e80008000008 */
[----:B0-----:R-:W4:Y:S04]  /*26ba0*/  LDL.LU R35, [R1+0xe98] ;  /* 0x000e980001237983 */ /* 0x001f280000300800 */
[----:B------:R0:W-:Y:S04]  /*26bb0*/  STS.U8 [R12+UR8+0xb680], R26 ;  /* 0x00b6801a0c007988 */ /* 0x0001e80008000008 */
[----:B-1----:R-:W4:Y:S04]  /*26bc0*/  LDL.LU R5, [R1+0x2fc] ;  /* 0x0002fc0001057983 */ /* 0x002f280000300800 */
[----:B------:R-:W-:Y:S04]  /*26bd0*/  STS.U8 [R12+UR8+0xba80], R41 ;  /* 0x00ba80290c007988 */ /* 0x000fe80008000008 */
[----:B0-----:R-:W4:Y:S04]  /*26be0*/  LDL.LU R26, [R1+0x2d8] ;  /* 0x0002d800011a7983 */ /* 0x001f280000300800 */
[----:B------:R0:W-:Y:S04]  /*26bf0*/  STS.U8 [R12+UR8+0xbe80], R27 ;  /* 0x00be801b0c007988 */ /* 0x0001e80008000008 */
[----:B------:R1:W-:Y:S04]  /*26c00*/  STS.U8 [R12+UR8+0xc280], R13 ;  /* 0x00c2800d0c007988 */ /* 0x0003e80008000008 */
[----:B0-----:R-:W4:Y:S04]  /*26c10*/  LDL.LU R27, [R1+0x290] ;  /* 0x00029000011b7983 */ /* 0x001f280000300800 */
[----:B------:R-:W4:Y:S04]  /*26c20*/  LDL.LU R44, [R1+0x26c] ;  /* 0x00026c00012c7983 */ /* 0x000f280000300800 */
[----:B------:R-:W4:Y:S04]  /*26c30*/  LDL.LU R41, [R1+0x238] ;  /* 0x0002380001297983 */ /* 0x000f280000300800 */
[----:B-1----:R-:W4:Y:S04]  /*26c40*/  LDL.LU R13, [R1+0xe94] ;  /* 0x000e9400010d7983 */ /* 0x002f280000300800 */
[----:B------:R0:W-:Y:S04]  /*26c50*/  STS.U8 [R12+UR8+0xc680], R7 ;  /* 0x00c680070c007988 */ /* 0x0001e80008000008 */
[----:B------:R1:W-:Y:S04]  /*26c60*/  STS.U8 [R12+UR8+0xca80], R4 ;  /* 0x00ca80040c007988 */ /* 0x0003e80008000008 */
[----:B------:R1:W-:Y:S04]  /*26c70*/  STS.U8 [R12+UR8+0xce80], R2 ;  /* 0x00ce80020c007988 */ /* 0x0003e80008000008 */
[----:B0-----:R-:W4:Y:S04]  /*26c80*/  LDL.LU R7, [R1+0xe90] ;  /* 0x000e900001077983 */ /* 0x001f280000300800 */
[----:B-1----:R-:W4:Y:S04]  /*26c90*/  LDL.LU R4, [R1+0x268] ;  /* 0x0002680001047983 */ /* 0x002f280000300800 */
[----:B------:R-:W4:Y:S04]  /*26ca0*/  LDL.LU R2, [R1+0x248] ;  /* 0x0002480001027983 */ /* 0x000f280000300800 */
[----:B--2---:R0:W-:Y:S04]  /*26cb0*/  STS.U8 [R12+UR8+0xd280], R36 ;  /* 0x00d280240c007988 */ /* 0x0041e80008000008 */
[----:B---3--:R1:W-:Y:S04]  /*26cc0*/  STS.U8 [R12+UR8+0xd680], R45 ;  /* 0x00d6802d0c007988 */ /* 0x0083e80008000008 */
[----:B----4-:R2:W-:Y:S04]  /*26cd0*/  STS.U8 [R12+UR8+0xda80], R6 ;  /* 0x00da80060c007988 */ /* 0x0105e80008000008 */
[----:B0-----:R-:W3:Y:S04]  /*26ce0*/  LDL.LU R36, [R1+0xe8c] ;  /* 0x000e8c0001247983 */ /* 0x001ee80000300800 */
[----:B-1----:R-:W4:Y:S04]  /*26cf0*/  LDL.LU R45, [R1+0xe88] ;  /* 0x000e8800012d7983 */ /* 0x002f280000300800 */
[----:B--2---:R-:W2:Y:S04]  /*26d00*/  LDL.LU R6, [R1+0x380] ;  /* 0x0003800001067983 */ /* 0x004ea80000300800 */
[----:B------:R0:W-:Y:S04]  /*26d10*/  STS.U8 [R12+UR8+0xde80], R51 ;  /* 0x00de80330c007988 */ /* 0x0001e80008000008 */
[----:B0-----:R-:W2:Y:S01]  /*26d20*/  LDL.LU R51, [R1+0xe84] ;  /* 0x000e840001337983 */ /* 0x001ea20000300800 */
[----:B------:R-:W-:-:S03]  /*26d30*/  LOP3.LUT R0, R0, 0x60, RZ, 0x3c, !PT ;  /* 0x0000006000007812 */ /* 0x000fc600078e3cff */
[----:B--2---:R-:W-:Y:S04]  /*26d40*/  STS.U8 [R12+UR8+0xe280], R51 ;  /* 0x00e280330c007988 */ /* 0x004fe80008000008 */
[----:B----4-:R-:W-:Y:S04]  /*26d50*/  STS.U8 [R12+UR8+0xe680], R45 ;  /* 0x00e6802d0c007988 */ /* 0x010fe80008000008 */
[----:B---3--:R-:W-:Y:S04]  /*26d60*/  STS.U8 [R12+UR8+0xea80], R36 ;  /* 0x00ea80240c007988 */ /* 0x008fe80008000008 */
[----:B------:R0:W-:Y:S04]  /*26d70*/  STS.U8 [R12+UR8+0xee80], R7 ;  /* 0x00ee80070c007988 */ /* 0x0001e80008000008 */
[----:B------:R1:W-:Y:S04]  /*26d80*/  STS.U8 [R12+UR8+0xf280], R13 ;  /* 0x00f2800d0c007988 */ /* 0x0003e80008000008 */
[----:B0-----:R-:W2:Y:S04]  /*26d90*/  LDL.LU R7, [R1+0x37c] ;  /* 0x00037c0001077983 */ /* 0x001ea80000300800 */
[----:B-1----:R-:W3:Y:S01]  /*26da0*/  LDL.LU R13, [R1+0x2b4] ;  /* 0x0002b400010d7983 */ /* 0x002ee20000300800 */
[----:B------:R-:W-:-:S03]  /*26db0*/  IADD3 R6, P4, PT, R6, UR22, RZ ;  /* 0x0000001606067c10 */ /* 0x000fc6000ff9e0ff */
[----:B------:R-:W-:Y:S04]  /*26dc0*/  STS.U8 [R12+UR8+0xf680], R35 ;  /* 0x00f680230c007988 */ /* 0x000fe80008000008 */
[----:B------:R-:W-:Y:S04]  /*26dd0*/  STS.U8 [R12+UR8+0xfa80], R37 ;  /* 0x00fa80250c007988 */ /* 0x000fe80008000008 */
[----:B------:R0:W-:Y:S04]  /*26de0*/  STS.U8 [R12+UR8+0xfe80], R39 ;  /* 0x00fe80270c007988 */ /* 0x0001e80008000008 */
[----:B------:R1:W-:Y:S04]  /*26df0*/  STS.U8 [R0+UR8+0x8300], R5 ;  /* 0x0083000500007988 */ /* 0x0003e80008000008 */
[----:B------:R4:W-:Y:S04]  /*26e00*/  STS.U8 [R0+UR8+0x8700], R26 ;  /* 0x0087001a00007988 */ /* 0x0009e80008000008 */
[----:B0-----:R-:W3:Y:S04]  /*26e10*/  LDL.LU R12, [R1+0x390] ;  /* 0x00039000010c7983 */ /* 0x001ee80000300800 */
[----:B-1----:R-:W3:Y:S01]  /*26e20*/  LDL.LU R5, [R1+0x3b0] ;  /* 0x0003b00001057983 */ /* 0x002ee20000300800 */
[----:B------:R-:W-:-:S03]  /*26e30*/  PRMT R34, RZ, 0x7610, R34 ;  /* 0x00007610ff227816 */ /* 0x000fc60000000022 */
[----:B----4-:R-:W4:Y:S01]  /*26e40*/  LDL.LU R26, [R1+0xe80] ;  /* 0x000e8000011a7983 */ /* 0x010f220000300800 */
[----:B--2---:R-:W-:-:S03]  /*26e50*/  IADD3.X R7, PT, PT, R7, UR60, RZ, P4, !PT ;  /* 0x0000003c07077c10 */ /* 0x004fc6000a7fe4ff */
[----:B---3--:R0:W-:Y:S04]  /*26e60*/  STS.U8 [R0+UR8+0x8b00], R13 ;  /* 0x008b000d00007988 */ /* 0x0081e80008000008 */
[----:B------:R1:W-:Y:S04]  /*26e70*/  STS.U8 [R0+UR8+0x8f00], R27 ;  /* 0x008f001b00007988 */ /* 0x0003e80008000008 */
[----:B------:R-:W-:Y:S04]  /*26e80*/  STS.U8 [R0+UR8+0x9300], R44 ;  /* 0x0093002c00007988 */ /* 0x000fe80008000008 */
[----:B0-----:R-:W2:Y:S04]  /*26e90*/  LDL.LU R13, [R1+0x3a0] ;  /* 0x0003a000010d7983 */ /* 0x001ea80000300800 */
[----:B-1----:R-:W3:Y:S04]  /*26ea0*/  LDL.LU R27, [R1+0xe7c] ;  /* 0x000e7c00011b7983 */ /* 0x002ee80000300800 */
[----:B------:R0:W-:Y:S04]  /*26eb0*/  STS.U8 [R0+UR8+0x9700], R41 ;  /* 0x0097002900007988 */ /* 0x0001e80008000008 */
[----:B------:R-:W-:Y:S04]  /*26ec0*/  STL [R1+0x380], R6 ;  /* 0x0003800601007387 */ /* 0x000fe80000100800 */
[----:B------:R1:W-:Y:S04]  /*26ed0*/  STS.U8 [R0+UR8+0x9b00], R4 ;  /* 0x009b000400007988 */ /* 0x0003e80008000008 */
[----:B0-----:R-:W3:Y:S04]  /*26ee0*/  LDL.LU R41, [R1+0x39c] ;  /* 0x00039c0001297983 */ /* 0x001ee80000300800 */
[----:B------:R-:W4:Y:S04]  /*26ef0*/  LDL.LU R44, [R1+0x3ac] ;  /* 0x0003ac00012c7983 */ /* 0x000f280000300800 */
[----:B-1----:R-:W4:Y:S04]  /*26f00*/  LDL.LU R4, [R1+0xe78] ;  /* 0x000e780001047983 */ /* 0x002f280000300800 */
[----:B------:R0:W-:Y:S04]  /*26f10*/  STS.U8 [R0+UR8+0x9f00], R2 ;  /* 0x009f000200007988 */ /* 0x0001e80008000008 */
[----:B------:R1:W4:Y:S04]  /*26f20*/  @!P3 LDG.E.U8 R34, desc[UR24][R6.64] ;  /* 0x000000180622b981 */ /* 0x000328000c1e1100 */
[----:B0-----:R-:W4:Y:S04]  /*26f30*/  LDL.LU R0, [R1+0xe74] ;  /* 0x000e740001007983 */ /* 0x001f280000300800 */
[----:B------:R-:W4:Y:S04]  /*26f40*/  LDL.LU R2, [R1+0xe70] ;  /* 0x000e700001027983 */ /* 0x000f280000300800 */
[----:B------:R1:W-:Y:S04]  /*26f50*/  STL [R1+0x37c], R7 ;  /* 0x00037c0701007387 */ /* 0x0003e80000100800 */
[----:B------:R-:W4:Y:S01]  /*26f60*/  LDL.LU R6, [R1+0x38c] ;  /* 0x00038c0001067983 */ /* 0x000f220000300800 */
[----:B------:R-:W-:-:S02]  /*26f70*/  IADD3 R12, P6, PT, R12, UR22, RZ ;  /* 0x000000160c0c7c10 */ /* 0x000fc4000ffde0ff */
[----:B------:R-:W-:-:S03]  /*26f80*/  IADD3 R5, P4, PT, R5, UR22, RZ ;  /* 0x0000001605057c10 */ /* 0x000fc6000ff9e0ff */
[----:B-1----:R-:W-:Y:S01]  /*26f90*/  IMAD.MOV.U32 R7, RZ, RZ, R12 ;  /* 0x000000ffff077224 */ /* 0x002fe200078e000c */
[----:B------:R-:W-:Y:S01]  /*26fa0*/  STL [R1+0x390], R12 ;  /* 0x0003900c01007387 */ /* 0x000fe20000100800 */
[----:B--2---:R-:W-:-:S04]  /*26fb0*/  IADD3 R13, P5, PT, R13, UR22, RZ ;  /* 0x000000160d0d7c10 */ /* 0x004fc8000ffbe0ff */
[----:B---3--:R-:W-:Y:S01]  /*26fc0*/  IADD3.X R41, PT, PT, R41, UR60, RZ, P5, !PT ;  /* 0x0000003c29297c10 */ /* 0x008fe2000affe4ff */
[----:B----4-:R0:W-:Y:S04]  /*26fd0*/  STL [R1+0x40], R34 ;  /* 0x0000402201007387 */ /* 0x0101e80000100800 */
[----:B0-----:R-:W2:Y:S04]  /*26fe0*/  LDL.LU R34, [R1+0x3d0] ;  /* 0x0003d00001227983 */ /* 0x001ea80000300800 */
[----:B------:R-:W3:Y:S01]  /*26ff0*/  LDL.LU R12, [R1+0x3e0] ;  /* 0x0003e000010c7983 */ /* 0x000ee20000300800 */
[----:B------:R-:W-:-:S03]  /*27000*/  IADD3.X R6, PT, PT, R6, UR60, RZ, P6, !PT ;  /* 0x0000003c06067c10 */ /* 0x000fc6000b7fe4ff */
[----:B------:R-:W-:Y:S01]  /*27010*/  STL [R1+0x3b0], R5 ;  /* 0x0003b00501007387 */ /* 0x000fe20000100800 */
[----:B------:R-:W-:-:S03]  /*27020*/  @!P3 LOP3.LUT R7, R7, R6, RZ, 0x3c, !PT ;  /* 0x000000060707b212 */ /* 0x000fc600078e3cff */
[----:B------:R-:W-:Y:S04]  /*27030*/  STL [R1+0x3a0], R13 ;  /* 0x0003a00d01007387 */ /* 0x000fe80000100800 */
[----:B------:R0:W-:Y:S01]  /*27040*/  STL [R1+0x38c], R6 ;  /* 0x00038c0601007387 */ /* 0x0001e20000100800 */
[----:B------:R-:W-:Y:S02]  /*27050*/  PRMT R0, RZ, 0x7610, R0 ;  /* 0x00007610ff007816 */ /* 0x000fe40000000000 */
[----:B0-----:R-:W-:-:S04]  /*27060*/  @!P3 LOP3.LUT R6, R7, R6, RZ, 0x3c, !PT ;  /* 0x000000060706b212 */ /* 0x001fc800078e3cff */
[----:B------:R-:W-:Y:S02]  /*27070*/  @!P3 LOP3.LUT R7, R7, R6, RZ, 0x3c, !PT ;  /* 0x000000060707b212 */ /* 0x000fe400078e3cff */
[----:B------:R-:W-:-:S03]  /*27080*/  PRMT R2, RZ, 0x7610, R2 ;  /* 0x00007610ff027816 */ /* 0x000fc60000000002 */
[----:B------:R0:W4:Y:S02]  /*27090*/  @!P3 LDG.E.U8 R0, desc[UR24][R6.64] ;  /* 0x000000180600b981 */ /* 0x000124000c1e1100 */
[----:B0-----:R-:W-:Y:S02]  /*270a0*/  @!P3 IMAD.MOV.U32 R6, RZ, RZ, R13 ;  /* 0x000000ffff06b224 */ /* 0x001fe400078e000d */
[----:B------:R-:W-:-:S05]  /*270b0*/  @!P3 IMAD.MOV.U32 R7, RZ, RZ, R41 ;  /* 0x000000ffff07b224 */ /* 0x000fca00078e0029 */
[----:B------:R0:W2:Y:S01]  /*270c0*/  @!P3 LDG.E.U8 R2, desc[UR24][R6.64] ;  /* 0x000000180602b981 */ /* 0x0000a2000c1e1100 */
[----:B------:R-:W-:Y:S02]  /*270d0*/  IADD3.X R44, PT, PT, R44, UR60, RZ, P4, !PT ;  /* 0x0000003c2c2c7c10 */ /* 0x000fe4000a7fe4ff */
[----:B------:R-:W-:Y:S01]  /*270e0*/  PRMT R3, RZ, 0x7610, R3 ;  /* 0x00007610ff037816 */ /* 0x000fe20000000003 */
[----:B------:R-:W-:Y:S01]  /*270f0*/  STL [R1+0x39c], R41 ;  /* 0x00039c2901007387 */ /* 0x000fe20000100800 */
[----:B0-----:R-:W-:Y:S02]  /*27100*/  @!P3 IMAD.MOV.U32 R6, RZ, RZ, R5 ;  /* 0x000000ffff06b224 */ /* 0x001fe400078e0005 */
[----:B------:R-:W-:-:S05]  /*27110*/  @!P3 IMAD.MOV.U32 R7, RZ, RZ, R44 ;  /* 0x000000ffff07b224 */ /* 0x000fca00078e002c */
[----:B------:R-:W3:Y:S04]  /*27120*/  @!P3 LDG.E.U8 R3, desc[UR24][R6.64] ;  /* 0x000000180603b981 */ /* 0x000ee8000c1e1100 */
[----:B----4-:R0:W-:Y:S04]  /*27130*/  STL [R1+0x3c], R0 ;  /* 0x00003c0001007387 */ /* 0x0101e80000100800 */
[----:B0-----:R-:W4:Y:S04]  /*27140*/  LDL.LU R0, [R1+0xe6c] ;  /* 0x000e6c0001007983 */ /* 0x001f280000300800 */
[----:B------:R-:W-:Y:S04]  /*27150*/  STL [R1+0x3ac], R44 ;  /* 0x0003ac2c01007387 */ /* 0x000fe80000100800 */
[----:B------:R-:W4:Y:S04]  /*27160*/  LDL.LU R41, [R1+0x3cc] ;  /* 0x0003cc0001297983 */ /* 0x000f280000300800 */
[----:B------:R-:W4:Y:S04]  /*27170*/  LDL.LU R13, [R1+0x3dc] ;  /* 0x0003dc00010d7983 */ /* 0x000f280000300800 */
[----:B--2---:R0:W-:Y:S04]  /*27180*/  STL [R1+0x38], R2 ;  /* 0x0000380201007387 */ /* 0x0041e80000100800 */
[----:B0-----:R-:W2:Y:S04]  /*27190*/  LDL.LU R2, [R1+0xe68] ;  /* 0x000e680001027983 */ /* 0x001ea80000300800 */
[----:B------:R-:W2:Y:S04]  /*271a0*/  LDL.LU R6, [R1+0x3bc] ;  /* 0x0003bc0001067983 */ /* 0x000ea80000300800 */
[----:B------:R-:W2:Y:S01]  /*271b0*/  LDL.LU R7, [R1+0x3c0] ;  /* 0x0003c00001077983 */ /* 0x000ea20000300800 */
[----:B---3--:R-:W-:-:S03]  /*271c0*/  IADD3 R12, P4, PT, R12, UR22, RZ ;  /* 0x000000160c0c7c10 */ /* 0x008fc6000ff9e0ff */
[----:B------:R0:W-:Y:S01]  /*271d0*/  STL [R1+0x34], R3 ;  /* 0x0000340301007387 */ /* 0x0001e20000100800 */
[----:B------:R-:W-:-:S03]  /*271e0*/  IADD3 R34, P5, PT, R34, UR22, RZ ;  /* 0x0000001622227c10 */ /* 0x000fc6000ffbe0ff */
[----:B0-----:R-:W3:Y:S04]  /*271f0*/  LDL.LU R3, [R1+0x40c] ;  /* 0x00040c0001037983 */ /* 0x001ee80000300800 */
[----:B------:R-:W3:Y:S04]  /*27200*/  LDL.LU R44, [R1+0x41c] ;  /* 0x00041c00012c7983 */ /* 0x000ee80000300800 */
[----:B------:R-:W3:Y:S01]  /*27210*/  LDL.LU R5, [R1+0x42c] ;  /* 0x00042c0001057983 */ /* 0x000ee20000300800 */
[----:B------:R-:W-:Y:S02]  /*27220*/  PRMT R26, RZ, 0x7610, R26 ;  /* 0x00007610ff1a7816 */ /* 0x000fe4000000001a */
[----:B--2---:R-:W-:-:S04]  /*27230*/  IADD3 R7, P6, PT, R7, UR22, RZ ;  /* 0x0000001607077c10 */ /* 0x004fc8000ffde0ff */
[----:B------:R-:W-:Y:S01]  /*27240*/  IADD3.X R6, PT, PT, R6, UR60, RZ, P6, !PT ;  /* 0x0000003c06067c10 */ /* 0x000fe2000b7fe4ff */
[----:B------:R0:W-:Y:S04]  /*27250*/  STL [R1+0x3c0], R7 ;  /* 0x0003c00701007387 */ /* 0x0001e80000100800 */
[----:B------:R-:W-:Y:S04]  /*27260*/  STL [R1+0x3e0], R12 ;  /* 0x0003e00c01007387 */ /* 0x000fe80000100800 */
[----:B------:R-:W-:Y:S01]  /*27270*/  STL [R1+0x3d0], R34 ;  /* 0x0003d02201007387 */ /* 0x000fe20000100800 */
[----:B0-----:R-:W-:-:S03]  /*27280*/  @!P3 LOP3.LUT R7, R7, R6, RZ, 0x3c, !PT ;  /* 0x000000060707b212 */ /* 0x001fc600078e3cff */
[----:B------:R0:W-:Y:S02]  /*27290*/  STL [R1+0x3bc], R6 ;  /* 0x0003bc0601007387 */ /* 0x0001e40000100800 */
[----:B0-----:R-:W-:-:S04]  /*272a0*/  @!P3 LOP3.LUT R6, R7, R6, RZ, 0x3c, !PT ;  /* 0x000000060706b212 */ /* 0x001fc800078e3cff */
[----:B------:R-:W-:-:S05]  /*272b0*/  @!P3 LOP3.LUT R7, R7, R6, RZ, 0x3c, !PT ;  /* 0x000000060707b212 */ /* 0x000fca00078e3cff */
[----:B------:R0:W2:Y:S01]  /*272c0*/  @!P3 LDG.E.U8 R26, desc[UR24][R6.64] ;  /* 0x00000018061ab981 */ /* 0x0000a2000c1e1100 */
[----:B----4-:R-:W-:Y:S02]  /*272d0*/  IADD3.X R41, PT, PT, R41, UR60, RZ, P5, !PT ;  /* 0x0000003c29297c10 */ /* 0x010fe4000affe4ff */
[----:B------:R-:W-:-:S03]  /*272e0*/  IADD3.X R13, PT, PT, R13, UR60, RZ, P4, !PT ;  /* 0x0000003c0d0d7c10 */ /* 0x000fc6000a7fe4ff */
[----:B------:R-:W-:Y:S01]  /*272f0*/  STL [R1+0x3cc], R41 ;  /* 0x0003cc2901007387 */ /* 0x000fe20000100800 */
[----:B0-----:R-:W-:-:S03]  /*27300*/  @!P3 IMAD.MOV.U32 R6, RZ, RZ, R34 ;  /* 0x000000ffff06b224 */ /* 0x001fc600078e0022 */
[----:B--2---:R0:W-:Y:S04]  /*27310*/  STL [R1+0x30], R26 ;  /* 0x0000301a01007387 */ /* 0x0041e80000100800 */
[----:B0-----:R-:W2:Y:S04]  /*27320*/  LDL.LU R26, [R1+0x408] ;  /* 0x00040800011a7983 */ /* 0x001ea80000300800 */
[----:B------:R0:W-:Y:S04]  /*27330*/  STL [R1+0x3dc], R13 ;  /* 0x0003dc0d01007387 */ /* 0x0001e80000100800 */
[----:B------:R-:W4:Y:S01]  /*27340*/  LDL.LU R34, [R1+0x418] ;  /* 0x0004180001227983 */ /* 0x000f220000300800 */
[----:B------:R-:W-:Y:S01]  /*27350*/  PRMT R4, RZ, 0x7610, R4 ;  /* 0x00007610ff047816 */ /* 0x000fe20000000004 */
[----:B------:R-:W-:Y:S01]  /*27360*/  @!P3 IMAD.MOV.U32 R7, RZ, RZ, R41 ;  /* 0x000000ffff07b224 */ /* 0x000fe200078e0029 */
[----:B---3--:R-:W-:Y:S01]  /*27370*/  IADD3 R3, P6, PT, R3, UR22, RZ ;  /* 0x0000001603037c10 */ /* 0x008fe2000ffde0ff */
[----:B------:R-:W3:Y:S01]  /*27380*/  LDL.LU R41, [R1+0x428] ;  /* 0x0004280001297983 */ /* 0x000ee20000300800 */
[----:B------:R-:W-:-:S03]  /*27390*/  PRMT R2, RZ, 0x7610, R2 ;  /* 0x00007610ff027816 */ /* 0x000fc60000000002 */
[----:B------:R1:W3:Y:S01]  /*273a0*/  @!P3 LDG.E.U8 R4, desc[UR24][R6.64] ;  /* 0x000000180604b981 */ /* 0x0002e2000c1e1100 */
[----:B------:R-:W-:Y:S02]  /*273b0*/  IADD3 R44, P5, PT, R44, UR22, RZ ;  /* 0x000000162c2c7c10 */ /* 0x000fe4000ffbe0ff */
[----:B------:R-:W-:Y:S01]  /*273c0*/  PRMT R0, RZ, 0x7610, R0 ;  /* 0x00007610ff007816 */ /* 0x000fe20000000000 */
[----:B-1----:R-:W-:Y:S02]  /*273d0*/  @!P3 IMAD.MOV.U32 R6, RZ, RZ, R12 ;  /* 0x000000ffff06b224 */ /* 0x002fe400078e000c */
[----:B------:R-:W-:-:S05]  /*273e0*/  @!P3 IMAD.MOV.U32 R7, RZ, RZ, R13 ;  /* 0x000000ffff07b224 */ /* 0x000fca00078e000d */
[----:B------:R1:W3:Y:S01]  /*273f0*/  @!P3 LDG.E.U8 R2, desc[UR24][R6.64] ;  /* 0x000000180602b981 */ /* 0x0002e2000c1e1100 */
[----:B------:R-:W-:Y:S01]  /*27400*/  PRMT R50, RZ, 0x7610, R50 ;  /* 0x00007610ff327816 */ /* 0x000fe20000000032 */
[----:B-1----:R-:W-:Y:S01]  /*27410*/  @!P3 IMAD.MOV.U32 R6, RZ, RZ, R3 ;  /* 0x000000ffff06b224 */ /* 0x002fe200078e0003 */
[----:B--2---:R-:W-:-:S05]  /*27420*/  IADD3.X R26, PT, PT, R26, UR60, RZ, P6, !PT ;  /* 0x0000003c1a1a7c10 */ /* 0x004fca000b7fe4ff */
[----:B------:R-:W-:Y:S01]  /*27430*/  @!P3 IMAD.MOV.U32 R7, RZ, RZ, R26 ;  /* 0x000000ffff07b224 */ /* 0x000fe200078e001a */
[----:B----4-:R-:W-:-:S04]  /*27440*/  IADD3.X R34, PT, PT, R34, UR60, RZ, P5, !PT ;  /* 0x0000003c22227c10 */ /* 0x010fc8000affe4ff */
[----:B------:R1:W2:Y:S02]  /*27450*/  @!P3 LDG.E.U8 R0, desc[UR24][R6.64] ;  /* 0x000000180600b981 */ /* 0x0002a4000c1e1100 */
[----:B-1----:R-:W-:Y:S02]  /*27460*/  @!P3 IMAD.MOV.U32 R6, RZ, RZ, R44 ;  /* 0x000000ffff06b224 */ /* 0x002fe400078e002c */
[----:B------:R-:W-:-:S05]  /*27470*/  @!P3 IMAD.MOV.U32 R7, RZ, RZ, R34 ;  /* 0x000000ffff07b224 */ /* 0x000fca00078e0022 */
[----:B------:R1:W4:Y:S01]  /*27480*/  @!P3 LDG.E.U8 R50, desc[UR24][R6.64] ;  /* 0x000000180632b981 */ /* 0x000322000c1e1100 */
[----:B------:R-:W-:-:S03]  /*27490*/  IADD3 R5, P4, PT, R5, UR22, RZ ;  /* 0x0000001605057c10 */ /* 0x000fc6000ff9e0ff */
[----:B---3--:R-:W-:Y:S04]  /*274a0*/  STL [R1+0xdbc], R4 ;  /* 0x000dbc0401007387 */ /* 0x008fe80000100800 */
[----:B0-----:R-:W3:Y:S04]  /*274b0*/  LDL.LU R13, [R1+0x44c] ;  /* 0x00044c00010d7983 */ /* 0x001ee80000300800 */
[----:B------:R-:W3:Y:S01]  /*274c0*/  LDL.LU R12, [R1+0x45c] ;  /* 0x00045c00010c7983 */ /* 0x000ee20000300800 */
[----:B------:R-:W-:-:S03]  /*274d0*/  IADD3.X R41, PT, PT, R41, UR60, RZ, P4, !PT ;  /* 0x0000003c29297c10 */ /* 0x000fc6000a7fe4ff */
[----:B------:R-:W-:Y:S04]  /*274e0*/  STL [R1+0xdc0], R2 ;  /* 0x000dc00201007387 */ /* 0x000fe80000100800 */
[----:B------:R0:W-:Y:S04]  /*274f0*/  STL [R1+0x40c], R3 ;  /* 0x00040c0301007387 */ /* 0x0001e80000100800 */
[----:B------:R-:W-:Y:S04]  /*27500*/  STL [R1+0x42c], R5 ;  /* 0x00042c0501007387 */ /* 0x000fe80000100800 */
[----:B------:R-:W-:Y:S04]  /*27510*/  STL [R1+0x41c], R44 ;  /* 0x00041c2c01007387 */ /* 0x000fe80000100800 */
[----:B------:R1:W-:Y:S04]  /*27520*/  STL [R1+0x408], R26 ;  /* 0x0004081a01007387 */ /* 0x0003e80000100800 */
[----:B------:R2:W-:Y:S01]  /*27530*/  STL [R1+0x418], R34 ;  /* 0x0004182201007387 */ /* 0x0005e20000100800 */
[----:B------:R-:W-:-:S03]  /*27540*/  PRMT R27, RZ, 0x7610, R27 ;  /* 0x00007610ff1b7816 */ /* 0x000fc6000000001b */
[----:B0-----:R-:W3:Y:S01]  /*27550*/  LDL.LU R3, [R1+0x448] ;  /* 0x0004480001037983 */ /* 0x001ee20000300800 */
[----:B-1----:R-:W-:-:S03]  /*27560*/  @!P3 IMAD.MOV.U32 R6, RZ, RZ, R5 ;  /* 0x000000ffff06b224 */ /* 0x002fc600078e0005 */
[----:B------:R-:W3:Y:S01]  /*27570*/  LDL.LU R26, [R1+0x458] ;  /* 0x00045800011a7983 */ /* 0x000ee20000300800 */
[----:B------:R-:W-:-:S03]  /*27580*/  @!P3 IMAD.MOV.U32 R7, RZ, RZ, R41 ;  /* 0x000000ffff07b224 */ /* 0x000fc600078e0029 */
[----:B------:R-:W-:Y:S04]  /*27590*/  STL [R1+0x428], R41 ;  /* 0x0004282901007387 */ /* 0x000fe80000100800 */
[----:B------:R-:W3:Y:S04]  /*275a0*/  @!P3 LDG.E.U8 R27, desc[UR24][R6.64] ;  /* 0x00000018061bb981 */ /* 0x000ee8000c1e1100 */
[----:B--2---:R-:W-:Y:S04]  /*275b0*/  STL [R1+0xdc4], R0 ;  /* 0x000dc40001007387 */ /* 0x004fe80000100800 */
[----:B------:R-:W2:Y:S04]  /*275c0*/  LDL.LU R34, [R1+0xe64] ;  /* 0x000e640001227983 */ /* 0x000ea80000300800 */
[----:B------:R-:W2:Y:S04]  /*275d0*/  LDL.LU R44, [R1+0xe60] ;  /* 0x000e6000012c7983 */ /* 0x000ea80000300800 */
[----:B----4-:R0:W-:Y:S04]  /*275e0*/  STL [R1+0x20], R50 ;  /* 0x0000203201007387 */ /* 0x0101e80000100800 */
[----:B0-----:R-:W4:Y:S04]  /*275f0*/  LDL.LU R50, [R1+0xe5c] ;  /* 0x000e5c0001327983 */ /* 0x001f280000300800 */
[----:B------:R-:W2:Y:S04]  /*27600*/  LDL.LU R41, [R1+0xe58] ;  /* 0x000e580001297983 */ /* 0x000ea80000300800 */
[----:B------:R-:W2:Y:S04]  /*27610*/  LDL.LU R5, [R1+0xe54] ;  /* 0x000e540001057983 */ /* 0x000ea80000300800 */
[----:B------:R-:W2:Y:S04]  /*27620*/  LDL.LU R6, [R1+0x438] ;  /* 0x0004380001067983 */ /* 0x000ea80000300800 */
[----:B------:R-:W2:Y:S01]  /*27630*/  LDL.LU R7, [R1+0x43c] ;  /* 0x00043c0001077983 */ /* 0x000ea20000300800 */
[----:B---3--:R-:W-:-:S02]  /*27640*/  IADD3 R12, P4, PT, R12, UR22, RZ ;  /* 0x000000160c0c7c10 */ /* 0x008fc4000ff9e0ff */
[----:B------:R-:W-:Y:S02]  /*27650*/  IADD3 R13, P5, PT, R13, UR22, RZ ;  /* 0x000000160d0d7c10 */ /* 0x000fe4000ffbe0ff */
[----:B------:R-:W-:Y:S02]  /*27660*/  PRMT R2, RZ, 0x7610, R2 ;  /* 0x00007610ff027816 */ /* 0x000fe40000000002 */
[----:B------:R-:W-:Y:S01]  /*27670*/  PRMT R4, RZ, 0x7610, R4 ;  /* 0x00007610ff047816 */ /* 0x000fe20000000004 */
[----:B------:R0:W-:Y:S04]  /*27680*/  STL [R1+0x1c], R27 ;  /* 0x00001c1b01007387 */ /* 0x0001e80000100800 */
[----:B0-----:R-:W3:Y:S04]  /*27690*/  LDL.LU R27, [R1+0x47c] ;  /* 0x00047c00011b7983 */ /* 0x001ee80000300800 */
[----:B------:R-:W3:Y:S01]  /*276a0*/  LDL.LU R0, [R1+0x48c] ;  /* 0x00048c0001007983 */ /* 0x000ee20000300800 */
[----:B------:R-:W-:-:S02]  /*276b0*/  IADD3.X R3, PT, PT, R3, UR60, RZ, P5, !PT ;  /* 0x0000003c03037c10 */ /* 0x000fc4000affe4ff */
[----:B------:R-:W-:Y:S02]  /*276c0*/  IADD3.X R26, PT, PT, R26, UR60, RZ, P4, !PT ;  /* 0x0000003c1a1a7c10 */ /* 0x000fe4000a7fe4ff */
        /* <DEDUP_REMOVED lines=9> */
[----:B------:R0:W2:Y:S02]  /*27760*/  @!P3 LDG.E.U8 R2, desc[UR24][R6.64] ;  /* 0x000000180602b981 */ /* 0x0000a4000c1e1100 */
[----:B0-----:R-:W-:Y:S02]  /*27770*/  @!P3 IMAD.MOV.U32 R6, RZ, RZ, R13 ;  /* 0x000000ffff06b224 */ /* 0x001fe400078e000d */
[----:B------:R-:W-:-:S05]  /*27780*/  @!P3 IMAD.MOV.U32 R7, RZ, RZ, R3 ;  /* 0x000000ffff07b224 */ /* 0x000fca00078e0003 */
[----:B------:R0:W3:Y:S01]  /*27790*/  @!P3 LDG.E.U8 R4, desc[UR24][R6.64] ;  /* 0x000000180604b981 */ /* 0x0000e2000c1e1100 */
[----:B------:R-:W-:Y:S01]  /*277a0*/  PRMT R5, RZ, 0x7610, R5 ;  /* 0x00007610ff057816 */ /* 0x000fe20000000005 */
[----:B0-----:R-:W-:Y:S02]  /*277b0*/  @!P3 IMAD.MOV.U32 R6, RZ, RZ, R12 ;  /* 0x000000ffff06b224 */ /* 0x001fe400078e000c */
[----:B------:R-:W-:-:S05]  /*277c0*/  @!P3 IMAD.MOV.U32 R7, RZ, RZ, R26 ;  /* 0x000000ffff07b224 */ /* 0x000fca00078e001a */
[----:B------:R-:W4:Y:S04]  /*277d0*/  @!P3 LDG.E.U8 R5, desc[UR24][R6.64] ;  /* 0x000000180605b981 */ /* 0x000f28000c1e1100 */
[----:B------:R0:W-:Y:S04]  /*277e0*/  STL [R1+0x448], R3 ;  /* 0x0004480301007387 */ /* 0x0001e80000100800 */
[----:B--2---:R-:W-:Y:S04]  /*277f0*/  STL [R1+0xdc8], R2 ;  /* 0x000dc80201007387 */ /* 0x004fe80000100800 */
[----:B------:R1:W-:Y:S04]  /*27800*/  STL [R1+0x458], R26 ;  /* 0x0004581a01007387 */ /* 0x0003e80000100800 */
[----:B0-----:R-:W2:Y:S04]  /*27810*/  LDL.LU R3, [R1+0xe50] ;  /* 0x000e500001037983 */ /* 0x001ea80000300800 */
[----:B------:R-:W2:Y:S04]  /*27820*/  LDL.LU R13, [R1+0x488] ;  /* 0x00048800010d7983 */ /* 0x000ea80000300800 */
[----:B---3--:R-:W-:Y:S04]  /*27830*/  STL [R1+0xdcc], R4 ;  /* 0x000dcc0401007387 */ /* 0x008fe80000100800 */
[----:B-1----:R-:W3:Y:S04]  /*27840*/  LDL.LU R26, [R1+0x4ac] ;  /* 0x0004ac00011a7983 */ /* 0x002ee80000300800 */
[----:B------:R-:W2:Y:S04]  /*27850*/  LDL.LU R12, [R1+0x4bc] ;  /* 0x0004bc00010c7983 */ /* 0x000ea80000300800 */
[----:B------:R-:W2:Y:S04]  /*27860*/  LDL.LU R6, [R1+0x468] ;  /* 0x0004680001067983 */ /* 0x000ea80000300800 */
[----:B------:R-:W2:Y:S04]  /*27870*/  LDL.LU R7, [R1+0x46c] ;  /* 0x00046c0001077983 */ /* 0x000ea80000300800 */
[----:B----4-:R0:W-:Y:S04]  /*27880*/  STL [R1+0xdd0], R5 ;  /* 0x000dd00501007387 */ /* 0x0101e80000100800 */
[----:B0-----:R-:W4:Y:S01]  /*27890*/  LDL.LU R5, [R1+0x478] ;  /* 0x0004780001057983 */ /* 0x001f220000300800 */
[----:B------:R-:W-:-:S02]  /*278a0*/  IADD3 R0, P4, PT, R0, UR22, RZ ;  /* 0x0000001600007c10 */ /* 0x000fc4000ff9e0ff */
[----:B------:R-:W-:Y:S02]  /*278b0*/  IADD3 R27, P5, PT, R27, UR22, RZ ;  /* 0x000000161b1b7c10 */ /* 0x000fe4000ffbe0ff */
[----:B------:R-:W-:Y:S02]  /*278c0*/  PRMT R53, RZ, 0x7610, R53 ;  /* 0x00007610ff357816 */ /* 0x000fe40000000035 */
[----:B------:R-:W-:Y:S02]  /*278d0*/  PRMT R52, RZ, 0x7610, R52 ;  /* 0x00007610ff347816 */ /* 0x000fe40000000034 */
[----:B--2---:R-:W-:-:S04]  /*278e0*/  IADD3 R7, P6, PT, R7, UR22, RZ ;  /* 0x0000001607077c10 */ /* 0x004fc8000ffde0ff */
[----:B------:R-:W-:Y:S01]  /*278f0*/  IADD3.X R6, PT, PT, R6, UR60, RZ, P6, !PT ;  /* 0x0000003c06067c10 */ /* 0x000fe2000b7fe4ff */
[----:B------:R0:W-:Y:S04]  /*27900*/  STL [R1+0x46c], R7 ;  /* 0x00046c0701007387 */ /* 0x0001e80000100800 */
[----:B------:R-:W-:Y:S04]  /*27910*/  STL [R1+0x48c], R0 ;  /* 0x00048c0001007387 */ /* 0x000fe80000100800 */
[----:B------:R-:W-:Y:S01]  /*27920*/  STL [R1+0x47c], R27 ;  /* 0x00047c1b01007387 */ /* 0x000fe20000100800 */
[----:B0-----:R-:W-:-:S03]  /*27930*/  @!P3 LOP3.LUT R7, R7, R6, RZ, 0x3c, !PT ;  /* 0x000000060707b212 */ /* 0x001fc600078e3cff */
[----:B------:R0:W-:Y:S01]  /*27940*/  STL [R1+0x468], R6 ;  /* 0x0004680601007387 */ /* 0x0001e20000100800 */
[----:B----4-:R-:W-:Y:S02]  /*27950*/  IADD3.X R5, PT, PT, R5, UR60, RZ, P5, !PT ;  /* 0x0000003c05057c10 */ /* 0x010fe4000affe4ff */
[----:B0-----:R-:W-:-:S04]  /*27960*/  @!P3 LOP3.LUT R6, R7, R6, RZ, 0x3c, !PT ;  /* 0x000000060706b212 */ /* 0x001fc800078e3cff */
[----:B------:R-:W-:-:S05]  /*27970*/  @!P3 LOP3.LUT R7, R7, R6, RZ, 0x3c, !PT ;  /* 0x000000060707b212 */ /* 0x000fca00078e3cff */
[----:B------:R0:W2:Y:S02]  /*27980*/  @!P3 LDG.E.U8 R53, desc[UR24][R6.64] ;  /* 0x000000180635b981 */ /* 0x0000a4000c1e1100 */
[----:B0-----:R-:W-:Y:S02]  /*27990*/  @!P3 IMAD.MOV.U32 R6, RZ, RZ, R27 ;  /* 0x000000ffff06b224 */ /* 0x001fe400078e001b */
[----:B------:R-:W-:-:S05]  /*279a0*/  @!P3 IMAD.MOV.U32 R7, RZ, RZ, R5 ;  /* 0x000000ffff07b224 */ /* 0x000fca00078e0005 */
[----:B------:R0:W4:Y:S01]  /*279b0*/  @!P3 LDG.E.U8 R52, desc[UR24][R6.64] ;  /* 0x000000180634b981 */ /* 0x000122000c1e1100 */
[----:B------:R-:W-:Y:S02]  /*279c0*/  IADD3.X R13, PT, PT, R13, UR60, RZ, P4, !PT ;  /* 0x0000003c0d0d7c10 */ /* 0x000fe4000a7fe4ff */
[----:B------:R-:W-:Y:S01]  /*279d0*/  PRMT R46, RZ, 0x7610, R46 ;  /* 0x00007610ff2e7816 */ /* 0x000fe2000000002e */
[----:B------:R1:W-:Y:S01]  /*279e0*/  STL [R1+0x478], R5 ;  /* 0x0004780501007387 */ /* 0x0003e20000100800 */
[----:B0-----:R-:W-:Y:S02]  /*279f0*/  @!P3 IMAD.MOV.U32 R6, RZ, RZ, R0 ;  /* 0x000000ffff06b224 */ /* 0x001fe400078e0000 */
[----:B------:R-:W-:-:S05]  /*27a00*/  @!P3 IMAD.MOV.U32 R7, RZ, RZ, R13 ;  /* 0x000000ffff07b224 */ /* 0x000fca00078e000d */
[----:B------:R-:W3:Y:S04]  /*27a10*/  @!P3 LDG.E.U8 R46, desc[UR24][R6.64] ;  /* 0x00000018062eb981 */ /* 0x000ee8000c1e1100 */
[----:B--2---:R-:W-:Y:S04]  /*27a20*/  STL [R1+0xdd4], R53 ;  /* 0x000dd43501007387 */ /* 0x004fe80000100800 */
[----:B------:R0:W-:Y:S04]  /*27a30*/  STL [R1+0x488], R13 ;  /* 0x0004880d01007387 */ /* 0x0001e80000100800 */
[----:B------:R-:W2:Y:S04]  /*27a40*/  LDL.LU R27, [R1+0x4a8] ;  /* 0x0004a800011b7983 */ /* 0x000ea80000300800 */
[----:B-1----:R-:W2:Y:S04]  /*27a50*/  LDL.LU R5, [R1+0x4b8] ;  /* 0x0004b80001057983 */ /* 0x002ea80000300800 */
[----:B----4-:R-:W-:Y:S04]  /*27a60*/  STL [R1+0xdd8], R52 ;  /* 0x000dd83401007387 */ /* 0x010fe80000100800 */
[----:B0-----:R-:W4:Y:S04]  /*27a70*/  LDL.LU R13, [R1+0x4dc] ;  /* 0x0004dc00010d7983 */ /* 0x001f280000300800 */
[----:B------:R-:W4:Y:S04]  /*27a80*/  LDL.LU R0, [R1+0x4ec] ;  /* 0x0004ec0001007983 */ /* 0x000f280000300800 */
[----:B------:R-:W4:Y:S04]  /*27a90*/  LDL.LU R6, [R1+0x498] ;  /* 0x0004980001067983 */ /* 0x000f280000300800 */
[----:B------:R-:W4:Y:S01]  /*27aa0*/  LDL.LU R7, [R1+0x49c] ;  /* 0x00049c0001077983 */ /* 0x000f220000300800 */
[----:B------:R-:W-:-:S02]  /*27ab0*/  IADD3 R12, P4, PT, R12, UR22, RZ ;  /* 0x000000160c0c7c10 */ /* 0x000fc4000ff9e0ff */
[----:B---3--:R-:W-:Y:S01]  /*27ac0*/  IADD3 R26, P5, PT, R26, UR22, RZ ;  /* 0x000000161a1a7c10 */ /* 0x008fe2000ffbe0ff */
[----:B------:R0:W-:Y:S01]  /*27ad0*/  STL [R1+0xddc], R46 ;  /* 0x000ddc2e01007387 */ /* 0x0001e20000100800 */
[----:B------:R-:W-:-:S03]  /*27ae0*/  PRMT R38, RZ, 0x7610, R38 ;  /* 0x00007610ff267816 */ /* 0x000fc60000000026 */
[----:B0-----:R-:W3:Y:S01]  /*27af0*/  LDL.LU R46, [R1+0x4cc] ;  /* 0x0004cc00012e7983 */ /* 0x001ee20000300800 */
[----:B------:R-:W-:Y:S02]  /*27b00*/  PRMT R32, RZ, 0x7610, R32 ;  /* 0x00007610ff207816 */ /* 0x000fe40000000020 */
[----:B--2---:R-:W-:Y:S02]  /*27b10*/  IADD3.X R27, PT, PT, R27, UR60, RZ, P5, !PT ;  /* 0x0000003c1b1b7c10 */ /* 0x004fe4000affe4ff */
[----:B----4-:R-:W-:-:S04]  /*27b20*/  IADD3 R7, P6, PT, R7, UR22, RZ ;  /* 0x0000001607077c10 */ /* 0x010fc8000ffde0ff */
        /* <DEDUP_REMOVED lines=11> */
[----:B------:R-:W4:Y:S01]  /*27be0*/  @!P3 LDG.E.U8 R32, desc[UR24][R6.64] ;  /* 0x000000180620b981 */ /* 0x000f22000c1e1100 */
[----:B------:R-:W-:-:S03]  /*27bf0*/  IADD3.X R5, PT, PT, R5, UR60, RZ, P4, !PT ;  /* 0x0000003c05057c10 */ /* 0x000fc6000a7fe4ff */
[----:B------:R0:W-:Y:S04]  /*27c00*/  STL [R1+0x4a8], R27 ;  /* 0x0004a81b01007387 */ /* 0x0001e80000100800 */
[----:B--2---:R1:W-:Y:S04]  /*27c10*/  STL [R1+0xde0], R38 ;  /* 0x000de02601007387 */ /* 0x0043e80000100800 */
[----:B------:R-:W-:Y:S04]  /*27c20*/  STL [R1+0x4b8], R5 ;  /* 0x0004b80501007387 */ /* 0x000fe80000100800 */
[----:B0-----:R-:W2:Y:S04]  /*27c30*/  LDL.LU R27, [R1+0x4d8] ;  /* 0x0004d800011b7983 */ /* 0x001ea80000300800 */
[----:B-1----:R-:W2:Y:S04]  /*27c40*/  LDL.LU R38, [R1+0x4e8] ;  /* 0x0004e80001267983 */ /* 0x002ea80000300800 */
[----:B----4-:R0:W-:Y:S04]  /*27c50*/  STL [R1+0xde4], R32 ;  /* 0x000de42001007387 */ /* 0x0101e80000100800 */
[----:B0-----:R-:W4:Y:S01]  /*27c60*/  LDL.LU R32, [R1+0x4c8] ;  /* 0x0004c80001207983 */ /* 0x001f220000300800 */
[----:B---3--:R-:W-:Y:S01]  /*27c70*/  IADD3 R46, P6, PT, R46, UR22, RZ ;  /* 0x000000162e2e7c10 */ /* 0x008fe2000ffde0ff */
[----:B------:R-:W-:Y:S01]  /*27c80*/  @!P3 IMAD.MOV.U32 R6, RZ, RZ, R12 ;  /* 0x000000ffff06b224 */ /* 0x000fe200078e000c */
[----:B------:R-:W-:Y:S01]  /*27c90*/  PRMT R21, RZ, 0x7610, R21 ;  /* 0x00007610ff157816 */ /* 0x000fe20000000015 */
[----:B------:R-:W-:Y:S01]  /*27ca0*/  @!P3 IMAD.MOV.U32 R7, RZ, RZ, R5 ;  /* 0x000000ffff07b224 */ /* 0x000fe200078e0005 */
[----:B------:R-:W-:Y:S01]  /*27cb0*/  PRMT R18, RZ, 0x7610, R18 ;  /* 0x00007610ff127816 */ /* 0x000fe20000000012 */
[----:B------:R-:W3:Y:S04]  /*27cc0*/  LDL.LU R12, [R1+0x4fc] ;  /* 0x0004fc00010c7983 */ /* 0x000ee80000300800 */
[----:B------:R0:W2:Y:S01]  /*27cd0*/  @!P3 LDG.E.U8 R21, desc[UR24][R6.64] ;  /* 0x000000180615b981 */ /* 0x0000a2000c1e1100 */
[----:B------:R-:W-:-:S02]  /*27ce0*/  IADD3 R13, P5, PT, R13, UR22, RZ ;  /* 0x000000160d0d7c10 */ /* 0x000fc4000ffbe0ff */
[----:B------:R-:W-:Y:S01]  /*27cf0*/  IADD3 R0, P4, PT, R0, UR22, RZ ;  /* 0x0000001600007c10 */ /* 0x000fe2000ff9e0ff */
[----:B------:R-:W3:Y:S04]  /*27d00*/  LDL.LU R26, [R1+0x50c] ;  /* 0x00050c00011a7983 */ /* 0x000ee80000300800 */
[----:B------:R-:W3:Y:S01]  /*27d10*/  LDL.LU R5, [R1+0x51c] ;  /* 0x00051c0001057983 */ /* 0x000ee20000300800 */
[----:B0-----:R-:W-:Y:S01]  /*27d20*/  @!P3 IMAD.MOV.U32 R6, RZ, RZ, R46 ;  /* 0x000000ffff06b224 */ /* 0x001fe200078e002e */
[----:B----4-:R-:W-:-:S05]  /*27d30*/  IADD3.X R32, PT, PT, R32, UR60, RZ, P6, !PT ;  /* 0x0000003c20207c10 */ /* 0x010fca000b7fe4ff */
[----:B------:R-:W-:-:S05]  /*27d40*/  @!P3 IMAD.MOV.U32 R7, RZ, RZ, R32 ;  /* 0x000000ffff07b224 */ /* 0x000fca00078e0020 */
[----:B------:R0:W4:Y:S01]  /*27d50*/  @!P3 LDG.E.U8 R18, desc[UR24][R6.64] ;  /* 0x000000180612b981 */ /* 0x000122000c1e1100 */
[----:B--2---:R-:W-:-:S03]  /*27d60*/  IADD3.X R27, PT, PT, R27, UR60, RZ, P5, !PT ;  /* 0x0000003c1b1b7c10 */ /* 0x004fc6000affe4ff */
[----:B------:R-:W-:Y:S01]  /*27d70*/  STL [R1+0xde8], R21 ;  /* 0x000de81501007387 */ /* 0x000fe20000100800 */
[----:B------:R-:W-:-:S03]  /*27d80*/  IADD3.X R38, PT, PT, R38, UR60, RZ, P4, !PT ;  /* 0x0000003c26267c10 */ /* 0x000fc6000a7fe4ff */
[----:B------:R-:W-:Y:S04]  /*27d90*/  STL [R1+0x4cc], R46 ;  /* 0x0004cc2e01007387 */ /* 0x000fe80000100800 */
[----:B------:R-:W-:Y:S04]  /*27da0*/  STL [R1+0x4ec], R0 ;  /* 0x0004ec0001007387 */ /* 0x000fe80000100800 */
[----:B------:R1:W-:Y:S01]  /*27db0*/  STL [R1+0x4dc], R13 ;  /* 0x0004dc0d01007387 */ /* 0x0003e20000100800 */
[----:B0-----:R-:W-:-:S03]  /*27dc0*/  @!P3 IMAD.MOV.U32 R6, RZ, RZ, R13 ;  /* 0x000000ffff06b224 */ /* 0x001fc600078e000d */
[----:B------:R-:W-:Y:S04]  /*27dd0*/  STL [R1+0x4c8], R32 ;  /* 0x0004c82001007387 */ /* 0x000fe80000100800 */
[----:B------:R0:W-:Y:S04]  /*27de0*/  STL [R1+0x4d8], R27 ;  /* 0x0004d81b01007387 */ /* 0x0001e80000100800 */
[----:B----4-:R2:W-:Y:S04]  /*27df0*/  STL [R1+0xdec], R18 ;  /* 0x000dec1201007387 */ /* 0x0105e80000100800 */
[----:B------:R-:W-:Y:S04]  /*27e00*/  STL [R1+0x4e8], R38 ;  /* 0x0004e82601007387 */ /* 0x000fe80000100800 */
[----:B-1----:R-:W4:Y:S01]  /*27e10*/  LDL.LU R13, [R1+0x4f8] ;  /* 0x0004f800010d7983 */ /* 0x002f220000300800 */
[----:B------:R-:W-:Y:S01]  /*27e20*/  PRMT R14, RZ, 0x7610, R14 ;  /* 0x00007610ff0e7816 */ /* 0x000fe2000000000e */
[----:B------:R-:W-:Y:S01]  /*27e30*/  @!P3 IMAD.MOV.U32 R7, RZ, RZ, R27 ;  /* 0x000000ffff07b224 */ /* 0x000fe200078e001b */
[----:B------:R-:W-:Y:S01]  /*27e40*/  PRMT R10, RZ, 0x7610, R10 ;  /* 0x00007610ff0a7816 */ /* 0x000fe2000000000a */
[----:B0-----:R-:W2:Y:S01]  /*27e50*/  LDL.LU R27, [R1+0x508] ;  /* 0x00050800011b7983 */ /* 0x001ea20000300800 */
[----:B---3--:R-:W-:-:S03]  /*27e60*/  IADD3 R12, P6, PT, R12, UR22, RZ ;  /* 0x000000160c0c7c10 */ /* 0x008fc6000ffde0ff */
[----:B------:R0:W3:Y:S01]  /*27e70*/  @!P3 LDG.E.U8 R14, desc[UR24][R6.64] ;  /* 0x00000018060eb981 */ /* 0x0000e2000c1e1100 */
[----:B------:R-:W-:-:S03]  /*27e80*/  PRMT R8, RZ, 0x7610, R8 ;  /* 0x00007610ff087816 */ /* 0x000fc60000000008 */
[----:B------:R-:W2:Y:S01]  /*27e90*/  LDL.LU R21, [R1+0x518] ;  /* 0x0005180001157983 */ /* 0x000ea20000300800 */
[----:B0-----:R-:W-:Y:S02]  /*27ea0*/  @!P3 IMAD.MOV.U32 R6, RZ, RZ, R0 ;  /* 0x000000ffff06b224 */ /* 0x001fe400078e0000 */
[----:B------:R-:W-:-:S05]  /*27eb0*/  @!P3 IMAD.MOV.U32 R7, RZ, RZ, R38 ;  /* 0x000000ffff07b224 */ /* 0x000fca00078e0026 */
[----:B------:R-:W2:Y:S01]  /*27ec0*/  @!P3 LDG.E.U8 R10, desc[UR24][R6.64] ;  /* 0x00000018060ab981 */ /* 0x000ea2000c1e1100 */
[----:B----4-:R-:W-:-:S05]  /*27ed0*/  IADD3.X R13, PT, PT, R13, UR60, RZ, P6, !PT ;  /* 0x0000003c0d0d7c10 */ /* 0x010fca000b7fe4ff */
[----:B------:R0:W4:Y:S01]  /*27ee0*/  @!P3 LDG.E.U8 R8, desc[UR24][R12.64] ;  /* 0x000000180c08b981 */ /* 0x000122000c1e1100 */
[----:B------:R-:W-:Y:S02]  /*27ef0*/  IADD3 R26, P5, PT, R26, UR22, RZ ;  /* 0x000000161a1a7c10 */ /* 0x000fe4000ffbe0ff */
[----:B------:R-:W-:Y:S01]  /*27f00*/  IADD3 R5, P4, PT, R5, UR22, RZ ;  /* 0x0000001605057c10 */ /* 0x000fe2000ff9e0ff */
[----:B---3--:R1:W-:Y:S01]  /*27f10*/  STL [R1+0xdf0], R14 ;  /* 0x000df00e01007387 */ /* 0x0083e20000100800 */
[----:B--2---:R-:W-:-:S03]  /*27f20*/  IADD3.X R27, PT, PT, R27, UR60, RZ, P5, !PT ;  /* 0x0000003c1b1b7c10 */ /* 0x004fc6000affe4ff */
[----:B------:R-:W2:Y:S01]  /*27f30*/  LDL.LU R18, [R1+0x52c] ;  /* 0x00052c0001127983 */ /* 0x000ea20000300800 */
[----:B------:R-:W-:-:S03]  /*27f40*/  IADD3.X R21, PT, PT, R21, UR60, RZ, P4, !PT ;  /* 0x0000003c15157c10 */ /* 0x000fc6000a7fe4ff */
[----:B-1----:R-:W3:Y:S04]  /*27f50*/  LDL.LU R14, [R1+0x53c] ;  /* 0x00053c00010e7983 */ /* 0x002ee80000300800 */
[----:B------:R-:W3:Y:S04]  /*27f60*/  LDL.LU R0, [R1+0x54c] ;  /* 0x00054c0001007983 */ /* 0x000ee80000300800 */
[----:B------:R-:W-:Y:S04]  /*27f70*/  STL [R1+0xdf4], R10 ;  /* 0x000df40a01007387 */ /* 0x000fe80000100800 */
[----:B------:R0:W-:Y:S04]  /*27f80*/  STL [R1+0x4fc], R12 ;  /* 0x0004fc0c01007387 */ /* 0x0001e80000100800 */
[----:B------:R-:W-:Y:S04]  /*27f90*/  STL [R1+0x51c], R5 ;  /* 0x00051c0501007387 */ /* 0x000fe80000100800 */
[----:B------:R1:W-:Y:S04]  /*27fa0*/  STL [R1+0x50c], R26 ;  /* 0x00050c1a01007387 */ /* 0x0003e80000100800 */
[----:B------:R1:W-:Y:S01]  /*27fb0*/  STL [R1+0x4f8], R13 ;  /* 0x0004f80d01007387 */ /* 0x0003e20000100800 */
[----:B0-----:R-:W-:-:S03]  /*27fc0*/  @!P3 IMAD.MOV.U32 R12, RZ, RZ, R26 ;  /* 0x000000ffff0cb224 */ /* 0x001fc600078e001a */
[----:B------:R-:W-:Y:S04]  /*27fd0*/  STL [R1+0x508], R27 ;  /* 0x0005081b01007387 */ /* 0x000fe80000100800 */
[----:B----4-:R0:W-:Y:S04]  /*27fe0*/  STL [R1+0xdf8], R8 ;  /* 0x000df80801007387 */ /* 0x0101e80000100800 */
[----:B------:R4:W-:Y:S04]  /*27ff0*/  STL [R1+0x518], R21 ;  /* 0x0005181501007387 */ /* 0x0009e80000100800 */
[----:B-1----:R-:W3:Y:S01]  /*28000*/  LDL.LU R26, [R1+0x528] ;  /* 0x00052800011a7983 */ /* 0x002ee20000300800 */
[----:B------:R-:W-:Y:S01]  /*28010*/  PRMT R6, RZ, 0x7610, R6 ;  /* 0x00007610ff067816 */ /* 0x000fe20000000006 */
[----:B------:R-:W-:Y:S01]  /*28020*/  @!P3 IMAD.MOV.U32 R13, RZ, RZ, R27 ;  /* 0x000000ffff0db224 */ /* 0x000fe200078e001b */
[----:B--2---:R-:W-:Y:S01]  /*28030*/  IADD3 R18, P6, PT, R18, UR22, RZ ;  /* 0x0000001612127c10 */ /* 0x004fe2000ffde0ff */
[----:B0-----:R-:W2:Y:S01]  /*28040*/  LDL.LU R8, [R1+0x538] ;  /* 0x0005380001087983 */ /* 0x001ea20000300800 */
[----:B------:R-:W-:-:S03]  /*28050*/  PRMT R25, RZ, 0x7610, R25 ;  /* 0x00007610ff197816 */ /* 0x000fc60000000019 */
[----:B------:R0:W2:Y:S01]  /*28060*/  @!P3 LDG.E.U8 R6, desc[UR24][R12.64] ;  /* 0x000000180c06b981 */ /* 0x0000a2000c1e1100 */
[----:B------:R-:W-:-:S03]  /*28070*/  PRMT R23, RZ, 0x7610, R23 ;  /* 0x00007610ff177816 */ /* 0x000fc60000000017 */
[----:B------:R-:W2:Y:S01]  /*28080*/  LDL.LU R10, [R1+0x548] ;  /* 0x00054800010a7983 */ /* 0x000ea20000300800 */
[----:B0-----:R-:W-:Y:S02]  /*28090*/  @!P3 IMAD.MOV.U32 R12, RZ, RZ, R5 ;  /* 0x000000ffff0cb224 */ /* 0x001fe400078e0005 */
[----:B------:R-:W-:-:S05]  /*280a0*/  @!P3 IMAD.MOV.U32 R13, RZ, RZ, R21 ;  /* 0x000000ffff0db224 */ /* 0x000fca00078e0015 */
[----:B------:R0:W4:Y:S02]  /*280b0*/  @!P3 LDG.E.U8 R25, desc[UR24][R12.64] ;  /* 0x000000180c19b981 */ /* 0x000124000c1e1100 */
[----:B0-----:R-:W-:Y:S01]  /*280c0*/  @!P3 IMAD.MOV.U32 R12, RZ, RZ, R18 ;  /* 0x000000ffff0cb224 */ /* 0x001fe200078e0012 */
[----:B---3--:R-:W-:-:S05]  /*280d0*/  IADD3.X R26, PT, PT, R26, UR60, RZ, P6, !PT ;  /* 0x0000003c1a1a7c10 */ /* 0x008fca000b7fe4ff */
[----:B------:R-:W-:-:S05]  /*280e0*/  @!P3 IMAD.MOV.U32 R13, RZ, RZ, R26 ;  /* 0x000000ffff0db224 */ /* 0x000fca00078e001a */
[----:B------:R-:W3:Y:S01]  /*280f0*/  @!P3 LDG.E.U8 R23, desc[UR24][R12.64] ;  /* 0x000000180c17b981 */ /* 0x000ee2000c1e1100 */
[----:B------:R-:W-:Y:S02]  /*28100*/  IADD3 R14, P5, PT, R14, UR22, RZ ;  /* 0x000000160e0e7c10 */ /* 0x000fe4000ffbe0ff */
[----:B------:R-:W-:Y:S01]  /*28110*/  IADD3 R0, P4, PT, R0, UR22, RZ ;  /* 0x0000001600007c10 */ /* 0x000fe2000ff9e0ff */
[----:B--2---:R0:W-:Y:S01]  /*28120*/  STL [R1+0xdfc], R6 ;  /* 0x000dfc0601007387 */ /* 0x0041e20000100800 */
[----:B------:R-:W-:-:S03]  /*28130*/  IADD3.X R8, PT, PT, R8, UR60, RZ, P5, !PT ;  /* 0x0000003c08087c10 */ /* 0x000fc6000affe4ff */
[----:B----4-:R-:W2:Y:S01]  /*28140*/  LDL.LU R21, [R1+0x55c] ;  /* 0x00055c0001157983 */ /* 0x010ea20000300800 */
[----:B------:R-:W-:-:S03]  /*28150*/  IADD3.X R10, PT, PT, R10, UR60, RZ, P4, !PT ;  /* 0x0000003c0a0a7c10 */ /* 0x000fc6000a7fe4ff */
[----:B0-----:R-:W4:Y:S04]  /*28160*/  LDL.LU R6, [R1+0x568] ;  /* 0x0005680001067983 */ /* 0x001f280000300800 */
[----:B------:R-:W4:Y:S04]  /*28170*/  LDL.LU R5, [R1+0x570] ;  /* 0x0005700001057983 */ /* 0x000f280000300800 */
[----:B------:R-:W-:Y:S04]  /*28180*/  STL [R1+0xe00], R25 ;  /* 0x000e001901007387 */ /* 0x000fe80000100800 */
[----:B------:R-:W-:Y:S04]  /*28190*/  STL [R1+0x52c], R18 ;  /* 0x00052c1201007387 */ /* 0x000fe80000100800 */
[----:B------:R-:W-:Y:S04]  /*281a0*/  STL [R1+0x54c], R0 ;  /* 0x00054c0001007387 */ /* 0x000fe80000100800 */
[----:B------:R-:W-:Y:S04]  /*281b0*/  STL [R1+0x53c], R14 ;  /* 0x00053c0e01007387 */ /* 0x000fe80000100800 */
[----:B------:R-:W-:Y:S04]  /*281c0*/  STL [R1+0x528], R26 ;  /* 0x0005281a01007387 */ /* 0x000fe80000100800 */
[----:B------:R-:W-:Y:S04]  /*281d0*/  STL [R1+0x538], R8 ;  /* 0x0005380801007387 */ /* 0x000fe80000100800 */
[----:B---3--:R0:W-:Y:S04]  /*281e0*/  STL [R1+0xe04], R23 ;  /* 0x000e041701007387 */ /* 0x0081e80000100800 */
[----:B------:R1:W-:Y:S04]  /*281f0*/  STL [R1+0x548], R10 ;  /* 0x0005480a01007387 */ /* 0x0003e80000100800 */
[----:B0-----:R-:W3:Y:S01]  /*28200*/  LDL.LU R23, [R1+0x558] ;  /* 0x0005580001177983 */ /* 0x001ee20000300800 */
[----:B------:R-:W-:Y:S01]  /*28210*/  PRMT R20, RZ, 0x7610, R20 ;  /* 0x00007610ff147816 */ /* 0x000fe20000000014 */
[----:B------:R-:W-:-:S02]  /*28220*/  @!P3 IMAD.MOV.U32 R12, RZ, RZ, R14 ;  /* 0x000000ffff0cb224 */ /* 0x000fc400078e000e */
[----:B------:R-:W-:Y:S01]  /*28230*/  @!P3 IMAD.MOV.U32 R13, RZ, RZ, R8 ;  /* 0x000000ffff0db224 */ /* 0x000fe200078e0008 */
[----:B--2---:R-:W-:Y:S01]  /*28240*/  IADD3 R21, P6, PT, R21, UR22, RZ ;  /* 0x0000001615157c10 */ /* 0x004fe2000ffde0ff */
[----:B------:R-:W2:Y:S01]  /*28250*/  LDL.LU R18, [R1+0x3ec] ;  /* 0x0003ec0001127983 */ /* 0x000ea20000300800 */
[----:B------:R-:W-:-:S03]  /*28260*/  PRMT R17, RZ, 0x7610, R17 ;  /* 0x00007610ff117816 */ /* 0x000fc60000000011 */
[----:B------:R0:W2:Y:S01]  /*28270*/  @!P3 LDG.E.U8 R20, desc[UR24][R12.64] ;  /* 0x000000180c14b981 */ /* 0x0000a2000c1e1100 */
[----:B------:R-:W-:-:S03]  /*28280*/  @!P3 IMAD.MOV.U32 R26, RZ, RZ, R21 ;  /* 0x000000ffff1ab224 */ /* 0x000fc600078e0015 */
[----:B------:R-:W2:Y:S01]  /*28290*/  LDL.LU R8, [R1+0x3fc] ;  /* 0x0003fc0001087983 */ /* 0x000ea20000300800 */
[----:B0-----:R-:W-:Y:S02]  /*282a0*/  @!P3 IMAD.MOV.U32 R12, RZ, RZ, R0 ;  /* 0x000000ffff0cb224 */ /* 0x001fe400078e0000 */
[----:B------:R-:W-:-:S05]  /*282b0*/  @!P3 IMAD.MOV.U32 R13, RZ, RZ, R10 ;  /* 0x000000ffff0db224 */ /* 0x000fca00078e000a */
[----:B------:R0:W2:Y:S02]  /*282c0*/  @!P3 LDG.E.U8 R17, desc[UR24][R12.64] ;  /* 0x000000180c11b981 */ /* 0x0000a4000c1e1100 */
[----:B0-----:R-:W-:Y:S02]  /*282d0*/  PRMT R13, RZ, 0x7610, R13 ;  /* 0x00007610ff0d7816 */ /* 0x001fe4000000000d */
[----:B---3--:R-:W-:-:S05]  /*282e0*/  IADD3.X R23, PT, PT, R23, UR60, RZ, P6, !PT ;  /* 0x0000003c17177c10 */ /* 0x008fca000b7fe4ff */
[----:B------:R-:W-:-:S05]  /*282f0*/  @!P3 IMAD.MOV.U32 R27, RZ, RZ, R23 ;  /* 0x000000ffff1bb224 */ /* 0x000fca00078e0017 */
[----:B------:R0:W3:Y:S01]  /*28300*/  @!P3 LDG.E.U8 R13, desc[UR24][R26.64] ;  /* 0x000000181a0db981 */ /* 0x0000e2000c1e1100 */
[----:B----4-:R-:W-:Y:S02]  /*28310*/  IADD3 R6, P5, PT, R6, UR22, RZ ;  /* 0x0000001606067c10 */ /* 0x010fe4000ffbe0ff */
[----:B------:R-:W-:Y:S01]  /*28320*/  IADD3 R5, P4, PT, R5, UR22, RZ ;  /* 0x0000001605057c10 */ /* 0x000fe2000ff9e0ff */
[----:B--2---:R-:W-:Y:S01]  /*28330*/  STL [R1+0xe08], R20 ;  /* 0x000e081401007387 */ /* 0x004fe20000100800 */
[----:B------:R-:W-:-:S03]  /*28340*/  IADD3.X R18, PT, PT, R18, UR60, RZ, P5, !PT ;  /* 0x0000003c12127c10 */ /* 0x000fc6000affe4ff */
[----:B------:R-:W2:Y:S04]  /*28350*/  LDL.LU R14, [R1+0x400] ;  /* 0x00040000010e7983 */ /* 0x000ea80000300800 */
[----:B-1----:R-:W4:Y:S01]  /*28360*/  LDL.LU R10, [R1+0x378] ;  /* 0x00037800010a7983 */ /* 0x002f220000300800 */
[----:B------:R-:W-:-:S03]  /*28370*/  IADD3.X R8, PT, PT, R8, UR60, RZ, P4, !PT ;  /* 0x0000003c08087c10 */ /* 0x000fc6000a7fe4ff */
[----:B------:R-:W4:Y:S04]  /*28380*/  LDL.LU R0, [R1+0x414] ;  /* 0x0004140001007983 */ /* 0x000f280000300800 */
[----:B------:R-:W-:Y:S04]  /*28390*/  STL [R1+0xe0c], R17 ;  /* 0x000e0c1101007387 */ /* 0x000fe80000100800 */
[----:B------:R-:W-:Y:S04]  /*283a0*/  STL [R1+0x55c], R21 ;  /* 0x00055c1501007387 */ /* 0x000fe80000100800 */
[----:B------:R-:W-:Y:S04]  /*283b0*/  STL [R1+0x570], R5 ;  /* 0x0005700501007387 */ /* 0x000fe80000100800 */
[----:B------:R-:W-:Y:S01]  /*283c0*/  STL [R1+0x568], R6 ;  /* 0x0005680601007387 */ /* 0x000fe20000100800 */
[----:B0-----:R-:W-:-:S03]  /*283d0*/  @!P3 IMAD.MOV.U32 R27, RZ, RZ, R18 ;  /* 0x000000ffff1bb224 */ /* 0x001fc600078e0012 */
[----:B------:R-:W-:Y:S04]  /*283e0*/  STL [R1+0x558], R23 ;  /* 0x0005581701007387 */ /* 0x000fe80000100800 */
[----:B------:R0:W-:Y:S04]  /*283f0*/  STL [R1+0x3ec], R18 ;  /* 0x0003ec1201007387 */ /* 0x0001e80000100800 */
[----:B---3--:R1:W-:Y:S04]  /*28400*/  STL [R1+0xe10], R13 ;  /* 0x000e100d01007387 */ /* 0x0083e80000100800 */
[----:B------:R3:W-:Y:S04]  /*28410*/  STL [R1+0x3fc], R8 ;  /* 0x0003fc0801007387 */ /* 0x0007e80000100800 */
[----:B0-----:R-:W3:Y:S01]  /*28420*/  LDL.LU R18, [R1+0x3f8] ;  /* 0x0003f80001127983 */ /* 0x001ee20000300800 */
[----:B------:R-:W-:Y:S01]  /*28430*/  PRMT R9, RZ, 0x7610, R9 ;  /* 0x00007610ff097816 */ /* 0x000fe20000000009 */
[----:B------:R-:W-:Y:S01]  /*28440*/  @!P3 IMAD.MOV.U32 R26, RZ, RZ, R6 ;  /* 0x000000ffff1ab224 */ /* 0x000fe200078e0006 */
[----:B------:R-:W-:Y:S01]  /*28450*/  PRMT R7, RZ, 0x7610, R7 ;  /* 0x00007610ff077816 */ /* 0x000fe20000000007 */
[----:B------:R-:W4:Y:S01]  /*28460*/  LDL.LU R17, [R1+0x374] ;  /* 0x0003740001117983 */ /* 0x000f220000300800 */
[----:B--2---:R-:W-:-:S03]  /*28470*/  IADD3 R14, P4, PT, R14, UR22, RZ ;  /* 0x000000160e0e7c10 */ /* 0x004fc6000ff9e0ff */
[----:B------:R0:W2:Y:S01]  /*28480*/  @!P3 LDG.E.U8 R9, desc[UR24][R26.64] ;  /* 0x000000181a09b981 */ /* 0x0000a2000c1e1100 */
[----:B------:R-:W-:-:S03]  /*28490*/  PRMT R3, RZ, 0x7610, R3 ;  /* 0x00007610ff037816 */ /* 0x000fc60000000003 */
[----:B------:R-:W2:Y:S01]  /*284a0*/  LDL.LU R6, [R1+0x410] ;  /* 0x0004100001067983 */ /* 0x000ea20000300800 */
[----:B0-----:R-:W-:Y:S02]  /*284b0*/  @!P3 IMAD.MOV.U32 R26, RZ, RZ, R5 ;  /* 0x000000ffff1ab224 */ /* 0x001fe400078e0005 */
[----:B------:R-:W-:-:S05]  /*284c0*/  @!P3 IMAD.MOV.U32 R27, RZ, RZ, R8 ;  /* 0x000000ffff1bb224 */ /* 0x000fca00078e0008 */
[----:B------:R0:W2:Y:S02]  /*284d0*/  @!P3 LDG.E.U8 R7, desc[UR24][R26.64] ;  /* 0x000000181a07b981 */ /* 0x0000a4000c1e1100 */
[----:B0-----:R-:W-:Y:S01]  /*284e0*/  @!P3 IMAD.MOV.U32 R26, RZ, RZ, R14 ;  /* 0x000000ffff1ab224 */ /* 0x001fe200078e000e */
[----:B---3--:R-:W-:-:S05]  /*284f0*/  IADD3.X R18, PT, PT, R18, UR60, RZ, P4, !PT ;  /* 0x0000003c12127c10 */ /* 0x008fca000a7fe4ff */
[----:B------:R-:W-:-:S05]  /*28500*/  @!P3 IMAD.MOV.U32 R27, RZ, RZ, R18 ;  /* 0x000000ffff1bb224 */ /* 0x000fca00078e0012 */
[----:B------:R0:W3:Y:S01]  /*28510*/  @!P3 LDG.E.U8 R3, desc[UR24][R26.64] ;  /* 0x000000181a03b981 */ /* 0x0000e2000c1e1100 */
[----:B----4-:R-:W-:Y:S02]  /*28520*/  IADD3 R10, P6, PT, R10, UR22, RZ ;  /* 0x000000160a0a7c10 */ /* 0x010fe4000ffde0ff */
[----:B------:R-:W-:Y:S01]  /*28530*/  IADD3 R0, P5, PT, R0, UR22, RZ ;  /* 0x0000001600007c10 */ /* 0x000fe2000ffbe0ff */
[----:B--2---:R-:W-:Y:S01]  /*28540*/  STL [R1+0xe14], R9 ;  /* 0x000e140901007387 */ /* 0x004fe20000100800 */
[----:B------:R-:W-:-:S03]  /*28550*/  IADD3.X R17, PT, PT, R17, UR60, RZ, P6, !PT ;  /* 0x0000003c11117c10 */ /* 0x000fc6000b7fe4ff */
[----:B-1----:R-:W2:Y:S01]  /*28560*/  LDL.LU R13, [R1+0x494] ;  /* 0x00049400010d7983 */ /* 0x002ea20000300800 */
[----:B------:R-:W-:Y:S01]  /*28570*/  PRMT R52, RZ, 0x7610, R52 ;  /* 0x00007610ff347816 */ /* 0x000fe20000000034 */
[----:B0-----:R-:W-:Y:S02]  /*28580*/  @!P2 IMAD.MOV.U32 R26, RZ, RZ, R10 ;  /* 0x000000ffff1aa224 */ /* 0x001fe400078e000a */
[----:B------:R-:W4:Y:S01]  /*28590*/  LDL.LU R8, [R1+0x514] ;  /* 0x0005140001087983 */ /* 0x000f220000300800 */
[----:B------:R-:W-:Y:S01]  /*285a0*/  @!P2 IMAD.MOV.U32 R27, RZ, RZ, R17 ;  /* 0x000000ffff1ba224 */ /* 0x000fe200078e0011 */
[----:B------:R-:W-:Y:S02]  /*285b0*/  IADD3.X R6, PT, PT, R6, UR60, RZ, P5, !PT ;  /* 0x0000003c06067c10 */ /* 0x000fe4000affe4ff */
[----:B------:R-:W4:Y:S04]  /*285c0*/  LDL.LU R5, [R1+0x388] ;  /* 0x0003880001057983 */ /* 0x000f280000300800 */
[----:B------:R-:W-:Y:S04]  /*285d0*/  STL [R1+0xe18], R7 ;  /* 0x000e180701007387 */ /* 0x000fe80000100800 */
[----:B------:R0:W-:Y:S01]  /*285e0*/  STL [R1+0x400], R14 ;  /* 0x0004000e01007387 */ /* 0x0001e20000100800 */
[----:B------:R-:W-:-:S03]  /*285f0*/  PRMT R53, RZ, 0x7610, R53 ;  /* 0x00007610ff357816 */ /* 0x000fc60000000035 */
[----:B------:R-:W-:Y:S04]  /*28600*/  STL [R1+0x414], R0 ;  /* 0x0004140001007387 */ /* 0x000fe80000100800 */
[----:B------:R-:W-:Y:S04]  /*28610*/  STL [R1+0x378], R10 ;  /* 0x0003780a01007387 */ /* 0x000fe80000100800 */
[----:B------:R-:W-:Y:S04]  /*28620*/  STL [R1+0x3f8], R18 ;  /* 0x0003f81201007387 */ /* 0x000fe80000100800 */
[----:B------:R-:W-:Y:S04]  /*28630*/  STL [R1+0x374], R17 ;  /* 0x0003741101007387 */ /* 0x000fe80000100800 */
[----:B------:R1:W4:Y:S04]  /*28640*/  @!P2 LDG.E.U8 R52, desc[UR24][R26.64] ;  /* 0x000000181a34a981 */ /* 0x000328000c1e1100 */
[----:B0-----:R-:W4:Y:S01]  /*28650*/  LDL.LU R14, [R1+0x490] ;  /* 0x00049000010e7983 */ /* 0x001f220000300800 */
[----:B-1----:R-:W-:-:S02]  /*28660*/  @!P2 IMAD.MOV.U32 R26, RZ, RZ, R0 ;  /* 0x000000ffff1aa224 */ /* 0x002fc400078e0000 */
[----:B------:R-:W-:Y:S01]  /*28670*/  @!P2 IMAD.MOV.U32 R27, RZ, RZ, R6 ;  /* 0x000000ffff1ba224 */ /* 0x000fe200078e0006 */
[----:B------:R-:W-:Y:S04]  /*28680*/  STL [R1+0x410], R6 ;  /* 0x0004100601007387 */ /* 0x000fe80000100800 */
[----:B------:R0:W4:Y:S04]  /*28690*/  @!P2 LDG.E.U8 R53, desc[UR24][R26.64] ;  /* 0x000000181a35a981 */ /* 0x000128000c1e1100 */
[----:B---3--:R1:W-:Y:S04]  /*286a0*/  STL [R1+0xe1c], R3 ;  /* 0x000e1c0301007387 */ /* 0x0083e80000100800 */
[----:B------:R-:W3:Y:S04]  /*286b0*/  LDL.LU R9, [R1+0x510] ;  /* 0x0005100001097983 */ /* 0x000ee80000300800 */
[----:B-1----:R-:W3:Y:S01]  /*286c0*/  LDL.LU R3, [R1+0x384] ;  /* 0x0003840001037983 */ /* 0x002ee20000300800 */
[----:B--2---:R-:W-:-:S02]  /*286d0*/  IADD3 R13, P4, PT, R13, UR22, RZ ;  /* 0x000000160d0d7c10 */ /* 0x004fc4000ff9e0ff */
[----:B----4-:R-:W-:Y:S02]  /*286e0*/  IADD3 R8, P3, PT, R8, UR22, RZ ;  /* 0x0000001608087c10 */ /* 0x010fe4000ff7e0ff */
[----:B------:R-:W-:Y:S02]  /*286f0*/  PRMT R40, RZ, 0x7610, R40 ;  /* 0x00007610ff287816 */ /* 0x000fe40000000028 */
[----:B------:R-:W-:Y:S01]  /*28700*/  IADD3 R5, P5, PT, R5, UR22, RZ ;  /* 0x0000001605057c10 */ /* 0x000fe2000ffbe0ff */
[----:B0-----:R-:W-:Y:S01]  /*28710*/  @!P2 IMAD.MOV.U32 R26, RZ, RZ, R13 ;  /* 0x000000ffff1aa224 */ /* 0x001fe200078e000d */
[----:B------:R-:W-:Y:S02]  /*28720*/  PRMT R24, RZ, 0x7610, R24 ;  /* 0x00007610ff187816 */ /* 0x000fe40000000018 */
[----:B------:R-:W-:Y:S01]  /*28730*/  PRMT R4, RZ, 0x7610, R4 ;  /* 0x00007610ff047816 */ /* 0x000fe20000000004 */
[----:B------:R-:W-:Y:S04]  /*28740*/  STL [R1+0xe20], R52 ;  /* 0x000e203401007387 */ /* 0x000fe80000100800 */
[----:B------:R-:W2:Y:S01]  /*28750*/  LDL.LU R7, [R1+0x420] ;  /* 0x0004200001077983 */ /* 0x000ea20000300800 */
[----:B------:R-:W-:-:S03]  /*28760*/  IADD3.X R14, PT, PT, R14, UR60, RZ, P4, !PT ;  /* 0x0000003c0e0e7c10 */ /* 0x000fc6000a7fe4ff */
[----:B------:R-:W4:Y:S02]  /*28770*/  LDL.LU R6, [R1+0x424] ;  /* 0x0004240001067983 */ /* 0x000f240000300800 */
[----:B------:R-:W-:Y:S02]  /*28780*/  @!P2 IMAD.MOV.U32 R27, RZ, RZ, R14 ;  /* 0x000000ffff1ba224 */ /* 0x000fe400078e000e */
[----:B------:R-:W2:Y:S04]  /*28790*/  LDL.LU R10, [R1+0x4a4] ;  /* 0x0004a400010a7983 */ /* 0x000ea80000300800 */
[----:B------:R-:W2:Y:S04]  /*287a0*/  LDL.LU R0, [R1+0x524] ;  /* 0x0005240001007983 */ /* 0x000ea80000300800 */
[----:B------:R-:W-:Y:S04]  /*287b0*/  STL [R1+0xe24], R53 ;  /* 0x000e243501007387 */ /* 0x000fe80000100800 */
[----:B------:R0:W-:Y:S04]  /*287c0*/  STL [R1+0x494], R13 ;  /* 0x0004940d01007387 */ /* 0x0001e80000100800 */
[----:B------:R-:W-:Y:S04]  /*287d0*/  STL [R1+0x514], R8 ;  /* 0x0005140801007387 */ /* 0x000fe80000100800 */
[----:B------:R-:W-:Y:S04]  /*287e0*/  STL [R1+0x388], R5 ;  /* 0x0003880501007387 */ /* 0x000fe80000100800 */
[----:B------:R-:W-:Y:S04]  /*287f0*/  STL [R1+0x490], R14 ;  /* 0x0004900e01007387 */ /* 0x000fe80000100800 */
[----:B------:R1:W2:Y:S02]  /*28800*/  @!P2 LDG.E.U8 R40, desc[UR24][R26.64] ;  /* 0x000000181a28a981 */ /* 0x0002a4000c1e1100 */
[----:B-1----:R-:W-:Y:S01]  /*28810*/  @!P2 IMAD.MOV.U32 R26, RZ, RZ, R8 ;  /* 0x000000ffff1aa224 */ /* 0x002fe200078e0008 */
[----:B---3--:R-:W-:-:S05]  /*28820*/  IADD3.X R9, PT, PT, R9, UR60, RZ, P3, !PT ;  /* 0x0000003c09097c10 */ /* 0x008fca0009ffe4ff */
[----:B------:R1:W-:Y:S01]  /*28830*/  STL [R1+0x510], R9 ;  /* 0x0005100901007387 */ /* 0x0003e20000100800 */
[----:B------:R-:W-:Y:S01]  /*28840*/  @!P2 IMAD.MOV.U32 R27, RZ, RZ, R9 ;  /* 0x000000ffff1ba224 */ /* 0x000fe200078e0009 */
[----:B------:R-:W-:Y:S02]  /*28850*/  IADD3.X R3, PT, PT, R3, UR60, RZ, P5, !PT ;  /* 0x0000003c03037c10 */ /* 0x000fe4000affe4ff */
[----:B0-----:R-:W3:Y:S04]  /*28860*/  LDL.LU R13, [R1+0x4a0] ;  /* 0x0004a000010d7983 */ /* 0x001ee80000300800 */
[----:B------:R0:W3:Y:S02]  /*28870*/  @!P2 LDG.E.U8 R24, desc[UR24][R26.64] ;  /* 0x000000181a18a981 */ /* 0x0000e4000c1e1100 */
[----:B0-----:R-:W-:-:S02]  /*28880*/  @!P2 IMAD.MOV.U32 R26, RZ, RZ, R5 ;  /* 0x000000ffff1aa224 */ /* 0x001fc400078e0005 */
[----:B------:R-:W-:-:S05]  /*28890*/  @!P2 IMAD.MOV.U32 R27, RZ, RZ, R3 ;  /* 0x000000ffff1ba224 */ /* 0x000fca00078e0003 */
[----:B------:R0:W3:Y:S01]  /*288a0*/  @!P2 LDG.E.U8 R4, desc[UR24][R26.64] ;  /* 0x000000181a04a981 */ /* 0x0000e2000c1e1100 */
[----:B------:R-:W-:-:S03]  /*288b0*/  PRMT R2, RZ, 0x7610, R2 ;  /* 0x00007610ff027816 */ /* 0x000fc60000000002 */
[----:B------:R0:W-:Y:S01]  /*288c0*/  STL [R1+0x384], R3 ;  /* 0x0003840301007387 */ /* 0x0001e20000100800 */
[----:B----4-:R-:W-:-:S04]  /*288d0*/  IADD3 R6, P5, PT, R6, UR22, RZ ;  /* 0x0000001606067c10 */ /* 0x010fc8000ffbe0ff */
[----:B--2---:R-:W-:Y:S02]  /*288e0*/  IADD3.X R7, PT, PT, R7, UR60, RZ, P5, !PT ;  /* 0x0000003c07077c10 */ /* 0x004fe4000affe4ff */
[----:B------:R-:W-:Y:S01]  /*288f0*/  IADD3 R10, P4, PT, R10, UR22, RZ ;  /* 0x000000160a0a7c10 */ /* 0x000fe2000ff9e0ff */
[----:B0-----:R-:W-:Y:S02]  /*28900*/  @!P2 IMAD.MOV.U32 R26, RZ, RZ, R6 ;  /* 0x000000ffff1aa224 */ /* 0x001fe400078e0006 */
[----:B------:R-:W-:Y:S01]  /*28910*/  @!P2 IMAD.MOV.U32 R27, RZ, RZ, R7 ;  /* 0x000000ffff1ba224 */ /* 0x000fe200078e0007 */
[----:B------:R-:W-:-:S04]  /*28920*/  PRMT R34, RZ, 0x7610, R34 ;  /* 0x00007610ff227816 */ /* 0x000fc80000000022 */
[----:B------:R0:W2:Y:S01]  /*28930*/  @!P2 LDG.E.U8 R2, desc[UR24][R26.64] ;  /* 0x000000181a02a981 */ /* 0x0000a2000c1e1100 */
[----:B------:R-:W-:Y:S01]  /*28940*/  IADD3 R0, P3, PT, R0, UR22, RZ ;  /* 0x0000001600007c10 */ /* 0x000fe2000ff7e0ff */
[----:B0-----:R-:W-:Y:S02]  /*28950*/  @!P2 IMAD.MOV.U32 R26, RZ, RZ, R10 ;  /* 0x000000ffff1aa224 */ /* 0x001fe400078e000a */
[----:B------:R-:W-:Y:S04]  /*28960*/  STL [R1+0xe28], R40 ;  /* 0x000e282801007387 */ /* 0x000fe80000100800 */
[----:B-1----:R-:W4:Y:S01]  /*28970*/  LDL.LU R9, [R1+0x520] ;  /* 0x0005200001097983 */ /* 0x002f220000300800 */
[----:B---3--:R-:W-:-:S05]  /*28980*/  IADD3.X R13, PT, PT, R13, UR60, RZ, P4, !PT ;  /* 0x0000003c0d0d7c10 */ /* 0x008fca000a7fe4ff */
[----:B------:R-:W-:Y:S01]  /*28990*/  @!P2 IMAD.MOV.U32 R27, RZ, RZ, R13 ;  /* 0x000000ffff1ba224 */ /* 0x000fe200078e000d */
[----:B------:R-:W-:Y:S04]  /*289a0*/  STL [R1+0xe2c], R24 ;  /* 0x000e2c1801007387 */ /* 0x000fe80000100800 */
[----:B------:R-:W3:Y:S04]  /*289b0*/  LDL.LU R8, [R1+0x394] ;  /* 0x0003940001087983 */ /* 0x000ee80000300800 */
[----:B------:R-:W3:Y:S04]  /*289c0*/  LDL.LU R5, [R1+0x398] ;  /* 0x0003980001057983 */ /* 0x000ee80000300800 */
[----:B------:R-:W3:Y:S04]  /*289d0*/  LDL.LU R3, [R1+0x4b4] ;  /* 0x0004b40001037983 */ /* 0x000ee80000300800 */
[----:B------:R0:W3:Y:S04]  /*289e0*/  @!P2 LDG.E.U8 R34, desc[UR24][R26.64] ;  /* 0x000000181a22a981 */ /* 0x0000e8000c1e1100 */
[----:B------:R-:W-:Y:S04]  /*289f0*/  STL [R1+0xe30], R4 ;  /* 0x000e300401007387 */ /* 0x000fe80000100800 */
[----:B------:R-:W-:Y:S04]  /*28a00*/  STL [R1+0x424], R6 ;  /* 0x0004240601007387 */ /* 0x000fe80000100800 */
[----:B------:R-:W-:Y:S04]  /*28a10*/  STL [R1+0x524], R0 ;  /* 0x0005240001007387 */ /* 0x000fe80000100800 */
[----:B------:R-:W-:Y:S04]  /*28a20*/  STL [R1+0x4a4], R10 ;  /* 0x0004a40a01007387 */ /* 0x000fe80000100800 */
[----:B------:R1:W-:Y:S04]  /*28a30*/  STL [R1+0x420], R7 ;  /* 0x0004200701007387 */ /* 0x0003e80000100800 */
[----:B------:R0:W-:Y:S04]  /*28a40*/  STL [R1+0x4a0], R13 ;  /* 0x0004a00d01007387 */ /* 0x0001e80000100800 */
[----:B-1----:R-:W3:Y:S04]  /*28a50*/  LDL.LU R7, [R1+0x430] ;  /* 0x0004300001077983 */ /* 0x002ee80000300800 */
[----:B------:R-:W3:Y:S01]  /*28a60*/  LDL.LU R6, [R1+0x434] ;  /* 0x0004340001067983 */ /* 0x000ee20000300800 */
[----:B------:R-:W-:Y:S01]  /*28a70*/  PRMT R22, RZ, 0x7610, R22 ;  /* 0x00007610ff167816 */ /* 0x000fe20000000016 */
[----:B0-----:R-:W-:Y:S01]  /*28a80*/  @!P2 IMAD.MOV.U32 R26, RZ, RZ, R0 ;  /* 0x000000ffff1aa224 */ /* 0x001fe200078e0000 */
[----:B----4-:R-:W-:-:S05]  /*28a90*/  IADD3.X R9, PT, PT, R9, UR60, RZ, P3, !PT ;  /* 0x0000003c09097c10 */ /* 0x010fca0009ffe4ff */
[----:B------:R-:W-:Y:S01]  /*28aa0*/  @!P2 IMAD.MOV.U32 R27, RZ, RZ, R9 ;  /* 0x000000ffff1ba224 */ /* 0x000fe200078e0009 */
[----:B------:R-:W-:Y:S04]  /*28ab0*/  STL [R1+0x520], R9 ;  /* 0x0005200901007387 */ /* 0x000fe80000100800 */
[----:B------:R-:W4:Y:S04]  /*28ac0*/  LDL.LU R4, [R1+0x4b0] ;  /* 0x0004b00001047983 */ /* 0x000f280000300800 */
[----:B--2---:R-:W-:Y:S04]  /*28ad0*/  STL [R1+0xe34], R2 ;  /* 0x000e340201007387 */ /* 0x004fe80000100800 */
[----:B------:R0:W2:Y:S01]  /*28ae0*/  @!P2 LDG.E.U8 R22, desc[UR24][R26.64] ;  /* 0x000000181a16a981 */ /* 0x0000a2000c1e1100 */
[----:B------:R-:W-:-:S02]  /*28af0*/  PRMT R51, RZ, 0x7610, R51 ;  /* 0x00007610ff337816 */ /* 0x000fc40000000033 */
[----:B------:R-:W-:Y:S02]  /*28b00*/  PRMT R50, RZ, 0x7610, R50 ;  /* 0x00007610ff327816 */ /* 0x000fe40000000032 */
[----:B---3--:R-:W-:Y:S01]  /*28b10*/  IADD3 R5, P5, PT, R5, UR22, RZ ;  /* 0x0000001605057c10 */ /* 0x008fe2000ffbe0ff */
[----:B------:R-:W-:Y:S04]  /*28b20*/  STL [R1+0xe38], R34 ;  /* 0x000e382201007387 */ /* 0x000fe80000100800 */
[----:B------:R-:W3:Y:S04]  /*28b30*/  LDL.LU R14, [R1+0x530] ;  /* 0x00053000010e7983 */ /* 0x000ee80000300800 */
[----:B------:R-:W3:Y:S01]  /*28b40*/  LDL.LU R13, [R1+0x534] ;  /* 0x00053400010d7983 */ /* 0x000ee20000300800 */
[----:B------:R-:W-:Y:S01]  /*28b50*/  IADD3.X R8, PT, PT, R8, UR60, RZ, P5, !PT ;  /* 0x0000003c08087c10 */ /* 0x000fe2000affe4ff */
[----:B0-----:R-:W-:Y:S01]  /*28b60*/  @!P2 IMAD.MOV.U32 R26, RZ, RZ, R5 ;  /* 0x000000ffff1aa224 */ /* 0x001fe200078e0005 */
[----:B------:R-:W-:-:S03]  /*28b70*/  IADD3 R6, P4, PT, R6, UR22, RZ ;  /* 0x0000001606067c10 */ /* 0x000fc6000ff9e0ff */
[----:B------:R-:W-:Y:S01]  /*28b80*/  @!P2 IMAD.MOV.U32 R27, RZ, RZ, R8 ;  /* 0x000000ffff1ba224 */ /* 0x000fe200078e0008 */
[----:B------:R-:W-:Y:S01]  /*28b90*/  IADD3 R3, P3, PT, R3, UR22, RZ ;  /* 0x0000001603037c10 */ /* 0x000fe2000ff7e0ff */
[----:B------:R-:W3:Y:S01]  /*28ba0*/  LDL.LU R10, [R1+0x3a4] ;  /* 0x0003a400010a7983 */ /* 0x000ee20000300800 */
[----:B------:R-:W-:-:S03]  /*28bb0*/  IADD3.X R7, PT, PT, R7, UR60, RZ, P4, !PT ;  /* 0x0000003c07077c10 */ /* 0x000fc6000a7fe4ff */
[----:B------:R0:W3:Y:S04]  /*28bc0*/  @!P2 LDG.E.U8 R51, desc[UR24][R26.64] ;  /* 0x000000181a33a981 */ /* 0x0000e8000c1e1100 */
[----:B------:R-:W3:Y:S01]  /*28bd0*/  LDL.LU R0, [R1+0x3a8] ;  /* 0x0003a80001007983 */ /* 0x000ee20000300800 */
[----:B0-----:R-:W-:Y:S02]  /*28be0*/  @!P2 IMAD.MOV.U32 R26, RZ, RZ, R6 ;  /* 0x000000ffff1aa224 */ /* 0x001fe400078e0006 */
[----:B------:R-:W-:-:S05]  /*28bf0*/  @!P2 IMAD.MOV.U32 R27, RZ, RZ, R7 ;  /* 0x000000ffff1ba224 */ /* 0x000fca00078e0007 */
[----:B------:R0:W3:Y:S01]  /*28c00*/  @!P2 LDG.E.U8 R50, desc[UR24][R26.64] ;  /* 0x000000181a32a981 */ /* 0x0000e2000c1e1100 */
[----:B------:R-:W-:Y:S02]  /*28c10*/  PRMT R28, RZ, 0x7610, R28 ;  /* 0x00007610ff1c7816 */ /* 0x000fe4000000001c */
[----:B----4-:R-:W-:Y:S01]  /*28c20*/  IADD3.X R4, PT, PT, R4, UR60, RZ, P3, !PT ;  /* 0x0000003c04047c10 */ /* 0x010fe20009ffe4ff */
[----:B--2---:R-:W-:Y:S04]  /*28c30*/  STL [R1+0xe3c], R22 ;  /* 0x000e3c1601007387 */ /* 0x004fe80000100800 */
[----:B------:R1:W-:Y:S01]  /*28c40*/  STL [R1+0x398], R5 ;  /* 0x0003980501007387 */ /* 0x0003e20000100800 */
[----:B0-----:R-:W-:-:S03]  /*28c50*/  @!P2 IMAD.MOV.U32 R26, RZ, RZ, R3 ;  /* 0x000000ffff1aa224 */ /* 0x001fc600078e0003 */
[----:B------:R-:W-:Y:S01]  /*28c60*/  STL [R1+0x4b4], R3 ;  /* 0x0004b40301007387 */ /* 0x000fe20000100800 */
[----:B------:R-:W-:-:S03]  /*28c70*/  @!P2 IMAD.MOV.U32 R27, RZ, RZ, R4 ;  /* 0x000000ffff1ba224 */ /* 0x000fc600078e0004 */
[----:B------:R-:W-:Y:S04]  /*28c80*/  STL [R1+0x434], R6 ;  /* 0x0004340601007387 */ /* 0x000fe80000100800 */
[----:B------:R0:W-:Y:S04]  /*28c90*/  STL [R1+0x394], R8 ;  /* 0x0003940801007387 */ /* 0x0001e80000100800 */
[----:B------:R2:W-:Y:S04]  /*28ca0*/  STL [R1+0x430], R7 ;  /* 0x0004300701007387 */ /* 0x0005e80000100800 */
[----:B-1----:R-:W4:Y:S01]  /*28cb0*/  LDL.LU R5, [R1+0x440] ;  /* 0x0004400001057983 */ /* 0x002f220000300800 */
[----:B------:R-:W-:-:S03]  /*28cc0*/  PRMT R19, RZ, 0x7610, R19 ;  /* 0x00007610ff137816 */ /* 0x000fc60000000013 */
[----:B------:R-:W4:Y:S04]  /*28cd0*/  LDL.LU R2, [R1+0x444] ;  /* 0x0004440001027983 */ /* 0x000f280000300800 */
[----:B------:R1:W4:Y:S04]  /*28ce0*/  @!P2 LDG.E.U8 R28, desc[UR24][R26.64] ;  /* 0x000000181a1ca981 */ /* 0x000328000c1e1100 */
[----:B------:R0:W-:Y:S01]  /*28cf0*/  STL [R1+0x4b0], R4 ;  /* 0x0004b00401007387 */ /* 0x0001e20000100800 */
[----:B---3--:R-:W-:-:S04]  /*28d00*/  IADD3 R13, P3, PT, R13, UR22, RZ ;  /* 0x000000160d0d7c10 */ /* 0x008fc8000ff7e0ff */
[----:B------:R-:W-:Y:S01]  /*28d10*/  IADD3.X R14, PT, PT, R14, UR60, RZ, P3, !PT ;  /* 0x0000003c0e0e7c10 */ /* 0x000fe20009ffe4ff */
[----:B-1----:R-:W-:-:S04]  /*28d20*/  @!P2 IMAD.MOV.U32 R26, RZ, RZ, R13 ;  /* 0x000000ffff1aa224 */ /* 0x002fc800078e000d */
[----:B------:R-:W-:-:S05]  /*28d30*/  @!P2 IMAD.MOV.U32 R27, RZ, RZ, R14 ;  /* 0x000000ffff1ba224 */ /* 0x000fca00078e000e */
[----:B------:R1:W3:Y:S04]  /*28d40*/  @!P2 LDG.E.U8 R19, desc[UR24][R26.64] ;  /* 0x000000181a13a981 */ /* 0x0002e8000c1e1100 */
[----:B------:R-:W-:Y:S04]  /*28d50*/  STL [R1+0xe40], R51 ;  /* 0x000e403301007387 */ /* 0x000fe80000100800 */
[----:B0-----:R-:W3:Y:S04]  /*28d60*/  LDL.LU R8, [R1+0x4c4] ;  /* 0x0004c40001087983 */ /* 0x001ee80000300800 */
[----:B------:R-:W-:Y:S04]  /*28d70*/  STL [R1+0xe44], R50 ;  /* 0x000e443201007387 */ /* 0x000fe80000100800 */
[----:B------:R-:W3:Y:S04]  /*28d80*/  LDL.LU R9, [R1+0x4c0] ;  /* 0x0004c00001097983 */ /* 0x000ee80000300800 */
[----:B--2---:R-:W2:Y:S04]  /*28d90*/  LDL.LU R7, [R1+0x540] ;  /* 0x0005400001077983 */ /* 0x004ea80000300800 */
[----:B------:R-:W2:Y:S04]  /*28da0*/  LDL.LU R6, [R1+0x544] ;  /* 0x0005440001067983 */ /* 0x000ea80000300800 */
[----:B------:R-:W2:Y:S04]  /*28db0*/  LDL.LU R4, [R1+0x3b4] ;  /* 0x0003b40001047983 */ /* 0x000ea80000300800 */
[----:B------:R-:W2:Y:S01]  /*28dc0*/  LDL.LU R3, [R1+0x3b8] ;  /* 0x0003b80001037983 */ /* 0x000ea20000300800 */
[----:B------:R-:W-:-:S04]  /*28dd0*/  IADD3 R0, P5, PT, R0, UR22, RZ ;  /* 0x0000001600007c10 */ /* 0x000fc8000ffbe0ff */
[----:B------:R-:W-:Y:S01]  /*28de0*/  IADD3.X R10, PT, PT, R10, UR60, RZ, P5, !PT ;  /* 0x0000003c0a0a7c10 */ /* 0x000fe2000affe4ff */
[----:B-1----:R-:W-:Y:S01]  /*28df0*/  @!P2 IMAD.MOV.U32 R26, RZ, RZ, R0 ;  /* 0x000000ffff1aa224 */ /* 0x002fe200078e0000 */
[----:B------:R-:W-:-:S03]  /*28e00*/  PRMT R45, RZ, 0x7610, R45 ;  /* 0x00007610ff2d7816 */ /* 0x000fc6000000002d */
[----:B------:R-:W-:Y:S01]  /*28e10*/  @!P2 IMAD.MOV.U32 R27, RZ, RZ, R10 ;  /* 0x000000ffff1ba224 */ /* 0x000fe200078e000a */
[----:B------:R-:W-:-:S04]  /*28e20*/  PRMT R44, RZ, 0x7610, R44 ;  /* 0x00007610ff2c7816 */ /* 0x000fc8000000002c */
[----:B------:R0:W2:Y:S01]  /*28e30*/  @!P2 LDG.E.U8 R45, desc[UR24][R26.64] ;  /* 0x000000181a2da981 */ /* 0x0000a2000c1e1100 */
[----:B----4-:R-:W-:-:S03]  /*28e40*/  IADD3 R2, P4, PT, R2, UR22, RZ ;  /* 0x0000001602027c10 */ /* 0x010fc6000ff9e0ff */
[----:B------:R-:W-:Y:S01]  /*28e50*/  STL [R1+0xe48], R28 ;  /* 0x000e481c01007387 */ /* 0x000fe20000100800 */
[----:B------:R-:W-:-:S03]  /*28e60*/  IADD3.X R5, PT, PT, R5, UR60, RZ, P4, !PT ;  /* 0x0000003c05057c10 */ /* 0x000fc6000a7fe4ff */
[----:B------:R1:W-:Y:S04]  /*28e70*/  STL [R1+0x534], R13 ;  /* 0x0005340d01007387 */ /* 0x0003e80000100800 */
[----:B------:R-:W-:Y:S04]  /*28e80*/  STL [R1+0x444], R2 ;  /* 0x0004440201007387 */ /* 0x000fe80000100800 */
[----:B------:R4:W-:Y:S04]  /*28e90*/  STL [R1+0x3a8], R0 ;  /* 0x0003a80001007387 */ /* 0x0009e80000100800 */
[----:B------:R1:W-:Y:S04]  /*28ea0*/  STL [R1+0x530], R14 ;  /* 0x0005300e01007387 */ /* 0x0003e80000100800 */
[----:B------:R1:W-:Y:S01]  /*28eb0*/  STL [R1+0x3a4], R10 ;  /* 0x0003a40a01007387 */ /* 0x0003e20000100800 */
[----:B0-----:R-:W-:-:S02]  /*28ec0*/  @!P2 IMAD.MOV.U32 R26, RZ, RZ, R2 ;  /* 0x000000ffff1aa224 */ /* 0x001fc400078e0002 */
[----:B------:R-:W-:Y:S01]  /*28ed0*/  @!P2 IMAD.MOV.U32 R27, RZ, RZ, R5 ;  /* 0x000000ffff1ba224 */ /* 0x000fe200078e0005 */
[----:B------:R-:W-:-:S04]  /*28ee0*/  PRMT R16, RZ, 0x7610, R16 ;  /* 0x00007610ff107816 */ /* 0x000fc80000000010 */
[----:B------:R0:W2:Y:S01]  /*28ef0*/  @!P2 LDG.E.U8 R44, desc[UR24][R26.64] ;  /* 0x000000181a2ca981 */ /* 0x0000a2000c1e1100 */
[----:B------:R-:W-:-:S03]  /*28f00*/  PRMT R15, RZ, 0x7610, R15 ;  /* 0x00007610ff0f7816 */ /* 0x000fc6000000000f */
[----:B---3--:R-:W-:Y:S04]  /*28f10*/  STL [R1+0xe4c], R19 ;  /* 0x000e4c1301007387 */ /* 0x008fe80000100800 */
[----:B------:R3:W-:Y:S04]  /*28f20*/  STL [R1+0x440], R5 ;  /* 0x0004400501007387 */ /* 0x0007e80000100800 */
[----:B-1----:R-:W2:Y:S04]  /*28f30*/  LDL.LU R13, [R1+0x454] ;  /* 0x00045400010d7983 */ /* 0x002ea80000300800 */
[----:B----4-:R-:W4:Y:S04]  /*28f40*/  LDL.LU R0, [R1+0x4d4] ;  /* 0x0004d40001007983 */ /* 0x010f280000300800 */
[----:B------:R-:W4:Y:S04]  /*28f50*/  LDL.LU R14, [R1+0x450] ;  /* 0x00045000010e7983 */ /* 0x000f280000300800 */
[----:B------:R-:W4:Y:S01]  /*28f60*/  LDL.LU R10, [R1+0x4d0] ;  /* 0x0004d000010a7983 */ /* 0x000f220000300800 */
[----:B------:R-:W-:-:S03]  /*28f70*/  IADD3 R8, P4, PT, R8, UR22, RZ ;  /* 0x0000001608087c10 */ /* 0x000fc6000ff9e0ff */
[----:B---3--:R-:W3:Y:S04]  /*28f80*/  LDL.LU R5, [R1+0x550] ;  /* 0x0005500001057983 */ /* 0x008ee80000300800 */
[----:B------:R-:W3:Y:S01]  /*28f90*/  LDL.LU R2, [R1+0x554] ;  /* 0x0005540001027983 */ /* 0x000ee20000300800 */
[----:B0-----:R-:W-:-:S03]  /*28fa0*/  @!P2 IMAD.MOV.U32 R26, RZ, RZ, R8 ;  /* 0x000000ffff1aa224 */ /* 0x001fc600078e0008 */
[----:B------:R0:W-:Y:S01]  /*28fb0*/  STL [R1+0x4c4], R8 ;  /* 0x0004c40801007387 */ /* 0x0001e20000100800 */
[----:B------:R-:W-:-:S05]  /*28fc0*/  IADD3.X R9, PT, PT, R9, UR60, RZ, P4, !PT ;  /* 0x0000003c09097c10 */ /* 0x000fca000a7fe4ff */
[----:B------:R-:W-:Y:S01]  /*28fd0*/  @!P2 IMAD.MOV.U32 R27, RZ, RZ, R9 ;  /* 0x000000ffff1ba224 */ /* 0x000fe200078e0009 */
[----:B--2---:R-:W-:-:S04]  /*28fe0*/  IADD3 R6, P3, PT, R6, UR22, RZ ;  /* 0x0000001606067c10 */ /* 0x004fc8000ff7e0ff */
[----:B------:R1:W2:Y:S01]  /*28ff0*/  @!P2 LDG.E.U8 R16, desc[UR24][R26.64] ;  /* 0x000000181a10a981 */ /* 0x0002a2000c1e1100 */
[----:B------:R-:W-:Y:S02]  /*29000*/  IADD3.X R7, PT, PT, R7, UR60, RZ, P3, !PT ;  /* 0x0000003c07077c10 */ /* 0x000fe40009ffe4ff */
[----:B------:R-:W-:Y:S01]  /*29010*/  IADD3 R3, P5, PT, R3, UR22, RZ ;  /* 0x0000001603037c10 */ /* 0x000fe2000ffbe0ff */
[----:B------:R0:W-:Y:S03]  /*29020*/  STL [R1+0x544], R6 ;  /* 0x0005440601007387 */ /* 0x0001e60000100800 */
[----:B------:R-:W-:Y:S01]  /*29030*/  IADD3.X R4, PT, PT, R4, UR60, RZ, P5, !PT ;  /* 0x0000003c04047c10 */ /* 0x000fe2000affe4ff */
[----:B------:R-:W-:Y:S01]  /*29040*/  STL [R1+0x3b8], R3 ;  /* 0x0003b80301007387 */ /* 0x000fe20000100800 */
[----:B-1----:R-:W-:Y:S02]  /*29050*/  @!P2 IMAD.MOV.U32 R26, RZ, RZ, R6 ;  /* 0x000000ffff1aa224 */ /* 0x002fe400078e0006 */
[----:B------:R-:W-:Y:S01]  /*29060*/  @!P2 IMAD.MOV.U32 R27, RZ, RZ, R7 ;  /* 0x000000ffff1ba224 */ /* 0x000fe200078e0007 */
[----:B------:R1:W-:Y:S04]  /*29070*/  STL [R1+0x4c0], R9 ;  /* 0x0004c00901007387 */ /* 0x0003e80000100800 */
[----:B------:R1:W-:Y:S04]  /*29080*/  STL [R1+0x540], R7 ;  /* 0x0005400701007387 */ /* 0x0003e80000100800 */
[----:B------:R1:W-:Y:S04]  /*29090*/  STL [R1+0x3b4], R4 ;  /* 0x0003b40401007387 */ /* 0x0003e80000100800 */
[----:B0-----:R-:W2:Y:S04]  /*290a0*/  LDL.LU R8, [R1+0x3c8] ;  /* 0x0003c80001087983 */ /* 0x001ea80000300800 */
[----:B------:R-:W2:Y:S04]  /*290b0*/  LDL.LU R6, [R1+0x464] ;  /* 0x0004640001067983 */ /* 0x000ea80000300800 */
[----:B------:R0:W2:Y:S04]  /*290c0*/  @!P2 LDG.E.U8 R15, desc[UR24][R26.64] ;  /* 0x000000181a0fa981 */ /* 0x0000a8000c1e1100 */
[----:B-1----:R-:W2:Y:S04]  /*290d0*/  LDL.LU R9, [R1+0x3c4] ;  /* 0x0003c40001097983 */ /* 0x002ea80000300800 */
[----:B------:R-:W2:Y:S01]  /*290e0*/  LDL.LU R7, [R1+0x460] ;  /* 0x0004600001077983 */ /* 0x000ea20000300800 */
[----:B0-----:R-:W-:-:S02]  /*290f0*/  @!P2 IMAD.MOV.U32 R27, RZ, RZ, R4 ;  /* 0x000000ffff1ba224 */ /* 0x001fc400078e0004 */
[----:B------:R-:W-:Y:S01]  /*29100*/  @!P2 IMAD.MOV.U32 R26, RZ, RZ, R3 ;  /* 0x000000ffff1aa224 */ /* 0x000fe200078e0003 */
[----:B------:R-:W2:Y:S04]  /*29110*/  LDL.LU R4, [R1+0x4e0] ;  /* 0x0004e00001047983 */ /* 0x000ea80000300800 */
[----:B------:R-:W2:Y:S01]  /*29120*/  LDL.LU R3, [R1+0x4e4] ;  /* 0x0004e40001037983 */ /* 0x000ea20000300800 */
[----:B------:R-:W-:Y:S02]  /*29130*/  PRMT R39, RZ, 0x7610, R39 ;  /* 0x00007610ff277816 */ /* 0x000fe40000000027 */
[----:B------:R-:W-:-:S04]  /*29140*/  PRMT R33, RZ, 0x7610, R33 ;  /* 0x00007610ff217816 */ /* 0x000fc80000000021 */
[----:B------:R0:W2:Y:S01]  /*29150*/  @!P2 LDG.E.U8 R39, desc[UR24][R26.64] ;  /* 0x000000181a27a981 */ /* 0x0000a2000c1e1100 */
[----:B------:R-:W-:Y:S02]  /*29160*/  PRMT R12, RZ, 0x7610, R12 ;  /* 0x00007610ff0c7816 */ /* 0x000fe4000000000c */
[----:B------:R-:W-:Y:S02]  /*29170*/  IADD3 R13, P5, PT, R13, UR22, RZ ;  /* 0x000000160d0d7c10 */ /* 0x000fe4000ffbe0ff */
[----:B----4-:R-:W-:Y:S02]  /*29180*/  IADD3 R0, P4, PT, R0, UR22, RZ ;  /* 0x0000001600007c10 */ /* 0x010fe4000ff9e0ff */
[----:B------:R-:W-:Y:S01]  /*29190*/  IADD3.X R14, PT, PT, R14, UR60, RZ, P5, !PT ;  /* 0x0000003c0e0e7c10 */ /* 0x000fe2000affe4ff */
[----:B0-----:R-:W-:Y:S01]  /*291a0*/  @!P2 IMAD.MOV.U32 R26, RZ, RZ, R13 ;  /* 0x000000ffff1aa224 */ /* 0x001fe200078e000d */
[----:B------:R-:W-:Y:S01]  /*291b0*/  STL [R1+0x454], R13 ;  /* 0x0004540d01007387 */ /* 0x000fe20000100800 */
[----:B------:R-:W-:-:S02]  /*291c0*/  IADD3.X R10, PT, PT, R10, UR60, RZ, P4, !PT ;  /* 0x0000003c0a0a7c10 */ /* 0x000fc4000a7fe4ff */
[----:B------:R-:W-:-:S05]  /*291d0*/  @!P2 IMAD.MOV.U32 R27, RZ, RZ, R14 ;  /* 0x000000ffff1ba224 */ /* 0x000fca00078e000e */
[----:B------:R0:W4:Y:S01]  /*291e0*/  @!P2 LDG.E.U8 R33, desc[UR24][R26.64] ;  /* 0x000000181a21a981 */ /* 0x000122000c1e1100 */
[----:B---3--:R-:W-:-:S04]  /*291f0*/  IADD3 R2, P3, PT, R2, UR22, RZ ;  /* 0x0000001602027c10 */ /* 0x008fc8000ff7e0ff */
[----:B------:R-:W-:Y:S01]  /*29200*/  IADD3.X R5, PT, PT, R5, UR60, RZ, P3, !PT ;  /* 0x0000003c05057c10 */ /* 0x000fe20009ffe4ff */
[----:B------:R-:W-:Y:S01]  /*29210*/  STL [R1+0x554], R2 ;  /* 0x0005540201007387 */ /* 0x000fe20000100800 */
[----:B0-----:R-:W-:-:S03]  /*29220*/  @!P2 IMAD.MOV.U32 R26, RZ, RZ, R0 ;  /* 0x000000ffff1aa224 */ /* 0x001fc600078e0000 */
[----:B------:R0:W-:Y:S01]  /*29230*/  STL [R1+0x4d4], R0 ;  /* 0x0004d40001007387 */ /* 0x0001e20000100800 */
[----:B------:R-:W-:-:S03]  /*29240*/  @!P2 IMAD.MOV.U32 R27, RZ, RZ, R10 ;  /* 0x000000ffff1ba224 */ /* 0x000fc600078e000a */
[----:B------:R-:W-:Y:S04]  /*29250*/  STL [R1+0x450], R14 ;  /* 0x0004500e01007387 */ /* 0x000fe80000100800 */
[----:B------:R-:W-:Y:S04]  /*29260*/  STL [R1+0x4d0], R10 ;  /* 0x0004d00a01007387 */ /* 0x000fe80000100800 */
[----:B------:R1:W-:Y:S04]  /*29270*/  STL [R1+0x550], R5 ;  /* 0x0005500501007387 */ /* 0x0003e80000100800 */
[----:B0-----:R-:W3:Y:S04]  /*29280*/  LDL.LU R0, [R1+0x564] ;  /* 0x0005640001007983 */ /* 0x001ee80000300800 */
[----:B------:R0:W4:Y:S02]  /*29290*/  @!P2 LDG.E.U8 R12, desc[UR24][R26.64] ;  /* 0x000000181a0ca981 */ /* 0x000124000c1e1100 */
[----:B0-----:R-:W-:-:S02]  /*292a0*/  @!P2 IMAD.MOV.U32 R26, RZ, RZ, R2 ;  /* 0x000000ffff1aa224 */ /* 0x001fc400078e0002 */
[----:B------:R-:W4:Y:S01]  /*292b0*/  LDL.LU R2, [R1+0x560] ;  /* 0x0005600001027983 */ /* 0x000f220000300800 */
[----:B------:R-:W-:-:S03]  /*292c0*/  @!P2 IMAD.MOV.U32 R27, RZ, RZ, R5 ;  /* 0x000000ffff1ba224 */ /* 0x000fc600078e0005 */
[----:B------:R-:W4:Y:S01]  /*292d0*/  LDL.LU R18, [R1+0x3d4] ;  /* 0x0003d40001127983 */ /* 0x000f220000300800 */
[----:B--2---:R-:W-:-:S03]  /*292e0*/  IADD3 R8, P5, PT, R8, UR22, RZ ;  /* 0x0000001608087c10 */ /* 0x004fc6000ffbe0ff */
[----:B------:R-:W2:Y:S01]  /*292f0*/  LDL.LU R17, [R1+0x3d8] ;  /* 0x0003d80001117983 */ /* 0x000ea20000300800 */
[----:B------:R-:W-:-:S03]  /*29300*/  IADD3 R6, P4, PT, R6, UR22, RZ ;  /* 0x0000001606067c10 */ /* 0x000fc6000ff9e0ff */
[----:B-1----:R-:W2:Y:S04]  /*29310*/  LDL.LU R5, [R1+0x474] ;  /* 0x0004740001057983 */ /* 0x002ea80000300800 */
[----:B------:R0:W-:Y:S01]  /*29320*/  STL [R1+0x3c8], R8 ;  /* 0x0003c80801007387 */ /* 0x0001e20000100800 */
[----:B------:R-:W-:Y:S02]  /*29330*/  IADD3.X R9, PT, PT, R9, UR60, RZ, P5, !PT ;  /* 0x0000003c09097c10 */ /* 0x000fe4000affe4ff */
[----:B------:R-:W-:Y:S02]  /*29340*/  IADD3.X R7, PT, PT, R7, UR60, RZ, P4, !PT ;  /* 0x0000003c07077c10 */ /* 0x000fe4000a7fe4ff */
[----:B------:R-:W-:-:S05]  /*29350*/  IADD3 R3, P3, PT, R3, UR22, RZ ;  /* 0x0000001603037c10 */ /* 0x000fca000ff7e0ff */
[----:B------:R-:W-:Y:S04]  /*29360*/  STL [R1+0x4e4], R3 ;  /* 0x0004e40301007387 */ /* 0x000fe80000100800 */
[----:B------:R-:W-:Y:S04]  /*29370*/  STL [R1+0x464], R6 ;  /* 0x0004640601007387 */ /* 0x000fe80000100800 */
[----:B------:R1:W-:Y:S04]  /*29380*/  STL [R1+0x3c4], R9 ;  /* 0x0003c40901007387 */ /* 0x0003e80000100800 */
[----:B------:R0:W-:Y:S04]  /*29390*/  STL [R1+0x460], R7 ;  /* 0x0004600701007387 */ /* 0x0001e80000100800 */
[----:B------:R-:W2:Y:S01]  /*293a0*/  LDL.LU R14, [R1+0x470] ;  /* 0x00047000010e7983 */ /* 0x000ea20000300800 */
[----:B------:R-:W-:-:S02]  /*293b0*/  PRMT R11, RZ, 0x7610, R11 ;  /* 0x00007610ff0b7816 */ /* 0x000fc4000000000b */
[----:B------:R-:W-:-:S04]  /*293c0*/  PRMT R29, RZ, 0x7610, R29 ;  /* 0x00007610ff1d7816 */ /* 0x000fc8000000001d */
[----:B------:R0:W2:Y:S01]  /*293d0*/  @!P2 LDG.E.U8 R11, desc[UR24][R26.64] ;  /* 0x000000181a0ba981 */ /* 0x0000a2000c1e1100 */
[----:B------:R-:W-:Y:S02]  /*293e0*/  PRMT R30, RZ, 0x7610, R30 ;  /* 0x00007610ff1e7816 */ /* 0x000fe4000000001e */
[----:B------:R-:W-:Y:S01]  /*293f0*/  IADD3.X R4, PT, PT, R4, UR60, RZ, P3, !PT ;  /* 0x0000003c04047c10 */ /* 0x000fe20009ffe4ff */
[----:B0-----:R-:W-:Y:S02]  /*29400*/  @!P2 IMAD.MOV.U32 R26, RZ, RZ, R8 ;  /* 0x000000ffff1aa224 */ /* 0x001fe400078e0008 */
[----:B------:R-:W-:-:S05]  /*29410*/  @!P2 IMAD.MOV.U32 R27, RZ, RZ, R9 ;  /* 0x000000ffff1ba224 */ /* 0x000fca00078e0009 */
[----:B------:R0:W2:Y:S01]  /*29420*/  @!P2 LDG.E.U8 R29, desc[UR24][R26.64] ;  /* 0x000000181a1da981 */ /* 0x0000a2000c1e1100 */
[----:B------:R-:W-:-:S03]  /*29430*/  PRMT R31, RZ, 0x7610, R31 ;  /* 0x00007610ff1f7816 */ /* 0x000fc6000000001f */
[----:B------:R1:W-:Y:S04]  /*29440*/  STL [R1+0x4e0], R4 ;  /* 0x0004e00401007387 */ /* 0x0003e80000100800 */
[----:B------:R-:W2:Y:S01]  /*29450*/  LDL.LU R10, [R1+0x4f4] ;  /* 0x0004f400010a7983 */ /* 0x000ea20000300800 */
[----:B0-----:R-:W-:Y:S02]  /*29460*/  @!P2 IMAD.MOV.U32 R26, RZ, RZ, R6 ;  /* 0x000000ffff1aa224 */ /* 0x001fe400078e0006 */
[----:B------:R-:W-:Y:S01]  /*29470*/  @!P2 IMAD.MOV.U32 R27, RZ, RZ, R7 ;  /* 0x000000ffff1ba224 */ /* 0x000fe200078e0007 */
[----:B------:R-:W2:Y:S04]  /*29480*/  LDL.LU R8, [R1+0x56c] ;  /* 0x00056c0001087983 */ /* 0x000ea80000300800 */
[----:B------:R0:W2:Y:S01]  /*29490*/  @!P2 LDG.E.U8 R30, desc[UR24][R26.64] ;  /* 0x000000181a1ea981 */ /* 0x0000a2000c1e1100 */
[----:B------:R-:W-:-:S03]  /*294a0*/  PRMT R35, RZ, 0x7610, R35 ;  /* 0x00007610ff237816 */ /* 0x000fc60000000023 */
[----:B------:R-:W2:Y:S04]  /*294b0*/  LDL.LU R13, [R1+0x4f0] ;  /* 0x0004f000010d7983 */ /* 0x000ea80000300800 */
[----:B-1----:R-:W2:Y:S01]  /*294c0*/  LDL.LU R9, [R1+0x3f0] ;  /* 0x0003f00001097983 */ /* 0x002ea20000300800 */
[----:B0-----:R-:W-:Y:S02]  /*294d0*/  @!P2 IMAD.MOV.U32 R26, RZ, RZ, R3 ;  /* 0x000000ffff1aa224 */ /* 0x001fe400078e0003 */
[----:B------:R-:W-:Y:S01]  /*294e0*/  @!P2 IMAD.MOV.U32 R27, RZ, RZ, R4 ;  /* 0x000000ffff1ba224 */ /* 0x000fe200078e0004 */
[----:B------:R-:W2:Y:S04]  /*294f0*/  LDL.LU R7, [R1+0x3e4] ;  /* 0x0003e40001077983 */ /* 0x000ea80000300800 */
[----:B------:R0:W2:Y:S01]  /*29500*/  @!P2 LDG.E.U8 R31, desc[UR24][R26.64] ;  /* 0x000000181a1fa981 */ /* 0x0000a2000c1e1100 */
[----:B------:R-:W-:-:S03]  /*29510*/  PRMT R36, RZ, 0x7610, R36 ;  /* 0x00007610ff247816 */ /* 0x000fc60000000024 */
[----:B------:R-:W2:Y:S04]  /*29520*/  LDL.LU R6, [R1+0x3e8] ;  /* 0x0003e80001067983 */ /* 0x000ea80000300800 */
[----:B------:R-:W2:Y:S01]  /*29530*/  LDL.LU R3, [R1+0x484] ;  /* 0x0004840001037983 */ /* 0x000ea20000300800 */
[----:B---3--:R-:W-:-:S05]  /*29540*/  IADD3 R0, P3, PT, R0, UR22, RZ ;  /* 0x0000001600007c10 */ /* 0x008fca000ff7e0ff */
[----:B0-----:R-:W-:Y:S01]  /*29550*/  @!P2 IMAD.MOV.U32 R26, RZ, RZ, R0 ;  /* 0x000000ffff1aa224 */ /* 0x001fe200078e0000 */
[----:B------:R-:W-:Y:S01]  /*29560*/  STL [R1+0x564], R0 ;  /* 0x0005640001007387 */ /* 0x000fe20000100800 */
[----:B----4-:R-:W-:-:S05]  /*29570*/  IADD3.X R2, PT, PT, R2, UR60, RZ, P3, !PT ;  /* 0x0000003c02027c10 */ /* 0x010fca0009ffe4ff */
[----:B------:R-:W-:Y:S01]  /*29580*/  @!P2 IMAD.MOV.U32 R27, RZ, RZ, R2 ;  /* 0x000000ffff1ba224 */ /* 0x000fe200078e0002 */
[----:B--2---:R-:W-:-:S04]  /*29590*/  IADD3 R17, P5, PT, R17, UR22, RZ ;  /* 0x0000001611117c10 */ /* 0x004fc8000ffbe0ff */
[----:B------:R0:W2:Y:S01]  /*295a0*/  @!P2 LDG.E.U8 R35, desc[UR24][R26.64] ;  /* 0x000000181a23a981 */ /* 0x0000a2000c1e1100 */
[----:B------:R-:W-:Y:S02]  /*295b0*/  IADD3 R5, P4, PT, R5, UR22, RZ ;  /* 0x0000001605057c10 */ /* 0x000fe4000ff9e0ff */
[----:B------:R-:W-:-:S03]  /*295c0*/  IADD3.X R18, PT, PT, R18, UR60, RZ, P5, !PT ;  /* 0x0000003c12127c10 */ /* 0x000fc6000affe4ff */
[----:B------:R-:W-:Y:S01]  /*295d0*/  STL [R1+0x474], R5 ;  /* 0x0004740501007387 */ /* 0x000fe20000100800 */
[----:B0-----:R-:W-:-:S03]  /*295e0*/  @!P2 IMAD.MOV.U32 R26, RZ, RZ, R17 ;  /* 0x000000ffff1aa224 */ /* 0x001fc600078e0011 */
[----:B------:R-:W-:Y:S01]  /*295f0*/  STL [R1+0x3d8], R17 ;  /* 0x0003d81101007387 */ /* 0x000fe20000100800 */
[----:B------:R-:W-:-:S03]  /*29600*/  @!P2 IMAD.MOV.U32 R27, RZ, RZ, R18 ;  /* 0x000000ffff1ba224 */ /* 0x000fc600078e0012 */
[----:B------:R0:W-:Y:S04]  /*29610*/  STL [R1+0x560], R2 ;  /* 0x0005600201007387 */ /* 0x0001e80000100800 */
[----:B------:R-:W-:Y:S04]  /*29620*/  STL [R1+0x3d4], R18 ;  /* 0x0003d41201007387 */ /* 0x000fe80000100800 */
[----:B------:R-:W3:Y:S04]  /*29630*/  LDL.LU R4, [R1+0x480] ;  /* 0x0004800001047983 */ /* 0x000ee80000300800 */
[----:B0-----:R-:W4:Y:S04]  /*29640*/  LDL.LU R2, [R1+0x500] ;  /* 0x0005000001027983 */ /* 0x001f280000300800 */
[----:B------:R0:W2:Y:S01]  /*29650*/  @!P2 LDG.E.U8 R36, desc[UR24][R26.64] ;  /* 0x000000181a24a981 */ /* 0x0000a2000c1e1100 */
[----:B------:R-:W-:Y:S01]  /*29660*/  IADD3.X R14, PT, PT, R14, UR60, RZ, P4, !PT ;  /* 0x0000003c0e0e7c10 */ /* 0x000fe2000a7fe4ff */
[----:B0-----:R-:W-:-:S04]  /*29670*/  @!P2 IMAD.MOV.U32 R26, RZ, RZ, R5 ;  /* 0x000000ffff1aa224 */ /* 0x001fc800078e0005 */
[----:B------:R0:W-:Y:S01]  /*29680*/  STL [R1+0x470], R14 ;  /* 0x0004700e01007387 */ /* 0x0001e20000100800 */
[----:B------:R-:W-:-:S03]  /*29690*/  @!P2 IMAD.MOV.U32 R27, RZ, RZ, R14 ;  /* 0x000000ffff1ba224 */ /* 0x000fc600078e000e */
[----:B------:R-:W2:Y:S04]  /*296a0*/  LDL.LU R0, [R1+0x504] ;  /* 0x0005040001007983 */ /* 0x000ea80000300800 */
[----:B0-----:R-:W4:Y:S04]  /*296b0*/  LDL.LU R14, [R1+0x3f4] ;  /* 0x0003f400010e7983 */ /* 0x001f280000300800 */
[----:B------:R-:W4:Y:S01]  /*296c0*/  LDL.LU R5, [R1+0x404] ;  /* 0x0004040001057983 */ /* 0x000f220000300800 */
[----:B------:R-:W-:Y:S02]  /*296d0*/  PRMT R37, RZ, 0x7610, R37 ;  /* 0x00007610ff257816 */ /* 0x000fe40000000025 */
[----:B------:R-:W-:-:S04]  /*296e0*/  PRMT R41, RZ, 0x7610, R41 ;  /* 0x00007610ff297816 */ /* 0x000fc80000000029 */
[----:B------:R0:W4:Y:S01]  /*296f0*/  @!P2 LDG.E.U8 R37, desc[UR24][R26.64] ;  /* 0x000000181a25a981 */ /* 0x000122000c1e1100 */
[----:B------:R-:W-:Y:S02]  /*29700*/  IADD3 R10, P4, PT, R10, UR22, RZ ;  /* 0x000000160a0a7c10 */ /* 0x000fe4000ff9e0ff */
[----:B------:R-:W-:-:S03]  /*29710*/  IADD3 R8, P3, PT, R8, UR22, RZ ;  /* 0x0000001608087c10 */ /* 0x000fc6000ff7e0ff */
[----:B0-----:R-:W-:Y:S01]  /*29720*/  @!P2 IMAD.MOV.U32 R26, RZ, RZ, R10 ;  /* 0x000000ffff1aa224 */ /* 0x001fe200078e000a */
[----:B------:R-:W-:Y:S02]  /*29730*/  IADD3.X R13, PT, PT, R13, UR60, RZ, P4, !PT ;  /* 0x0000003c0d0d7c10 */ /* 0x000fe4000a7fe4ff */
[----:B------:R-:W-:-:S03]  /*29740*/  IADD3.X R9, PT, PT, R9, UR60, RZ, P3, !PT ;  /* 0x0000003c09097c10 */ /* 0x000fc60009ffe4ff */
[----:B------:R-:W-:Y:S01]  /*29750*/  @!P2 IMAD.MOV.U32 R27, RZ, RZ, R13 ;  /* 0x000000ffff1ba224 */ /* 0x000fe200078e000d */
[----:B------:R-:W-:-:S04]  /*29760*/  PRMT R42, RZ, 0x7610, R42 ;  /* 0x00007610ff2a7816 */ /* 0x000fc8000000002a */
[----:B------:R0:W4:Y:S01]  /*29770*/  @!P2 LDG.E.U8 R41, desc[UR24][R26.64] ;  /* 0x000000181a29a981 */ /* 0x000122000c1e1100 */
[----:B------:R-:W-:Y:S01]  /*29780*/  IADD3 R6, P5, PT, R6, UR22, RZ ;  /* 0x0000001606067c10 */ /* 0x000fe2000ffbe0ff */
[----:B0-----:R-:W-:-:S03]  /*29790*/  @!P2 IMAD.MOV.U32 R26, RZ, RZ, R8 ;  /* 0x000000ffff1aa224 */ /* 0x001fc600078e0008 */
[----:B------:R-:W-:Y:S01]  /*297a0*/  IADD3.X R7, PT, PT, R7, UR60, RZ, P5, !PT ;  /* 0x0000003c07077c10 */ /* 0x000fe2000affe4ff */
[----:B------:R-:W-:Y:S01]  /*297b0*/  @!P2 IMAD.MOV.U32 R27, RZ, RZ, R9 ;  /* 0x000000ffff1ba224 */ /* 0x000fe200078e0009 */
[----:B------:R-:W-:Y:S01]  /*297c0*/  IADD3 R3, P5, PT, R3, UR22, RZ ;  /* 0x0000001603037c10 */ /* 0x000fe2000ffbe0ff */
[----:B------:R-:W-:Y:S01]  /*297d0*/  STL [R1+0x4f4], R10 ;  /* 0x0004f40a01007387 */ /* 0x000fe20000100800 */
[----:B------:R-:W-:-:S03]  /*297e0*/  PRMT R43, RZ, 0x7610, R43 ;  /* 0x00007610ff2b7816 */ /* 0x000fc6000000002b */
[----:B------:R-:W-:Y:S04]  /*297f0*/  STL [R1+0x56c], R8 ;  /* 0x00056c0801007387 */ /* 0x000fe80000100800 */
[----:B------:R0:W4:Y:S04]  /*29800*/  @!P2 LDG.E.U8 R42, desc[UR24][R26.64] ;  /* 0x000000181a2aa981 */ /* 0x000128000c1e1100 */
[----:B------:R-:W-:Y:S04]  /*29810*/  STL [R1+0x3e8], R6 ;  /* 0x0003e80601007387 */ /* 0x000fe80000100800 */
[----:B------:R-:W-:Y:S01]  /*29820*/  STL [R1+0x4f0], R13 ;  /* 0x0004f00d01007387 */ /* 0x000fe20000100800 */
[----:B0-----:R-:W-:-:S02]  /*29830*/  @!P2 IMAD.MOV.U32 R26, RZ, RZ, R6 ;  /* 0x000000ffff1aa224 */ /* 0x001fc400078e0006 */
[----:B------:R-:W-:Y:S01]  /*29840*/  @!P2 IMAD.MOV.U32 R27, RZ, RZ, R7 ;  /* 0x000000ffff1ba224 */ /* 0x000fe200078e0007 */
[----:B------:R-:W-:Y:S01]  /*29850*/  STL [R1+0x3f0], R9 ;  /* 0x0003f00901007387 */ /* 0x000fe20000100800 */
[----:B------:R-:W-:-:S03]  /*29860*/  PRMT R47, RZ, 0x7610, R47 ;  /* 0x00007610ff2f7816 */ /* 0x000fc6000000002f */
[----:B------:R-:W-:Y:S04]  /*29870*/  STL [R1+0x3e4], R7 ;  /* 0x0003e40701007387 */ /* 0x000fe80000100800 */
[----:B------:R-:W-:Y:S04]  /*29880*/  STL [R1+0x484], R3 ;  /* 0x0004840301007387 */ /* 0x000fe80000100800 */
[----:B------:R0:W4:Y:S02]  /*29890*/  @!P2 LDG.E.U8 R43, desc[UR24][R26.64] ;  /* 0x000000181a2ba981 */ /* 0x000124000c1e1100 */
[----:B0-----:R-:W-:Y:S01]  /*298a0*/  @!P2 IMAD.MOV.U32 R26, RZ, RZ, R3 ;  /* 0x000000ffff1aa224 */ /* 0x001fe200078e0003 */
[----:B------:R-:W-:-:S02]  /*298b0*/  PRMT R48, RZ, 0x7610, R48 ;  /* 0x00007610ff307816 */ /* 0x000fc40000000030 */
[----:B---3--:R-:W-:-:S05]  /*298c0*/  IADD3.X R4, PT, PT, R4, UR60, RZ, P5, !PT ;  /* 0x0000003c04047c10 */ /* 0x008fca000affe4ff */
[----:B------:R-:W-:-:S05]  /*298d0*/  @!P2 IMAD.MOV.U32 R27, RZ, RZ, R4 ;  /* 0x000000ffff1ba224 */ /* 0x000fca00078e0004 */
[----:B------:R0:W3:Y:S01]  /*298e0*/  @!P2 LDG.E.U8 R47, desc[UR24][R26.64] ;  /* 0x000000181a2fa981 */ /* 0x0000e2000c1e1100 */
[----:B--2---:R-:W-:-:S04]  /*298f0*/  IADD3 R0, P4, PT, R0, UR22, RZ ;  /* 0x0000001600007c10 */ /* 0x004fc8000ff9e0ff */
[----:B----4-:R-:W-:Y:S02]  /*29900*/  IADD3.X R2, PT, PT, R2, UR60, RZ, P4, !PT ;  /* 0x0000003c02027c10 */ /* 0x010fe4000a7fe4ff */
[----:B------:R-:W-:-:S04]  /*29910*/  IADD3 R5, P3, PT, R5, UR22, RZ ;  /* 0x0000001605057c10 */ /* 0x000fc8000ff7e0ff */
[----:B------:R-:W-:Y:S01]  /*29920*/  IADD3.X R14, PT, PT, R14, UR60, RZ, P3, !PT ;  /* 0x0000003c0e0e7c10 */ /* 0x000fe20009ffe4ff */
[----:B------:R-:W-:Y:S04]  /*29930*/  STL [R1+0x404], R5 ;  /* 0x0004040501007387 */ /* 0x000fe80000100800 */
[----:B------:R-:W-:Y:S04]  /*29940*/  STL [R1+0x504], R0 ;  /* 0x0005040001007387 */ /* 0x000fe80000100800 */
[----:B------:R-:W-:Y:S04]  /*29950*/  STL [R1+0x480], R4 ;  /* 0x0004800401007387 */ /* 0x000fe80000100800 */
[----:B------:R1:W-:Y:S01]  /*29960*/  STL [R1+0x500], R2 ;  /* 0x0005000201007387 */ /* 0x0003e20000100800 */
[----:B0-----:R-:W-:-:S03]  /*29970*/  @!P2 IMAD.MOV.U32 R27, RZ, RZ, R2 ;  /* 0x000000ffff1ba224 */ /* 0x001fc600078e0002 */
[----:B------:R0:W-:Y:S04]  /*29980*/  STL [R1+0x3f4], R14 ;  /* 0x0003f40e01007387 */ /* 0x0001e80000100800 */
[----:B------:R-:W2:Y:S04]  /*29990*/  LDL.LU R51, [R1+0x340] ;  /* 0x0003400001337983 */ /* 0x000ea80000300800 */
[----:B------:R-:W4:Y:S04]  /*299a0*/  LDL.LU R22, [R1+0x338] ;  /* 0x0003380001167983 */ /* 0x000f280000300800 */
[----:B------:R-:W3:Y:S04]  /*299b0*/  LDL.LU R34, [R1+0x330] ;  /* 0x0003300001227983 */ /* 0x000ee80000300800 */
[----:B-1----:R-:W3:Y:S04]  /*299c0*/  LDL.LU R2, [R1+0x328] ;  /* 0x0003280001027983 */ /* 0x002ee80000300800 */
[----:B------:R-:W3:Y:S04]  /*299d0*/  LDL.LU R4, [R1+0x320] ;  /* 0x0003200001047983 */ /* 0x000ee80000300800 */
[----:B------:R-:W3:Y:S04]  /*299e0*/  LDL.LU R24, [R1+0x318] ;  /* 0x0003180001187983 */ /* 0x000ee80000300800 */
[----:B------:R-:W3:Y:S04]  /*299f0*/  LDL.LU R40, [R1+0x2f4] ;  /* 0x0002f40001287983 */ /* 0x000ee80000300800 */
[----:B------:R-:W3:Y:S04]  /*29a00*/  LDL.LU R53, [R1+0x2d0] ;  /* 0x0002d00001357983 */ /* 0x000ee80000300800 */
[----:B------:R-:W3:Y:S04]  /*29a10*/  LDL.LU R52, [R1+0x2ac] ;  /* 0x0002ac0001347983 */ /* 0x000ee80000300800 */
[----:B------:R-:W3:Y:S04]  /*29a20*/  LDL.LU R46, [R1+0x288] ;  /* 0x00028800012e7983 */ /* 0x000ee80000300800 */
[----:B------:R-:W3:Y:S01]  /*29a30*/  LDL.LU R3, [R1+0x264] ;  /* 0x0002640001037983 */ /* 0x000ee20000300800 */
[----:B------:R-:W-:-:S03]  /*29a40*/  @!P2 IMAD.MOV.U32 R26, RZ, RZ, R0 ;  /* 0x000000ffff1aa224 */ /* 0x000fc600078e0000 */
[----:B------:R-:W3:Y:S04]  /*29a50*/  LDL.LU R7, [R1+0x240] ;  /* 0x0002400001077983 */ /* 0x000ee80000300800 */
        /* <DEDUP_REMOVED lines=8> */
[----:B------:R1:W3:Y:S04]  /*29ae0*/  @!P2 LDG.E.U8 R48, desc[UR24][R26.64] ;  /* 0x000000181a30a981 */ /* 0x0002e8000c1e1100 */
[----:B------:R-:W3:Y:S01]  /*29af0*/  LDL.LU R10, [R1+0xf8] ;  /* 0x0000f800010a7983 */ /* 0x000ee20000300800 */
[----:B-1----:R-:W-:-:S03]  /*29b00*/  @!P2 IMAD.MOV.U32 R27, RZ, RZ, R14 ;  /* 0x000000ffff1ba224 */ /* 0x002fc600078e000e */
[----:B0-----:R-:W3:Y:S01]  /*29b10*/  LDL.LU R14, [R1+0xb4] ;  /* 0x0000b400010e7983 */ /* 0x001ee20000300800 */
[----:B------:R-:W-:-:S03]  /*29b20*/  @!P2 IMAD.MOV.U32 R26, RZ, RZ, R5 ;  /* 0x000000ffff1aa224 */ /* 0x000fc600078e0005 */
[----:B------:R-:W3:Y:S04]  /*29b30*/  LDL.LU R18, [R1+0x98] ;  /* 0x0000980001127983 */ /* 0x000ee80000300800 */
[----:B------:R-:W3:Y:S04]  /*29b40*/  LDL.LU R21, [R1+0x80] ;  /* 0x0000800001157983 */ /* 0x000ee80000300800 */
[----:B------:R-:W3:Y:S04]  /*29b50*/  LDL.LU R32, [R1+0xd5c] ;  /* 0x000d5c0001207983 */ /* 0x000ee80000300800 */
[----:B------:R-:W3:Y:S04]  /*29b60*/  LDL.LU R38, [R1+0xd58] ;  /* 0x000d580001267983 */ /* 0x000ee80000300800 */
[----:B------:R-:W3:Y:S01]  /*29b70*/  LDL.LU R5, [R1+0xd50] ;  /* 0x000d500001057983 */ /* 0x000ee20000300800 */
[----:B------:R-:W0:Y:S01]  /*29b80*/  S2R R0, SR_TID.X ;  /* 0x0000000000007919 */ /* 0x000e220000002100 */
[----:B------:R-:W-:-:S06]  /*29b90*/  PRMT R49, RZ, 0x7610, R49 ;  /* 0x00007610ff317816 */ /* 0x000fcc0000000031 */
[----:B------:R1:W3:Y:S01]  /*29ba0*/  @!P2 LDG.E.U8 R49, desc[UR24][R26.64] ;  /* 0x000000181a31a981 */ /* 0x0002e2000c1e1100 */
[----:B0-----:R-:W-:-:S04]  /*29bb0*/  LOP3.LUT R0, R0, 0x7f, RZ, 0xc0, !PT ;  /* 0x0000007f00007812 */ /* 0x001fc800078ec0ff */
[C---:B-1----:R-:W-:Y:S02]  /*29bc0*/  LOP3.LUT R27, R0.reuse, 0x60, RZ, 0x3c, !PT ;  /* 0x00000060001b7812 */ /* 0x042fe400078e3cff */
[----:B------:R-:W-:-:S03]  /*29bd0*/  LOP3.LUT R26, R0, 0x70, RZ, 0x3c, !PT ;  /* 0x00000070001a7812 */ /* 0x000fc600078e3cff */
[----:B--2---:R-:W-:Y:S04]  /*29be0*/  STS.U8 [R27+UR8+0xa300], R51 ;  /* 0x00a300331b007988 */ /* 0x004fe80008000008 */
[----:B----4-:R-:W-:Y:S04]  /*29bf0*/  STS.U8 [R27+UR8+0xa700], R22 ;  /* 0x00a700161b007988 */ /* 0x010fe80008000008 */
[----:B---3--:R-:W-:Y:S04]  /*29c00*/  STS.U8 [R27+UR8+0xab00], R34 ;  /* 0x00ab00221b007988 */ /* 0x008fe80008000008 */
[----:B------:R-:W-:Y:S04]  /*29c10*/  STS.U8 [R27+UR8+0xaf00], R2 ;  /* 0x00af00021b007988 */ /* 0x000fe80008000008 */
[----:B------:R-:W-:Y:S04]  /*29c20*/  STS.U8 [R27+UR8+0xb300], R4 ;  /* 0x00b300041b007988 */ /* 0x000fe80008000008 */
[----:B------:R-:W-:Y:S04]  /*29c30*/  STS.U8 [R27+UR8+0xb700], R24 ;  /* 0x00b700181b007988 */ /* 0x000fe80008000008 */
[----:B------:R-:W-:Y:S04]  /*29c40*/  STS.U8 [R27+UR8+0xbb00], R40 ;  /* 0x00bb00281b007988 */ /* 0x000fe80008000008 */
[----:B------:R-:W-:Y:S04]  /*29c50*/  STS.U8 [R27+UR8+0xbf00], R53 ;  /* 0x00bf00351b007988 */ /* 0x000fe80008000008 */
[----:B------:R-:W-:Y:S04]  /*29c60*/  STS.U8 [R27+UR8+0xc300], R52 ;  /* 0x00c300341b007988 */ /* 0x000fe80008000008 */
[----:B------:R0:W-:Y:S04]  /*29c70*/  STS.U8 [R27+UR8+0xc700], R46 ;  /* 0x00c7002e1b007988 */ /* 0x0001e80008000008 */
[----:B------:R-:W-:Y:S04]  /*29c80*/  STS.U8 [R27+UR8+0xcb00], R3 ;  /* 0x00cb00031b007988 */ /* 0x000fe80008000008 */
[----:B------:R-:W-:Y:S04]  /*29c90*/  STS.U8 [R27+UR8+0xcf00], R7 ;  /* 0x00cf00071b007988 */ /* 0x000fe80008000008 */
[----:B------:R-:W-:Y:S04]  /*29ca0*/  STS.U8 [R27+UR8+0xd300], R9 ;  /* 0x00d300091b007988 */ /* 0x000fe80008000008 */
[----:B------:R-:W-:Y:S04]  /*29cb0*/  STS.U8 [R27+UR8+0xd700], R13 ;  /* 0x00d7000d1b007988 */ /* 0x000fe80008000008 */
[----:B------:R-:W-:Y:S04]  /*29cc0*/  STS.U8 [R27+UR8+0xdb00], R17 ;  /* 0x00db00111b007988 */ /* 0x000fe80008000008 */
[----:B0-----:R-:W2:Y:S04]  /*29cd0*/  LDL.LU R46, [R1+0xd2c] ;  /* 0x000d2c00012e7983 */ /* 0x001ea80000300800 */
[----:B------:R-:W-:Y:S04]  /*29ce0*/  STS.U8 [R27+UR8+0xdf00], R20 ;  /* 0x00df00141b007988 */ /* 0x000fe80008000008 */
[----:B------:R-:W-:Y:S04]  /*29cf0*/  STS.U8 [R27+UR8+0xe300], R23 ;  /* 0x00e300171b007988 */ /* 0x000fe80008000008 */
[----:B------:R-:W3:Y:S04]  /*29d00*/  LDL.LU R19, [R1+0xce4] ;  /* 0x000ce40001137983 */ /* 0x000ee80000300800 */
        /* <DEDUP_REMOVED lines=18> */
[----:B------:R0:W-:Y:S04]  /*29e30*/  STS.U8 [R26+UR8+0x8b80], R5 ;  /* 0x008b80051a007988 */ /* 0x0001e80008000008 */
[----:B------:R-:W4:Y:S04]  /*29e40*/  LDL.LU R53, [R1+0x2f0] ;  /* 0x0002f00001357983 */ /* 0x000f280000300800 */
        /* <DEDUP_REMOVED lines=18> */
[----:B--2---:R0:W-:Y:S04]  /*29f70*/  STS.U8 [R26+UR8+0x8f80], R46 ;  /* 0x008f802e1a007988 */ /* 0x0041e80008000008 */
[----:B0-----:R-:W2:Y:S04]  /*29f80*/  LDL.LU R46, [R1+0x20] ;  /* 0x00002000012e7983 */ /* 0x001ea80000300800 */
[----:B---3--:R0:W-:Y:S04]  /*29f90*/  STS.U8 [R26+UR8+0x9380], R19 ;  /* 0x009380131a007988 */ /* 0x0081e80008000008 */
[----:B----4-:R1:W-:Y:S04]  /*29fa0*/  STS.U8 [R26+UR8+0x9780], R28 ;  /* 0x0097801c1a007988 */ /* 0x0103e80008000008 */
[----:B0-----:R-:W3:Y:S04]  /*29fb0*/  LDL.LU R19, [R1+0xe4c] ;  /* 0x000e4c0001137983 */ /* 0x001ee80000300800 */
[----:B------:R0:W-:Y:S04]  /*29fc0*/  STS.U8 [R26+UR8+0x9b80], R50 ;  /* 0x009b80321a007988 */ /* 0x0001e80008000008 */
[----:B-1----:R-:W4:Y:S04]  /*29fd0*/  LDL.LU R28, [R1+0xe48] ;  /* 0x000e4800011c7983 */ /* 0x002f280000300800 */
        /* <DEDUP_REMOVED lines=52> */
[----:B0-----:R-:W3:Y:S04]  /*2a320*/  LDL.LU R38, [R1+0xde0] ;  /* 0x000de00001267983 */ /* 0x001ee80000300800 */
[----:B--2---:R0:W-:Y:S04]  /*2a330*/  STS.U8 [R0+UR8+0x13400], R46 ;  /* 0x0134002e00007988 */ /* 0x0041e80008000008 */
[----:B0-----:R-:W2:Y:S04]  /*2a340*/  LDL.LU R46, [R1+0xddc] ;  /* 0x000ddc00012e7983 */ /* 0x001ea80000300800 */
[----:B---3--:R0:W-:Y:S02]  /*2a350*/  STS.U8 [R0+UR8+0x13800], R38 ;  /* 0x0138002600007988 */ /* 0x0081e40008000008 */
[----:B0-----:R-:W0:Y:S02]  /*2a360*/  S2R R38, SR_TID.X ;  /* 0x0000000000267919 */ /* 0x001e240000002100 */
[----:B0-----:R-:W-:-:S05]  /*2a370*/  LOP3.LUT R38, R38, 0x7f, RZ, 0xc0, !PT ;  /* 0x0000007f26267812 */ /* 0x001fca00078ec0ff */
[----:B------:R0:W-:Y:S04]  /*2a380*/  STS.U8 [R38+UR8+0x13c00], R25 ;  /* 0x013c001926007988 */ /* 0x0001e80008000008 */
[----:B------:R1:W-:Y:S04]  /*2a390*/  STS.U8 [R38+UR8+0x12000], R52 ;  /* 0x0120003426007988 */ /* 0x0003e80008000008 */
[----:B------:R3:W-:Y:S04]  /*2a3a0*/  STS.U8 [R38+UR8+0x12400], R53 ;  /* 0x0124003526007988 */ /* 0x0007e80008000008 */
[----:B0-----:R-:W2:Y:S04]  /*2a3b0*/  LDL.LU R25, [R1+0x34] ;  /* 0x0000340001197983 */ /* 0x001ea80000300800 */
[----:B-1----:R-:W2:Y:S04]  /*2a3c0*/  LDL.LU R52, [R1+0xdd8] ;  /* 0x000dd80001347983 */ /* 0x002ea80000300800 */
[----:B---3--:R-:W3:Y:S04]  /*2a3d0*/  LDL.LU R53, [R1+0xdd4] ;  /* 0x000dd40001357983 */ /* 0x008ee80000300800 */
[----:B------:R0:W-:Y:S04]  /*2a3e0*/  STS.U8 [R38+UR8+0x12800], R40 ;  /* 0x0128002826007988 */ /* 0x0001e80008000008 */
[----:B------:R1:W-:Y:S04]  /*2a3f0*/  STS.U8 [R38+UR8+0x12c00], R24 ;  /* 0x012c001826007988 */ /* 0x0003e80008000008 */
[----:B0-----:R-:W2:Y:S04]  /*2a400*/  LDL.LU R40, [R1+0x30] ;  /* 0x0000300001287983 */ /* 0x001ea80000300800 */
[----:B-1----:R-:W2:Y:S01]  /*2a410*/  LDL.LU R24, [R1+0x1c] ;  /* 0x00001c0001187983 */ /* 0x002ea20000300800 */
[----:B------:R-:W-:-:S05]  /*2a420*/  LOP3.LUT R0, R0, 0x10, RZ, 0x3c, !PT ;  /* 0x0000001000007812 */ /* 0x000fca00078e3cff */
[----:B------:R0:W-:Y:S04]  /*2a430*/  STS.U8 [R0+UR8+0x13080], R5 ;  /* 0x0130800500007988 */ /* 0x0001e80008000008 */
[----:B0-----:R-:W3:Y:S04]  /*2a440*/  LDL.LU R5, [R1+0xdd0] ;  /* 0x000dd00001057983 */ /* 0x001ee80000300800 */
[----:B--2---:R-:W-:Y:S04]  /*2a450*/  STS.U8 [R0+UR8+0x13480], R24 ;  /* 0x0134801800007988 */ /* 0x004fe80008000008 */
[----:B------:R-:W-:Y:S04]  /*2a460*/  STS.U8 [R0+UR8+0x13880], R32 ;  /* 0x0138802000007988 */ /* 0x000fe80008000008 */
[----:B------:R0:W-:Y:S04]  /*2a470*/  STS.U8 [R0+UR8+0x13c80], R23 ;  /* 0x013c801700007988 */ /* 0x0001e80008000008 */
[----:B------:R1:W-:Y:S04]  /*2a480*/  STS.U8 [R0+UR8+0x12080], R4 ;  /* 0x0120800400007988 */ /* 0x0003e80008000008 */
[----:B------:R2:W-:Y:S04]  /*2a490*/  STS.U8 [R0+UR8+0x12480], R2 ;  /* 0x0124800200007988 */ /* 0x0005e80008000008 */
[----:B0-----:R-:W3:Y:S04]  /*2a4a0*/  LDL.LU R23, [R1+0x38] ;  /* 0x0000380001177983 */ /* 0x001ee80000300800 */
[----:B-1----:R-:W4:Y:S04]  /*2a4b0*/  LDL.LU R4, [R1+0xdcc] ;  /* 0x000dcc0001047983 */ /* 0x002f280000300800 */
[----:B--2---:R-:W2:Y:S04]  /*2a4c0*/  LDL.LU R2, [R1+0xdc8] ;  /* 0x000dc80001027983 */ /* 0x004ea80000300800 */
[----:B------:R0:W-:Y:S01]  /*2a4d0*/  STS.U8 [R0+UR8+0x12880], R34 ;  /* 0x0128802200007988 */ /* 0x0001e20008000008 */
[----:B------:R-:W1:Y:S01]  /*2a4e0*/  S2R R24, SR_TID.X ;  /* 0x0000000000187919 */ /* 0x000e620000002100 */
[----:B0-----:R-:W0:Y:S02]  /*2a4f0*/  S2R R34, SR_TID.X ;  /* 0x0000000000227919 */ /* 0x001e240000002100 */
[----:B------:R-:W4:Y:S01]  /*2a500*/  LDL.LU R0, [R1+0xdc4] ;  /* 0x000dc40001007983 */ /* 0x000f220000300800 */
[----:B-1----:R-:W-:-:S02]  /*2a510*/  LOP3.LUT R24, R24, 0x7f, RZ, 0xc0, !PT ;  /* 0x0000007f18187812 */ /* 0x002fc400078ec0ff */
[----:B0-----:R-:W-:Y:S02]  /*2a520*/  LOP3.LUT R34, R34, 0x7f, RZ, 0xc0, !PT ;  /* 0x0000007f22227812 */ /* 0x001fe400078ec0ff */
[----:B------:R-:W-:Y:S02]  /*2a530*/  LOP3.LUT R32, R24, 0x20, RZ, 0x3c, !PT ;  /* 0x0000002018207812 */ /* 0x000fe400078e3cff */
[----:B------:R-:W-:-:S05]  /*2a540*/  LOP3.LUT R34, R34, 0x10, RZ, 0x3c, !PT ;  /* 0x0000001022227812 */ /* 0x000fca00078e3cff */
[----:B------:R-:W-:Y:S01]  /*2a550*/  STS.U8 [R34+UR8+0x12c80], R22 ;  /* 0x012c801622007988 */ /* 0x000fe20008000008 */
[----:B------:R-:W-:-:S03]  /*2a560*/  LOP3.LUT R24, R24, 0x30, RZ, 0x3c, !PT ;  /* 0x0000003018187812 */ /* 0x000fc600078e3cff */
[----:B---3--:R-:W-:Y:S04]  /*2a570*/  STS.U8 [R32+UR8+0x13100], R23 ;  /* 0x0131001720007988 */ /* 0x008fe80008000008 */
[----:B--2---:R0:W-:Y:S04]  /*2a580*/  STS.U8 [R32+UR8+0x13500], R2 ;  /* 0x0135000220007988 */ /* 0x0041e80008000008 */
[----:B------:R-:W-:Y:S04]  /*2a590*/  STS.U8 [R32+UR8+0x13900], R21 ;  /* 0x0139001520007988 */ /* 0x000fe80008000008 */
[----:B------:R-:W-:Y:S04]  /*2a5a0*/  STS.U8 [R32+UR8+0x13d00], R20 ;  /* 0x013d001420007988 */ /* 0x000fe80008000008 */
[----:B------:R-:W-:Y:S04]  /*2a5b0*/  STS.U8 [R32+UR8+0x12100], R51 ;  /* 0x0121003320007988 */ /* 0x000fe80008000008 */
[----:B------:R-:W-:Y:S04]  /*2a5c0*/  STS.U8 [R32+UR8+0x12500], R50 ;  /* 0x0125003220007988 */ /* 0x000fe80008000008 */
[----:B----4-:R-:W-:Y:S04]  /*2a5d0*/  STS.U8 [R32+UR8+0x12900], R28 ;  /* 0x0129001c20007988 */ /* 0x010fe80008000008 */
[----:B------:R-:W-:Y:S04]  /*2a5e0*/  STS.U8 [R32+UR8+0x12d00], R19 ;  /* 0x012d001320007988 */ /* 0x000fe80008000008 */
[----:B------:R-:W-:Y:S04]  /*2a5f0*/  STS.U8 [R24+UR8+0x13180], R25 ;  /* 0x0131801918007988 */ /* 0x000fe80008000008 */
[----:B0-----:R-:W2:Y:S04]  /*2a600*/  LDL.LU R2, [R1+0xdc0] ;  /* 0x000dc00001027983 */ /* 0x001ea80000300800 */
[----:B------:R0:W-:Y:S04]  /*2a610*/  STS.U8 [R24+UR8+0x13580], R4 ;  /* 0x0135800418007988 */ /* 0x0001e80008000008 */
[----:B0-----:R-:W3:Y:S01]  /*2a620*/  LDL.LU R4, [R1+0xdbc] ;  /* 0x000dbc0001047983 */ /* 0x001ee20000300800 */
[----:B------:R-:W-:-:S03]  /*2a630*/  LOP3.LUT R25, R38, 0x40, RZ, 0x3c, !PT ;  /* 0x0000004026197812 */ /* 0x000fc600078e3cff */
[----:B------:R-:W-:Y:S04]  /*2a640*/  STS.U8 [R24+UR8+0x13980], R18 ;  /* 0x0139801218007988 */ /* 0x000fe80008000008 */
[----:B------:R-:W-:Y:S04]  /*2a650*/  STS.U8 [R24+UR8+0x13d80], R17 ;  /* 0x013d801118007988 */ /* 0x000fe80008000008 */
[----:B------:R-:W-:Y:S04]  /*2a660*/  STS.U8 [R24+UR8+0x12180], R45 ;  /* 0x0121802d18007988 */ /* 0x000fe80008000008 */
[----:B------:R-:W-:Y:S04]  /*2a670*/  STS.U8 [R24+UR8+0x12580], R44 ;  /* 0x0125802c18007988 */ /* 0x000fe80008000008 */
[----:B------:R-:W-:Y:S04]  /*2a680*/  STS.U8 [R24+UR8+0x12980], R16 ;  /* 0x0129801018007988 */ /* 0x000fe80008000008 */
[----:B------:R-:W-:Y:S01]  /*2a690*/  STS.U8 [R24+UR8+0x12d80], R15 ;  /* 0x012d800f18007988 */ /* 0x000fe20008000008 */
[----:B------:R-:W-:-:S03]  /*2a6a0*/  LOP3.LUT R38, R38, 0x50, RZ, 0x3c, !PT ;  /* 0x0000005026267812 */ /* 0x000fc600078e3cff */
[----:B------:R-:W-:Y:S04]  /*2a6b0*/  STS.U8 [R25+UR8+0x13200], R40 ;  /* 0x0132002819007988 */ /* 0x000fe80008000008 */
[----:B------:R0:W-:Y:S04]  /*2a6c0*/  STS.U8 [R25+UR8+0x13600], R5 ;  /* 0x0136000519007988 */ /* 0x0001e80008000008 */
[----:B------:R-:W-:Y:S04]  /*2a6d0*/  STS.U8 [R25+UR8+0x13a00], R14 ;  /* 0x013a000e19007988 */ /* 0x000fe80008000008 */
[----:B------:R-:W-:Y:S04]  /*2a6e0*/  STS.U8 [R25+UR8+0x13e00], R13 ;  /* 0x013e000d19007988 */ /* 0x000fe80008000008 */
[----:B------:R-:W-:Y:S04]  /*2a6f0*/  STS.U8 [R25+UR8+0x12200], R39 ;  /* 0x0122002719007988 */ /* 0x000fe80008000008 */
[----:B------:R-:W-:Y:S04]  /*2a700*/  STS.U8 [R25+UR8+0x12600], R33 ;  /* 0x0126002119007988 */ /* 0x000fe80008000008 */
[----:B------:R-:W-:Y:S04]  /*2a710*/  STS.U8 [R25+UR8+0x12a00], R12 ;  /* 0x012a000c19007988 */ /* 0x000fe80008000008 */
[----:B------:R-:W-:Y:S04]  /*2a720*/  STS.U8 [R25+UR8+0x12e00], R11 ;  /* 0x012e000b19007988 */ /* 0x000fe80008000008 */
[----:B0-----:R0:W5:Y:S04]  /*2a730*/  LDL.LU R5, [R1+0xdb8] ;  /* 0x000db80001057983 */ /* 0x0011680000300800 */
[----:B---3--:R1:W-:Y:S04]  /*2a740*/  STS.U8 [R38+UR8+0x13280], R4 ;  /* 0x0132800426007988 */ /* 0x0083e80008000008 */
[----:B------:R-:W-:Y:S04]  /*2a750*/  STS.U8 [R38+UR8+0x13680], R53 ;  /* 0x0136803526007988 */ /* 0x000fe80008000008 */
[----:B------:R-:W-:Y:S04]  /*2a760*/  STS.U8 [R38+UR8+0x13a80], R10 ;  /* 0x013a800a26007988 */ /* 0x000fe80008000008 */
[----:B------:R-:W-:Y:S04]  /*2a770*/  STS.U8 [R38+UR8+0x13e80], R9 ;  /* 0x013e800926007988 */ /* 0x000fe80008000008 */
[----:B------:R-:W-:Y:S04]  /*2a780*/  STS.U8 [R38+UR8+0x12280], R29 ;  /* 0x0122801d26007988 */ /* 0x000fe80008000008 */
[----:B------:R-:W-:Y:S04]  /*2a790*/  STS.U8 [R38+UR8+0x12680], R30 ;  /* 0x0126801e26007988 */ /* 0x000fe80008000008 */
[----:B------:R-:W-:Y:S04]  /*2a7a0*/  STS.U8 [R38+UR8+0x12a80], R31 ;  /* 0x012a801f26007988 */ /* 0x000fe80008000008 */
[----:B------:R-:W-:Y:S04]  /*2a7b0*/  STS.U8 [R38+UR8+0x12e80], R35 ;  /* 0x012e802326007988 */ /* 0x000fe80008000008 */
[----:B--2---:R2:W-:Y:S04]  /*2a7c0*/  STS.U8 [R27+UR8+0x13300], R2 ;  /* 0x013300021b007988 */ /* 0x0045e80008000008 */
[----:B------:R-:W-:Y:S04]  /*2a7d0*/  STS.U8 [R27+UR8+0x13700], R52 ;  /* 0x013700341b007988 */ /* 0x000fe80008000008 */
[----:B------:R-:W-:Y:S04]  /*2a7e0*/  STS.U8 [R27+UR8+0x13b00], R8 ;  /* 0x013b00081b007988 */ /* 0x000fe80008000008 */
[----:B------:R-:W-:Y:S04]  /*2a7f0*/  STS.U8 [R27+UR8+0x13f00], R7 ;  /* 0x013f00071b007988 */ /* 0x000fe80008000008 */
[----:B------:R-:W-:Y:S04]  /*2a800*/  STS.U8 [R27+UR8+0x12300], R36 ;  /* 0x012300241b007988 */ /* 0x000fe80008000008 */
[----:B------:R-:W-:Y:S04]  /*2a810*/  STS.U8 [R27+UR8+0x12700], R37 ;  /* 0x012700251b007988 */ /* 0x000fe80008000008 */
[----:B------:R-:W-:Y:S04]  /*2a820*/  STS.U8 [R27+UR8+0x12b00], R41 ;  /* 0x012b00291b007988 */ /* 0x000fe80008000008 */
[----:B-1----:R0:W5:Y:S04]  /*2a830*/  LDL.LU R4, [R1+0xdb4] ;  /* 0x000db40001047983 */ /* 0x0021680000300800 */
[----:B------:R-:W-:Y:S04]  /*2a840*/  STS.U8 [R27+UR8+0x12f00], R42 ;  /* 0x012f002a1b007988 */ /* 0x000fe80008000008 */
[----:B--2---:R0:W5:Y:S04]  /*2a850*/  LDL.LU R2, [R1+0xdb0] ;  /* 0x000db00001027983 */ /* 0x0041680000300800 */
[----:B------:R1:W-:Y:S04]  /*2a860*/  STS.U8 [R26+UR8+0x13380], R0 ;  /* 0x013380001a007988 */ /* 0x0003e80008000008 */
[----:B-1----:R0:W5:Y:S04]  /*2a870*/  LDL.LU R0, [R1+0xdac] ;  /* 0x000dac0001007983 */ /* 0x0021680000300800 */
[----:B------:R0:W-:Y:S04]  /*2a880*/  STS.U8 [R26+UR8+0x13780], R46 ;  /* 0x0137802e1a007988 */ /* 0x0001e80008000008 */
[----:B------:R0:W-:Y:S04]  /*2a890*/  STS.U8 [R26+UR8+0x13b80], R6 ;  /* 0x013b80061a007988 */ /* 0x0001e80008000008 */
[----:B------:R0:W-:Y:S04]  /*2a8a0*/  STS.U8 [R26+UR8+0x13f80], R3 ;  /* 0x013f80031a007988 */ /* 0x0001e80008000008 */
[----:B------:R0:W-:Y:S04]  /*2a8b0*/  STS.U8 [R26+UR8+0x12380], R43 ;  /* 0x0123802b1a007988 */ /* 0x0001e80008000008 */
[----:B------:R0:W-:Y:S04]  /*2a8c0*/  STS.U8 [R26+UR8+0x12780], R47 ;  /* 0x0127802f1a007988 */ /* 0x0001e80008000008 */
[----:B------:R0:W-:Y:S04]  /*2a8d0*/  STS.U8 [R26+UR8+0x12b80], R48 ;  /* 0x012b80301a007988 */ /* 0x0001e80008000008 */
[----:B------:R0:W-:Y:S01]  /*2a8e0*/  STS.U8 [R26+UR8+0x12f80], R49 ;  /* 0x012f80311a007988 */ /* 0x0001e20008000008 */
[----:B------:R1:W-:Y:S06]  /*2a8f0*/  MEMBAR.ALL.CTA ;  /* 0x0000000000007992 */ /* 0x0003ec0000008000 */
[----:B-1----:R-:W1:Y:S01]  /*2a900*/  FENCE.VIEW.ASYNC.S ;  /* 0x00000000000073c6 */ /* 0x002e620000000000 */
[----:B------:R-:W-:Y:S01]  /*2a910*/  ULEA UR4, UR61, UR8, 0x3 ;  /* 0x000000083d047291 */ /* 0x000fe2000f8e18ff */
[----:B------:R-:W-:-:S03]  /*2a920*/  UMOV UR6, UR5 ;  /* 0x0000000500067c82 */ /* 0x000fc60008000000 */
[----:B------:R-:W-:Y:S01]  /*2a930*/  UIADD3 UR4, UPT, UPT, UR4, 0x14000, URZ ;  /* 0x0001400004047890 */ /* 0x000fe2000fffe0ff */
[----:B-1----:R-:W-:Y:S06]  /*2a940*/  BAR.SYNC.DEFER_BLOCKING 0x0 ;  /* 0x0000000000007b1d */ /* 0x002fec0000010000 */
[----:B0-----:R-:W-:Y:S05]  /*2a950*/  @P0 BRA `(.L_x_9) ;  /* 0x0000000000740947 */ /* 0x001fea0003800000 */
[----:B------:R-:W-:Y:S01]  /*2a960*/  UMOV UR54, UR23 ;  /* 0x0000001700367c82 */ /* 0x000fe20008000000 */
[----:B------:R-:W-:Y:S01]  /*2a970*/  UMOV UR55, 0x40004040 ;  /* 0x4000404000377882 */ /* 0x000fe20000000000 */
[----:B------:R-:W-:Y:S01]  /*2a980*/  UMOV UR56, 0x0 ;  /* 0x0000000000387882 */ /* 0x000fe20000000000 */
[----:B------:R-:W-:Y:S01]  /*2a990*/  UMOV UR57, 0x8088010 ;  /* 0x0808801000397882 */ /* 0x000fe20000000000 */
[----:B------:R-:W-:Y:S01]  /*2a9a0*/  UMOV UR59, 0x40004040 ;  /* 0x40004040003b7882 */ /* 0x000fe20000000000 */
        /* <DEDUP_REMOVED lines=15> */
[----:B0-----:R-:W-:Y:S01]  /*2aaa0*/  UMOV UR54, 0x0 ;  /* 0x0000000000367882 */ /* 0x001fe20000000000 */
[----:B------:R-:W-:Y:S01]  /*2aab0*/  UMOV UR55, 0x8088010 ;  /* 0x0808801000377882 */ /* 0x000fe20000000000 */
[----:B------:R-:W-:Y:S01]  /*2aac0*/  UMOV UR5, URZ ;  /* 0x000000ff00057c82 */ /* 0x000fe20008000000 */
[----:B------:R1:W-:Y:S01]  /*2aad0*/  UTCQMMA gdesc[UR42], gdesc[UR44], tmem[UR7], tmem[UR70], idesc[UR71], UPT ;  /* 0x00ff462c2a0075ea */ /* 0x0003e2000b800307 */
[----:B------:R1:W-:Y:S01]  /*2aae0*/  UTCQMMA gdesc[UR46], gdesc[UR48], tmem[UR7], tmem[UR54], idesc[UR55], UPT ;  /* 0x00ff36302e0075ea */ /* 0x0003e2000b800307 */
[----:B------:R-:W-:Y:S01]  /*2aaf0*/  UMOV UR5, UR4 ;  /* 0x0000000400057c82 */ /* 0x000fe20008000000 */
[----:B------:R1:W-:Y:S01]  /*2ab00*/  UTCQMMA gdesc[UR50], gdesc[UR52], tmem[UR7], tmem[UR56], idesc[UR57], UPT ;  /* 0x00ff3834320075ea */ /* 0x0003e2000b800307 */
[----:B------:R1:W-:Y:S01]  /*2ab10*/  UTCBAR [UR5], URZ ;  /* 0x000000ff050073e9 */ /* 0x0003e200080000ff */
[----:B------:R-:W-:-:S02]  /*2ab20*/  NOP ;  /* 0x0000000000007918 */ /* 0x000fc40000000000 */
.L_x_9:
[----:B------:R-:W2:Y:S04]  /*2ab30*/  LDL R6, [R1+0xd68] ;  /* 0x000d680001067983 */ /* 0x000ea80000100800 */
[----:B------:R-:W2:Y:S01]  /*2ab40*/  LDL.LU R3, [R1+0xd54] ;  /* 0x000d540001037983 */ /* 0x000ea20000300800 */
[----:B------:R-:W-:-:S04]  /*2ab50*/  UIADD3 UR61, UPT, UPT, UR61, 0x1, URZ ;  /* 0x000000013d3d7890 */ /* 0x000fc8000fffe0ff */
[----:B------:R-:W-:-:S04]  /*2ab60*/  UISETP.GT.AND UP1, UPT, UR61, 0x1, UPT ;  /* 0x000000013d00788c */ /* 0x000fc8000bf24270 */
[----:B-1----:R-:W-:Y:S02]  /*2ab70*/  USEL UR5, URZ, 0x1, !UP1 ;  /* 0x00000001ff057887 */ /* 0x002fe4000c800000 */
[----:B------:R-:W-:Y:S02]  /*2ab80*/  USEL UR61, UR61, URZ, !UP1 ;  /* 0x000000ff3d3d7287 */ /* 0x000fe4000c800000 */
[----:B------:R-:W-:Y:S01]  /*2ab90*/  ULOP3.LUT UR5, UR6, UR5, URZ, 0x3c, !UPT ;  /* 0x0000000506057292 */ /* 0x000fe2000f8e3cff */
[----:B--2---:R-:W-:Y:S02]  /*2aba0*/  ISETP.NE.U32.AND P2, PT, R3, R6, PT ;  /* 0x000000060300720c */ /* 0x004fe40003f45070 */
[----:B------:R-:W2:Y:S01]  /*2abb0*/  LDL.LU R3, [R1+0xd60] ;  /* 0x000d600001037983 */ /* 0x000ea20000300800 */
[----:B------:R-:W-:-:S03]  /*2abc0*/  IMAD.U32 R6, RZ, RZ, UR6 ;  /* 0x00000006ff067e24 */ /* 0x000fc6000f8e00ff */
[----:B--2---:R0:W-:Y:S07]  /*2abd0*/  STL [R1+0xd54], R3 ;  /* 0x000d540301007387 */ /* 0x0041ee0000100800 */
[----:B------:R-:W-:Y:S05]  /*2abe0*/  @P2 BRA `(.L_x_10) ;  /* 0xfffffec000c82947 */ /* 0x000fea000383ffff */
.L_x_7:
[----:B0-----:R-:W0:Y:S01]  /*2abf0*/  LDC R3, c[0x0][0x3a0] ;  /* 0x0000e800ff037b82 */ /* 0x001e220000000800 */
[----:B------:R-:W1:Y:S01]  /*2ac00*/  LDCU UR5, c[0x0][0x3b4] ;  /* 0x00007680ff0577ac */ /* 0x000e620008000800 */
[----:B0-----:R-:W-:-:S05]  /*2ac10*/  VIADD R3, R3, 0xff ;  /* 0x000000ff03037836 */ /* 0x001fca0000000000 */
[----:B------:R-:W-:-:S13]  /*2ac20*/  ISETP.GE.AND P0, PT, R3, 0x100, PT ;  /* 0x000001000300780c */ /* 0x000fda0003f06270 */
[----:B-1----:R-:W-:Y:S05]  /*2ac30*/  @!P0 BRA `(.L_x_11) ;  /* 0x0000000000108947 */ /* 0x002fea0003800000 */
[----:B------:R-:W-:-:S06]  /*2ac40*/  USHF.L.U32 UR6, UR6, 0x1f, URZ ;  /* 0x0000001f06067899 */ /* 0x000fcc00080006ff */
[----:B-----5:R-:W-:-:S04]  /*2ac50*/  IMAD.U32 R0, RZ, RZ, UR6 ;  /* 0x00000006ff007e24 */ /* 0x020fc8000f8e00ff */
[----:B------:R-:W0:Y:S02]  /*2ac60*/  SYNCS.PHASECHK.TRANS64.TRYWAIT P0, [UR4], R0 ;  /* 0x00000000ff0075a7 */ /* 0x000e240008001104 */
[----:B0-----:R-:W-:Y:S05]  /*2ac70*/  @!P0 BRA `(.L_x_12) ;  /* 0x0000001400448947 */ /* 0x001fea0003800000 */
.L_x_11:
[----:B-----5:R-:W2:Y:S01]  /*2ac80*/  LDL.LU R5, [R1+0xda8] ;  /* 0x000da80001057983 */ /* 0x020ea20000300800 */
[----:B------:R-:W0:Y:S03]  /*2ac90*/  LDCU.128 UR28, c[0x0][0x390] ;  /* 0x00007200ff1c77ac */ /* 0x000e260008000c00 */
[----:B------:R-:W3:Y:S01]  /*2aca0*/  LDL.LU R4, [R1+0xd70] ;  /* 0x000d700001047983 */ /* 0x000ee20000300800 */
[----:B------:R-:W1:Y:S03]  /*2acb0*/  LDCU UR6, c[0x0][0x3b8] ;  /* 0x00007700ff0677ac */ /* 0x000e660008000800 */
[----:B------:R-:W4:Y:S04]  /*2acc0*/  LDL.LU R40, [R1+0xd90] ;  /* 0x000d900001287983 */ /* 0x000f280000300800 */
[----:B------:R-:W4:Y:S04]  /*2acd0*/  LDL.LU R36, [R1+0xd8c] ;  /* 0x000d8c0001247983 */ /* 0x000f280000300800 */
[----:B------:R-:W4:Y:S04]  /*2ace0*/  LDL.LU R2, [R1+0xd88] ;  /* 0x000d880001027983 */ /* 0x000f280000300800 */
[----:B------:R-:W4:Y:S04]  /*2acf0*/  LDL.LU R3, [R1+0xd6c] ;  /* 0x000d6c0001037983 */ /* 0x000f280000300800 */
[----:B------:R-:W4:Y:S04]  /*2ad00*/  LDL.LU R39, [R1+0xd84] ;  /* 0x000d840001277983 */ /* 0x000f280000300800 */
[----:B------:R-:W4:Y:S04]  /*2ad10*/  LDL.LU R38, [R1+0xd80] ;  /* 0x000d800001267983 */ /* 0x000f280000300800 */
[----:B------:R-:W4:Y:S01]  /*2ad20*/  LDL.LU R37, [R1+0xd7c] ;  /* 0x000d7c0001257983 */ /* 0x000f220000300800 */
[----:B------:R-:W-:Y:S06]  /*2ad30*/  BAR.SYNC.DEFER_BLOCKING 0x0 ;  /* 0x0000000000007b1d */ /* 0x000fec0000010000 */
[----:B------:R-:W4:Y:S01]  /*2ad40*/  LDL.LU R41, [R1+0xd78] ;  /* 0x000d780001297983 */ /* 0x000f220000300800 */
[----:B------:R-:W0:Y:S02]  /*2ad50*/  @!P1 SYNCS.CCTL.IV [UR8+0x14000] ;  /* 0x01400000ff0099b1 */ /* 0x000e240008000008 */
[----:B0-----:R-:W-:Y:S06]  /*2ad60*/  BAR.SYNC.DEFER_BLOCKING 0x0 ;  /* 0x0000000000007b1d */ /* 0x001fec0000010000 */
[----:B------:R-:W0:Y:S01]  /*2ad70*/  @!P1 SYNCS.CCTL.IV [UR8+0x14008] ;  /* 0x01400800ff0099b1 */ /* 0x000e220008000008 */
[----:B--2---:R-:W-:-:S02]  /*2ad80*/  R2UR UR4, R5 ;  /* 0x00000000050472ca */ /* 0x004fc400000e0000 */
[----:B---3--:R-:W-:Y:S02]  /*2ad90*/  R2UR UR22, R4 ;  /* 0x00000000041672ca */ /* 0x008fe400000e0000 */
[----:B----4-:R-:W-:Y:S01]  /*2ada0*/  R2UR UR27, R36 ;  /* 0x00000000241b72ca */ /* 0x010fe200000e0000 */
[----:B------:R-:W-:Y:S01]  /*2adb0*/  IMAD.U32 R36, RZ, RZ, UR31 ;  /* 0x0000001fff247e24 */ /* 0x000fe2000f8e00ff */
[----:B------:R-:W-:-:S07]  /*2adc0*/  R2UR UR32, R40 ;  /* 0x00000000282072ca */ /* 0x000fce00000e0000 */
[----:B------:R-:W2:Y:S01]  /*2add0*/  LDTM.x32 R4, tmem[UR4] ;  /* 0x00000004000479ee */ /* 0x000ea200082c0000 */
[----:B------:R-:W3:Y:S01]  /*2ade0*/  LDL.LU R40, [R1+0xd94] ;  /* 0x000d940001287983 */ /* 0x000ee20000300800 */
[----:B------:R-:W-:Y:S01]  /*2adf0*/  R2UR UR26, R2 ;  /* 0x00000000021a72ca */ /* 0x000fe200000e0000 */
[----:B------:R-:W-:Y:S01]  /*2ae00*/  NOP ;  /* 0x0000000000007918 */ /* 0x000fe20000000000 */
[----:B------:R-:W-:-:S04]  /*2ae10*/  ISETP.GE.AND P0, PT, R3, UR30, PT ;  /* 0x0000001e03007c0c */ /* 0x000fc8000bf06270 */
[----:B------:R-:W-:Y:S02]  /*2ae20*/  ISETP.GT.AND P5, PT, R36, UR22, !P0 ;  /* 0x0000001624007c0c */ /* 0x000fe4000c7a4270 */
[----:B------:R-:W-:Y:S02]  /*2ae30*/  R2UR UR23, R39 ;  /* 0x00000000271772ca */ /* 0x000fe400000e0000 */
[----:B------:R-:W-:Y:S01]  /*2ae40*/  R2UR UR22, R38 ;  /* 0x00000000261672ca */ /* 0x000fe200000e0000 */
[----:B------:R-:W4:Y:S04]  /*2ae50*/  LDL.LU R39, [R1+0xd74] ;  /* 0x000d740001277983 */ /* 0x000f280000300800 */
[----:B------:R-:W4:Y:S01]  /*2ae60*/  LDL.LU R38, [R1+0xda4] ;  /* 0x000da40001267983 */ /* 0x000f220000300800 */
[----:B------:R-:W-:-:S05]  /*2ae70*/  IMAD R2, R3, UR5, RZ ;  /* 0x0000000503027c24 */ /* 0x000fca000f8e02ff */
[----:B------:R-:W-:Y:S01]  /*2ae80*/  IADD3 R0, P2, PT, R2, UR28, RZ ;  /* 0x0000001c02007c10 */ /* 0x000fe2000ff5e0ff */
[----:B-1----:R-:W-:-:S03]  /*2ae90*/  UIMAD UR5, UR9, UR6, URZ ;  /* 0x00000006090572a4 */ /* 0x002fc6000f8e02ff */
[----:B------:R-:W-:Y:S02]  /*2aea0*/  LEA.HI.X.SX32 R2, R2, UR29, 0x1, P2 ;  /* 0x0000001d02027c11 */ /* 0x000fe400090f0eff */
[----:B------:R-:W-:Y:S02]  /*2aeb0*/  ISETP.GT.AND P2, PT, R36, UR9, !P0 ;  /* 0x0000000924007c0c */ /* 0x000fe4000c744270 */
[----:B------:R-:W-:Y:S02]  /*2aec0*/  R2UR UR9, R37 ;  /* 0x00000000250972ca */ /* 0x000fe400000e0000 */
[----:B------:R-:W4:Y:S01]  /*2aed0*/  LDL.LU R37, [R1+0xda0] ;  /* 0x000da00001257983 */ /* 0x000f220000300800 */
[----:B--2---:R-:W-:-:S03]  /*2aee0*/  F2FP.SATFINITE.E4M3.F32.PACK_AB_MERGE_C R20, R21, R20, RZ ;  /* 0x000000141514723e */ /* 0x004fc600048070ff */
[----:B------:R-:W2:Y:S01]  /*2aef0*/  LDL.LU R21, [R1+0xd9c] ;  /* 0x000d9c0001157983 */ /* 0x000ea20000300800 */
[----:B------:R-:W-:Y:S01]  /*2af00*/  UIADD3 UR4, UPT, UPT, UR5, UR6, URZ ;  /* 0x0000000605047290 */ /* 0x000fe2000fffe0ff */
[----:B------:R-:W-:Y:S02]  /*2af10*/  F2FP.SATFINITE.E4M3.F32.PACK_AB_MERGE_C R4, R5, R4, RZ ;  /* 0x000000040504723e */ /* 0x000fe400048070ff */
[----:B------:R-:W-:Y:S01]  /*2af20*/  F2FP.SATFINITE.E4M3.F32.PACK_AB_MERGE_C R3, R9, R8, RZ ;  /* 0x000000080903723e */ /* 0x000fe200048070ff */
[----:B------:R-:W-:Y:S01]  /*2af30*/  IMAD.U32 R9, RZ, RZ, UR5 ;  /* 0x00000005ff097e24 */ /* 0x000fe2000f8e00ff */
[----:B------:R-:W-:Y:S01]  /*2af40*/  F2FP.SATFINITE.E4M3.F32.PACK_AB_MERGE_C R5, R11, R10, RZ ;  /* 0x0000000a0b05723e */ /* 0x000fe200048070ff */
[----:B------:R-:W-:Y:S01]  /*2af50*/  IMAD.U32 R11, RZ, RZ, UR4 ;  /* 0x00000004ff0b7e24 */ /* 0x000fe2000f8e00ff */
[----:B------:R-:W-:Y:S01]  /*2af60*/  IADD3 R10, P4, PT, R0, UR4, RZ ;  /* 0x00000004000a7c10 */ /* 0x000fe2000ff9e0ff */
[----:B------:R-:W-:Y:S01]  /*2af70*/  UIADD3 UR4, UPT, UPT, UR4, UR6, URZ ;  /* 0x0000000604047290 */ /* 0x000fe2000fffe0ff */
[----:B------:R-:W-:-:S02]  /*2af80*/  F2FP.SATFINITE.E4M3.F32.PACK_AB_MERGE_C R12, R13, R12, RZ ;  /* 0x0000000c0d0c723e */ /* 0x000fc400048070ff */
[----:B------:R-:W-:Y:S02]  /*2af90*/  IADD3 R8, P3, PT, R0, UR5, RZ ;  /* 0x0000000500087c10 */ /* 0x000fe4000ff7e0ff */
[----:B------:R-:W-:Y:S01]  /*2afa0*/  PRMT R13, R4, 0x9910, RZ ;  /* 0x00009910040d7816 */ /* 0x000fe200000000ff */
[----:B------:R-:W-:Y:S01]  /*2afb0*/  UIADD3 UR5, UPT, UPT, UR4, UR6, URZ ;  /* 0x0000000604057290 */ /* 0x000fe2000fffe0ff */
[----:B------:R-:W-:Y:S02]  /*2afc0*/  F2FP.SATFINITE.E4M3.F32.PACK_AB_MERGE_C R6, R7, R6, RZ ;  /* 0x000000060706723e */ /* 0x000fe400048070ff */
[-C--:B------:R-:W-:Y:S02]  /*2afd0*/  LEA.HI.X.SX32 R9, R9, R2.reuse, 0x1, P3 ;  /* 0x0000000209097211 */ /* 0x080fe400018f0eff */
[----:B------:R-:W-:Y:S02]  /*2afe0*/  LEA.HI.X.SX32 R11, R11, R2, 0x1, P4 ;  /* 0x000000020b0b7211 */ /* 0x000fe400020f0eff */
[----:B------:R-:W-:-:S02]  /*2aff0*/  SHF.R.S32.HI R13, RZ, 0x8, R13 ;  /* 0x00000008ff0d7819 */ /* 0x000fc4000001140d */
[----:B------:R-:W-:Y:S01]  /*2b000*/  F2FP.SATFINITE.E4M3.F32.PACK_AB_MERGE_C R14, R15, R14, RZ ;  /* 0x0000000e0f0e723e */ /* 0x000fe200048070ff */
[----:B------:R-:W-:Y:S01]  /*2b010*/  IMAD.U32 R15, RZ, RZ, UR4 ;  /* 0x00000004ff0f7e24 */ /* 0x000fe2000f8e00ff */
[----:B------:R-:W-:Y:S02]  /*2b020*/  F2FP.SATFINITE.E4M3.F32.PACK_AB_MERGE_C R7, R17, R16, RZ ;  /* 0x000000101107723e */ /* 0x000fe400048070ff */
[----:B------:R-:W-:Y:S02]  /*2b030*/  F2FP.SATFINITE.E4M3.F32.PACK_AB_MERGE_C R18, R19, R18, RZ ;  /* 0x000000121312723e */ /* 0x000fe400048070ff */
[----:B------:R-:W-:Y:S01]  /*2b040*/  IADD3 R16, P1, PT, R0, UR4, RZ ;  /* 0x0000000400107c10 */ /* 0x000fe2000ff3e0ff */
[----:B------:R-:W-:Y:S01]  /*2b050*/  UIADD3 UR4, UPT, UPT, UR5, UR6, URZ ;  /* 0x0000000605047290 */ /* 0x000fe2000fffe0ff */
[----:B------:R-:W-:Y:S01]  /*2b060*/  PRMT R19, R6, 0x9910, RZ ;  /* 0x0000991006137816 */ /* 0x000fe200000000ff */
[----:B------:R1:W-:Y:S01]  /*2b070*/  @P2 STG.E.U8 desc[UR24][R8.64], R4 ;  /* 0x0000000408002986 */ /* 0x0003e2000c101118 */
[----:B------:R-:W-:-:S02]  /*2b080*/  ISETP.GT.AND P3, PT, R36, UR32, !P0 ;  /* 0x0000002024007c0c */ /* 0x000fc4000c764270 */
[C---:B------:R-:W-:Y:S01]  /*2b090*/  ISETP.GT.AND P4, PT, R36.reuse, UR27, !P0 ;  /* 0x0000001b24007c0c */ /* 0x040fe2000c784270 */
[----:B------:R0:W-:Y:S01]  /*2b0a0*/  @P5 STG.E.U8 desc[UR24][R10.64], R13 ;  /* 0x0000000d0a005986 */ /* 0x0001e2000c101118 */
[----:B------:R-:W-:Y:S02]  /*2b0b0*/  ISETP.GT.AND P5, PT, R36, UR26, !P0 ;  /* 0x0000001a24007c0c */ /* 0x000fe4000c7a4270 */
[-C--:B------:R-:W-:Y:S01]  /*2b0c0*/  LEA.HI.X.SX32 R17, R15, R2.reuse, 0x1, P1 ;  /* 0x000000020f117211 */ /* 0x080fe200008f0eff */
[----:B-1----:R-:W-:Y:S01]  /*2b0d0*/  IMAD.U32 R9, RZ, RZ, UR5 ;  /* 0x00000005ff097e24 */ /* 0x002fe2000f8e00ff */
[C---:B------:R-:W-:Y:S01]  /*2b0e0*/  IADD3 R8, P1, PT, R0.reuse, UR5, RZ ;  /* 0x0000000500087c10 */ /* 0x040fe2000ff3e0ff */
[----:B0-----:R-:W-:Y:S01]  /*2b0f0*/  IMAD.MOV.U32 R13, RZ, RZ, R19 ;  /* 0x000000ffff0d7224 */ /* 0x001fe200078e0013 */
[----:B------:R-:W-:Y:S01]  /*2b100*/  IADD3 R10, P2, PT, R0, UR4, RZ ;  /* 0x00000004000a7c10 */ /* 0x000fe2000ff5e0ff */
[----:B------:R-:W-:Y:S01]  /*2b110*/  IMAD.U32 R11, RZ, RZ, UR4 ;  /* 0x00000004ff0b7e24 */ /* 0x000fe2000f8e00ff */
[----:B------:R-:W-:Y:S01]  /*2b120*/  UIADD3 UR4, UPT, UPT, UR4, UR6, URZ ;  /* 0x0000000604047290 */ /* 0x000fe2000fffe0ff */
[----:B------:R-:W-:-:S02]  /*2b130*/  LEA.HI.X.SX32 R9, R9, R2, 0x1, P1 ;  /* 0x0000000209097211 */ /* 0x000fc400008f0eff */
[----:B------:R-:W-:Y:S01]  /*2b140*/  SHF.R.S32.HI R13, RZ, 0x8, R13 ;  /* 0x00000008ff0d7819 */ /* 0x000fe2000001140d */
[----:B------:R-:W-:Y:S01]  /*2b150*/  UIADD3 UR5, UPT, UPT, UR4, UR6, URZ ;  /* 0x0000000604057290 */ /* 0x000fe2000fffe0ff */
[----:B------:R-:W-:Y:S01]  /*2b160*/  LEA.HI.X.SX32 R11, R11, R2, 0x1, P2 ;  /* 0x000000020b0b7211 */ /* 0x000fe200010f0eff */
[----:B------:R0:W-:Y:S01]  /*2b170*/  @P3 STG.E.U8 desc[UR24][R16.64], R6 ;  /* 0x0000000610003986 */ /* 0x0001e2000c101118 */
[----:B------:R-:W-:Y:S02]  /*2b180*/  PRMT R4, R3, 0x9910, RZ ;  /* 0x0000991003047816 */ /* 0x000fe400000000ff */
[C---:B------:R-:W-:Y:S01]  /*2b190*/  ISETP.GT.AND P3, PT, R36.reuse, UR23, !P0 ;  /* 0x0000001724007c0c */ /* 0x040fe2000c764270 */
[----:B------:R1:W-:Y:S01]  /*2b1a0*/  @P4 STG.E.U8 desc[UR24][R8.64], R13 ;  /* 0x0000000d08004986 */ /* 0x0003e2000c101118 */
[----:B------:R-:W-:Y:S01]  /*2b1b0*/  ISETP.GT.AND P4, PT, R36, UR22, !P0 ;  /* 0x0000001624007c0c */ /* 0x000fe2000c784270 */
[----:B------:R-:W-:Y:S02]  /*2b1c0*/  IMAD.U32 R15, RZ, RZ, UR4 ;  /* 0x00000004ff0f7e24 */ /* 0x000fe4000f8e00ff */
[----:B------:R1:W-:Y:S01]  /*2b1d0*/  @P5 STG.E.U8 desc[UR24][R10.64], R3 ;  /* 0x000000030a005986 */ /* 0x0003e2000c101118 */
[----:B------:R-:W-:-:S02]  /*2b1e0*/  R2UR UR27, R41 ;  /* 0x00000000291b72ca */ /* 0x000fc400000e0000 */
[----:B0-----:R-:W-:Y:S01]  /*2b1f0*/  IADD3 R16, P2, PT, R0, UR5, RZ ;  /* 0x0000000500107c10 */ /* 0x001fe2000ff5e0ff */
[----:B-1----:R-:W-:Y:S01]  /*2b200*/  IMAD.U32 R9, RZ, RZ, UR5 ;  /* 0x00000005ff097e24 */ /* 0x002fe2000f8e00ff */
[----:B------:R-:W-:Y:S01]  /*2b210*/  UIADD3 UR5, UPT, UPT, UR5, UR6, URZ ;  /* 0x0000000605057290 */ /* 0x000fe2000fffe0ff */
[----:B------:R-:W-:-:S03]  /*2b220*/  IMAD.MOV.U32 R3, RZ, RZ, R4 ;  /* 0x000000ffff037224 */ /* 0x000fc600078e0004 */
[----:B------:R-:W-:Y:S02]  /*2b230*/  LEA.HI.X.SX32 R17, R9, R2, 0x1, P2 ;  /* 0x0000000209117211 */ /* 0x000fe400010f0eff */
[----:B------:R-:W-:Y:S01]  /*2b240*/  SHF.R.S32.HI R3, RZ, 0x8, R3 ;  /* 0x00000008ff037819 */ /* 0x000fe20000011403 */
[----:B------:R-:W-:Y:S01]  /*2b250*/  IMAD.U32 R9, RZ, RZ, UR5 ;  /* 0x00000005ff097e24 */ /* 0x000fe2000f8e00ff */
[----:B------:R-:W-:Y:S02]  /*2b260*/  ISETP.GT.AND P5, PT, R36, UR9, !P0 ;  /* 0x0000000924007c0c */ /* 0x000fe4000c7a4270 */
[----:B------:R-:W-:-:S04]  /*2b270*/  PRMT R13, R5, 0x9910, RZ ;  /* 0x00009910050d7816 */ /* 0x000fc800000000ff */
[----:B------:R-:W-:Y:S02]  /*2b280*/  SHF.R.S32.HI R13, RZ, 0x8, R13 ;  /* 0x00000008ff0d7819 */ /* 0x000fe4000001140d */
[----:B------:R-:W-:Y:S02]  /*2b290*/  PRMT R4, R12, 0x9910, RZ ;  /* 0x000099100c047816 */ /* 0x000fe400000000ff */
[----:B------:R-:W-:Y:S02]  /*2b2a0*/  PRMT R6, R14, 0x9910, RZ ;  /* 0x000099100e067816 */ /* 0x000fe400000000ff */
[----:B------:R-:W-:Y:S02]  /*2b2b0*/  F2FP.SATFINITE.E4M3.F32.PACK_AB_MERGE_C R22, R23, R22, RZ ;  /* 0x000000161716723e */ /* 0x000fe400048070ff */
[----:B------:R-:W-:Y:S02]  /*2b2c0*/  F2FP.SATFINITE.E4M3.F32.PACK_AB_MERGE_C R24, R25, R24, RZ ;  /* 0x000000181918723e */ /* 0x000fe400048070ff */
[----:B------:R-:W-:-:S02]  /*2b2d0*/  F2FP.SATFINITE.E4M3.F32.PACK_AB_MERGE_C R26, R27, R26, RZ ;  /* 0x0000001a1b1a723e */ /* 0x000fc400048070ff */
[----:B------:R-:W-:Y:S02]  /*2b2e0*/  F2FP.SATFINITE.E4M3.F32.PACK_AB_MERGE_C R28, R29, R28, RZ ;  /* 0x0000001c1d1c723e */ /* 0x000fe400048070ff */
[----:B------:R-:W-:Y:S02]  /*2b2f0*/  F2FP.SATFINITE.E4M3.F32.PACK_AB_MERGE_C R30, R31, R30, RZ ;  /* 0x0000001e1f1e723e */ /* 0x000fe400048070ff */
[----:B------:R-:W-:Y:S02]  /*2b300*/  F2FP.SATFINITE.E4M3.F32.PACK_AB_MERGE_C R33, R33, R32, RZ ;  /* 0x000000202121723e */ /* 0x000fe400048070ff */
[----:B------:R-:W-:-:S04]  /*2b310*/  F2FP.SATFINITE.E4M3.F32.PACK_AB_MERGE_C R35, R35, R34, RZ ;  /* 0x000000222323723e */ /* 0x000fc800048070ff */
[----:B------:R-:W-:-:S04]  /*2b320*/  PRMT R19, R35, 0x9910, RZ ;  /* 0x0000991023137816 */ /* 0x000fc800000000ff */
[----:B------:R-:W-:Y:S02]  /*2b330*/  SHF.R.S32.HI R19, RZ, 0x8, R19 ;  /* 0x00000008ff137819 */ /* 0x000fe40000011413 */
[----:B---3--:R-:W-:Y:S02]  /*2b340*/  R2UR UR8, R40 ;  /* 0x00000000280872ca */ /* 0x008fe400000e0000 */
[----:B----4-:R-:W-:Y:S02]  /*2b350*/  R2UR UR26, R39 ;  /* 0x00000000271a72ca */ /* 0x010fe400000e0000 */
[----:B------:R-:W-:Y:S02]  /*2b360*/  R2UR UR23, R38 ;  /* 0x00000000261772ca */ /* 0x000fe400000e0000 */
[----:B------:R-:W-:-:S04]  /*2b370*/  IADD3 R38, P1, PT, R0, UR4, RZ ;  /* 0x0000000400267c10 */ /* 0x000fc8000ff3e0ff */
[-C--:B------:R-:W-:Y:S02]  /*2b380*/  LEA.HI.X.SX32 R39, R15, R2.reuse, 0x1, P1 ;  /* 0x000000020f277211 */ /* 0x080fe400008f0eff */
[----:B------:R-:W-:Y:S01]  /*2b390*/  IADD3 R8, P1, PT, R0, UR5, RZ ;  /* 0x0000000500087c10 */ /* 0x000fe2000ff3e0ff */
[----:B------:R-:W-:Y:S02]  /*2b3a0*/  UIADD3 UR5, UPT, UPT, UR5, UR6, URZ ;  /* 0x0000000605057290 */ /* 0x000fe4000fffe0ff */
[----:B------:R0:W-:Y:S04]  /*2b3b0*/  @P3 STG.E.U8 desc[UR24][R38.64], R3 ;  /* 0x0000000326003986 */ /* 0x0001e8000c101118 */
[----:B------:R1:W-:Y:S01]  /*2b3c0*/  @P4 STG.E.U8 desc[UR24][R16.64], R5 ;  /* 0x0000000510004986 */ /* 0x0003e2000c101118 */
[----:B------:R-:W-:Y:S01]  /*2b3d0*/  ISETP.GT.AND P4, PT, R36, UR8, !P0 ;  /* 0x0000000824007c0c */ /* 0x000fe2000c784270 */
[----:B------:R-:W-:Y:S01]  /*2b3e0*/  UIADD3 UR8, UPT, UPT, UR5, UR6, URZ ;  /* 0x0000000605087290 */ /* 0x000fe2000fffe0ff */
[----:B------:R-:W-:-:S02]  /*2b3f0*/  LEA.HI.X.SX32 R9, R9, R2, 0x1, P1 ;  /* 0x0000000209097211 */ /* 0x000fc400008f0eff */
[----:B------:R-:W-:Y:S01]  /*2b400*/  ISETP.GT.AND P3, PT, R36, UR27, !P0 ;  /* 0x0000001b24007c0c */ /* 0x000fe2000c764270 */
[----:B------:R-:W-:Y:S01]  /*2b410*/  UIADD3 UR4, UPT, UPT, UR8, UR6, URZ ;  /* 0x0000000608047290 */ /* 0x000fe2000fffe0ff */
[----:B------:R-:W-:Y:S01]  /*2b420*/  IMAD.U32 R11, RZ, RZ, UR5 ;  /* 0x00000005ff0b7e24 */ /* 0x000fe2000f8e00ff */
[----:B------:R-:W-:Y:S01]  /*2b430*/  IADD3 R10, P1, PT, R0, UR5, RZ ;  /* 0x00000005000a7c10 */ /* 0x000fe2000ff3e0ff */
[----:B------:R3:W-:Y:S01]  /*2b440*/  @P5 STG.E.U8 desc[UR24][R8.64], R13 ;  /* 0x0000000d08005986 */ /* 0x0007e2000c101118 */
[----:B------:R-:W-:Y:S01]  /*2b450*/  R2UR UR22, R37 ;  /* 0x00000000251672ca */ /* 0x000fe200000e0000 */
[----:B0-----:R-:W-:Y:S01]  /*2b460*/  IMAD.MOV.U32 R3, RZ, RZ, R4 ;  /* 0x000000ffff037224 */ /* 0x001fe200078e0004 */
[----:B------:R-:W-:Y:S01]  /*2b470*/  ISETP.GT.AND P5, PT, R36, UR26, !P0 ;  /* 0x0000001a24007c0c */ /* 0x000fe2000c7a4270 */
[----:B-1----:R-:W-:Y:S01]  /*2b480*/  IMAD.U32 R5, RZ, RZ, UR8 ;  /* 0x00000008ff057e24 */ /* 0x002fe2000f8e00ff */
[----:B------:R-:W-:Y:S02]  /*2b490*/  LEA.HI.X.SX32 R11, R11, R2, 0x1, P1 ;  /* 0x000000020b0b7211 */ /* 0x000fe400008f0eff */
[----:B------:R-:W-:-:S02]  /*2b4a0*/  IADD3 R4, P1, PT, R0, UR8, RZ ;  /* 0x0000000800047c10 */ /* 0x000fc4000ff3e0ff */
[C---:B---3--:R-:W-:Y:S01]  /*2b4b0*/  IADD3 R8, P2, PT, R0.reuse, UR4, RZ ;  /* 0x0000000400087c10 */ /* 0x048fe2000ff5e0ff */
[----:B------:R-:W-:Y:S01]  /*2b4c0*/  IMAD.U32 R9, RZ, RZ, UR4 ;  /* 0x00000004ff097e24 */ /* 0x000fe2000f8e00ff */
[----:B------:R-:W-:Y:S01]  /*2b4d0*/  UIADD3 UR4, UPT, UPT, UR4, UR6, URZ ;  /* 0x0000000604047290 */ /* 0x000fe2000fffe0ff */
[----:B--2---:R-:W-:Y:S01]  /*2b4e0*/  R2UR UR9, R21 ;  /* 0x00000000150972ca */ /* 0x004fe200000e0000 */
[----:B------:R0:W-:Y:S02]  /*2b4f0*/  @P3 STG.E.U8 desc[UR24][R10.64], R12 ;  /* 0x0000000c0a003986 */ /* 0x0001e4000c101118 */
[----:B------:R-:W-:Y:S01]  /*2b500*/  UIADD3 UR5, UPT, UPT, UR4, UR6, URZ ;  /* 0x0000000604057290 */ /* 0x000fe2000fffe0ff */
[----:B------:R-:W-:Y:S02]  /*2b510*/  LEA.HI.X.SX32 R5, R5, R2, 0x1, P1 ;  /* 0x0000000205057211 */ /* 0x000fe400008f0eff */
[----:B------:R-:W-:Y:S02]  /*2b520*/  SHF.R.S32.HI R3, RZ, 0x8, R3 ;  /* 0x00000008ff037819 */ /* 0x000fe40000011403 */
[----:B------:R-:W-:-:S02]  /*2b530*/  IADD3 R16, P1, PT, R0, UR4, RZ ;  /* 0x0000000400107c10 */ /* 0x000fc4000ff3e0ff */
[----:B------:R-:W-:Y:S01]  /*2b540*/  LEA.HI.X.SX32 R9, R9, R2, 0x1, P2 ;  /* 0x0000000209097211 */ /* 0x000fe200010f0eff */
[----:B0-----:R-:W-:Y:S01]  /*2b550*/  IMAD.U32 R11, RZ, RZ, UR4 ;  /* 0x00000004ff0b7e24 */ /* 0x001fe2000f8e00ff */
[----:B------:R-:W-:Y:S01]  /*2b560*/  UIADD3 UR4, UPT, UPT, UR5, UR6, URZ ;  /* 0x0000000605047290 */ /* 0x000fe2000fffe0ff */
[C---:B------:R-:W-:Y:S01]  /*2b570*/  ISETP.GT.AND P3, PT, R36.reuse, UR23, !P0 ;  /* 0x0000001724007c0c */ /* 0x040fe2000c764270 */
[----:B------:R0:W-:Y:S01]  /*2b580*/  @P4 STG.E.U8 desc[UR24][R4.64], R3 ;  /* 0x0000000304004986 */ /* 0x0001e2000c101118 */
[----:B------:R-:W-:-:S03]  /*2b590*/  ISETP.GT.AND P4, PT, R36, UR22, !P0 ;  /* 0x0000001624007c0c */ /* 0x000fc6000c784270 */
[----:B------:R1:W-:Y:S01]  /*2b5a0*/  @P5 STG.E.U8 desc[UR24][R8.64], R14 ;  /* 0x0000000e08005986 */ /* 0x0003e2000c101118 */
[----:B------:R-:W-:Y:S02]  /*2b5b0*/  ISETP.GT.AND P5, PT, R36, UR9, !P0 ;  /* 0x0000000924007c0c */ /* 0x000fe4000c7a4270 */
[----:B------:R-:W-:Y:S01]  /*2b5c0*/  LEA.HI.X.SX32 R17, R11, R2, 0x1, P1 ;  /* 0x000000020b117211 */ /* 0x000fe200008f0eff */
[----:B0-----:R-:W-:Y:S01]  /*2b5d0*/  IMAD.MOV.U32 R3, RZ, RZ, R6 ;  /* 0x000000ffff037224 */ /* 0x001fe200078e0006 */
[C---:B------:R-:W-:Y:S01]  /*2b5e0*/  IADD3 R4, P1, PT, R0.reuse, UR5, RZ ;  /* 0x0000000500047c10 */ /* 0x040fe2000ff3e0ff */
[----:B------:R-:W-:Y:S01]  /*2b5f0*/  IMAD.U32 R5, RZ, RZ, UR5 ;  /* 0x00000005ff057e24 */ /* 0x000fe2000f8e00ff */
[----:B-1----:R-:W-:Y:S01]  /*2b600*/  IADD3 R8, P2, PT, R0, UR4, RZ ;  /* 0x0000000400087c10 */ /* 0x002fe2000ff5e0ff */
[----:B------:R-:W-:Y:S01]  /*2b610*/  IMAD.U32 R9, RZ, RZ, UR4 ;  /* 0x00000004ff097e24 */ /* 0x000fe2000f8e00ff */
[----:B------:R-:W-:Y:S01]  /*2b620*/  UIADD3 UR4, UPT, UPT, UR4, UR6, URZ ;  /* 0x0000000604047290 */ /* 0x000fe2000fffe0ff */
[----:B------:R-:W-:-:S02]  /*2b630*/  SHF.R.S32.HI R3, RZ, 0x8, R3 ;  /* 0x00000008ff037819 */ /* 0x000fc40000011403 */
[----:B------:R-:W-:Y:S01]  /*2b640*/  PRMT R13, R7, 0x9910, RZ ;  /* 0x00009910070d7816 */ /* 0x000fe200000000ff */
[----:B------:R-:W-:Y:S01]  /*2b650*/  UIADD3 UR5, UPT, UPT, UR4, UR6, URZ ;  /* 0x0000000604057290 */ /* 0x000fe2000fffe0ff */
[-C--:B------:R-:W-:Y:S01]  /*2b660*/  LEA.HI.X.SX32 R5, R5, R2.reuse, 0x1, P1 ;  /* 0x0000000205057211 */ /* 0x080fe200008f0eff */
[----:B------:R-:W-:Y:S01]  /*2b670*/  IMAD.U32 R11, RZ, RZ, UR4 ;  /* 0x00000004ff0b7e24 */ /* 0x000fe2000f8e00ff */
[----:B------:R-:W-:Y:S01]  /*2b680*/  IADD3 R10, P1, PT, R0, UR4, RZ ;  /* 0x00000004000a7c10 */ /* 0x000fe2000ff3e0ff */
[----:B------:R0:W-:Y:S01]  /*2b690*/  @P3 STG.E.U8 desc[UR24][R16.64], R3 ;  /* 0x0000000310003986 */ /* 0x0001e2000c101118 */
[----:B------:R-:W-:Y:S01]  /*2b6a0*/  PRMT R6, R18, 0x9910, RZ ;  /* 0x0000991012067816 */ /* 0x000fe200000000ff */
[----:B------:R-:W-:Y:S01]  /*2b6b0*/  UIADD3 UR4, UPT, UPT, UR5, UR6, URZ ;  /* 0x0000000605047290 */ /* 0x000fe2000fffe0ff */
[----:B------:R-:W-:Y:S02]  /*2b6c0*/  LEA.HI.X.SX32 R9, R9, R2, 0x1, P2 ;  /* 0x0000000209097211 */ /* 0x000fe400010f0eff */
[----:B------:R-:W-:-:S02]  /*2b6d0*/  SHF.R.S32.HI R13, RZ, 0x8, R13 ;  /* 0x00000008ff0d7819 */ /* 0x000fc4000001140d */
[C---:B------:R-:W-:Y:S01]  /*2b6e0*/  ISETP.GT.AND P3, PT, R36.reuse, UR77, !P0 ;  /* 0x0000004d24007c0c */ /* 0x040fe2000c764270 */
[----:B------:R1:W-:Y:S01]  /*2b6f0*/  @P4 STG.E.U8 desc[UR24][R4.64], R7 ;  /* 0x0000000704004986 */ /* 0x0003e2000c101118 */
[----:B------:R-:W-:Y:S01]  /*2b700*/  ISETP.GT.AND P4, PT, R36, UR76, !P0 ;  /* 0x0000004c24007c0c */ /* 0x000fe2000c784270 */
[----:B0-----:R-:W-:Y:S02]  /*2b710*/  IMAD.MOV.U32 R3, RZ, RZ, R6 ;  /* 0x000000ffff037224 */ /* 0x001fe400078e0006 */
[----:B------:R0:W-:Y:S01]  /*2b720*/  @P5 STG.E.U8 desc[UR24][R8.64], R13 ;  /* 0x0000000d08005986 */ /* 0x0001e2000c101118 */
[----:B------:R-:W-:Y:S02]  /*2b730*/  IADD3 R6, P2, PT, R0, UR4, RZ ;  /* 0x0000000400067c10 */ /* 0x000fe4000ff5e0ff */
[----:B------:R-:W-:Y:S02]  /*2b740*/  ISETP.GT.AND P5, PT, R36, UR75, !P0 ;  /* 0x0000004b24007c0c */ /* 0x000fe4000c7a4270 */
[----:B------:R-:W-:Y:S01]  /*2b750*/  LEA.HI.X.SX32 R11, R11, R2, 0x1, P1 ;  /* 0x000000020b0b7211 */ /* 0x000fe200008f0eff */
[----:B-1----:R-:W-:Y:S01]  /*2b760*/  IMAD.U32 R7, RZ, RZ, UR4 ;  /* 0x00000004ff077e24 */ /* 0x002fe2000f8e00ff */
[----:B------:R-:W-:Y:S01]  /*2b770*/  UIADD3 UR4, UPT, UPT, UR4, UR6, URZ ;  /* 0x0000000604047290 */ /* 0x000fe2000fffe0ff */
[----:B------:R-:W-:Y:S01]  /*2b780*/  IMAD.U32 R5, RZ, RZ, UR5 ;  /* 0x00000005ff057e24 */ /* 0x000fe2000f8e00ff */
[----:B------:R-:W-:-:S02]  /*2b790*/  IADD3 R4, P1, PT, R0, UR5, RZ ;  /* 0x0000000500047c10 */ /* 0x000fc4000ff3e0ff */
[----:B------:R-:W-:Y:S01]  /*2b7a0*/  UIADD3 UR5, UPT, UPT, UR4, UR6, URZ ;  /* 0x0000000604057290 */ /* 0x000fe2000fffe0ff */
[----:B------:R-:W-:Y:S02]  /*2b7b0*/  SHF.R.S32.HI R3, RZ, 0x8, R3 ;  /* 0x00000008ff037819 */ /* 0x000fe40000011403 */
[-C--:B------:R-:W-:Y:S01]  /*2b7c0*/  LEA.HI.X.SX32 R5, R5, R2.reuse, 0x1, P1 ;  /* 0x0000000205057211 */ /* 0x080fe200008f0eff */
[----:B------:R-:W-:Y:S01]  /*2b7d0*/  @P3 STG.E.U8 desc[UR24][R10.64], R18 ;  /* 0x000000120a003986 */ /* 0x000fe2000c101118 */
[----:B------:R-:W-:Y:S01]  /*2b7e0*/  PRMT R12, R20, 0x9910, RZ ;  /* 0x00009910140c7816 */ /* 0x000fe200000000ff */
[----:B0-----:R-:W-:Y:S01]  /*2b7f0*/  IMAD.U32 R9, RZ, RZ, UR4 ;  /* 0x00000004ff097e24 */ /* 0x001fe2000f8e00ff */
[----:B------:R-:W-:Y:S01]  /*2b800*/  IADD3 R8, P1, PT, R0, UR4, RZ ;  /* 0x0000000400087c10 */ /* 0x000fe2000ff3e0ff */
[----:B------:R-:W-:Y:S01]  /*2b810*/  UIADD3 UR4, UPT, UPT, UR5, UR6, URZ ;  /* 0x0000000605047290 */ /* 0x000fe2000fffe0ff */
[----:B------:R-:W-:Y:S02]  /*2b820*/  LEA.HI.X.SX32 R7, R7, R2, 0x1, P2 ;  /* 0x0000000207077211 */ /* 0x000fe400010f0eff */
        /* <DEDUP_REMOVED lines=16> */
[----:B------:R0:W-:Y:S01]  /*2b930*/  @P3 STG.E.U8 desc[UR24][R8.64], R3 ;  /* 0x0000000308003986 */ /* 0x0001e2000c101118 */
[----:B------:R-:W-:Y:S02]  /*2b940*/  IADD3 R10, P1, PT, R0, UR4, RZ ;  /* 0x00000004000a7c10 */ /* 0x000fe4000ff3e0ff */
[----:B------:R-:W-:Y:S02]  /*2b950*/  LEA.HI.X.SX32 R7, R7, R2, 0x1, P2 ;  /* 0x0000000207077211 */ /* 0x000fe400010f0eff */
[----:B------:R-:W-:Y:S02]  /*2b960*/  SHF.R.S32.HI R13, RZ, 0x8, R13 ;  /* 0x00000008ff0d7819 */ /* 0x000fe4000001140d */
[----:B------:R-:W-:Y:S01]  /*2b970*/  PRMT R11, R24, 0x9910, RZ ;  /* 0x00009910180b7816 */ /* 0x000fe200000000ff */
[----:B0-----:R-:W-:Y:S01]  /*2b980*/  IMAD.U32 R9, RZ, RZ, UR4 ;  /* 0x00000004ff097e24 */ /* 0x001fe2000f8e00ff */
[----:B------:R-:W-:Y:S01]  /*2b990*/  UIADD3 UR4, UPT, UPT, UR5, UR6, URZ ;  /* 0x0000000605047290 */ /* 0x000fe2000fffe0ff */
[----:B------:R0:W-:Y:S01]  /*2b9a0*/  @P4 STG.E.U8 desc[UR24][R4.64], R22 ;  /* 0x0000001604004986 */ /* 0x0001e2000c101118 */
[C---:B------:R-:W-:Y:S01]  /*2b9b0*/  ISETP.GT.AND P3, PT, R36.reuse, UR10, !P0 ;  /* 0x0000000a24007c0c */ /* 0x040fe2000c764270 */
[----:B------:R-:W-:Y:S01]  /*2b9c0*/  IMAD.MOV.U32 R3, RZ, RZ, R11 ;  /* 0x000000ffff037224 */ /* 0x000fe200078e000b */
[C---:B------:R-:W-:Y:S01]  /*2b9d0*/  ISETP.GT.AND P4, PT, R36.reuse, UR11, !P0 ;  /* 0x0000000b24007c0c */ /* 0x040fe2000c784270 */
[----:B------:R1:W-:Y:S01]  /*2b9e0*/  @P5 STG.E.U8 desc[UR24][R6.64], R13 ;  /* 0x0000000d06005986 */ /* 0x0003e2000c101118 */
[----:B------:R-:W-:-:S02]  /*2b9f0*/  ISETP.GT.AND P5, PT, R36, UR12, !P0 ;  /* 0x0000000c24007c0c */ /* 0x000fc4000c7a4270 */
[-C--:B------:R-:W-:Y:S01]  /*2ba00*/  LEA.HI.X.SX32 R11, R9, R2.reuse, 0x1, P1 ;  /* 0x00000002090b7211 */ /* 0x080fe200008f0eff */
[----:B0-----:R-:W-:Y:S01]  /*2ba10*/  IMAD.U32 R5, RZ, RZ, UR5 ;  /* 0x00000005ff057e24 */ /* 0x001fe2000f8e00ff */
[C---:B------:R-:W-:Y:S02]  /*2ba20*/  IADD3 R4, P1, PT, R0.reuse, UR5, RZ ;  /* 0x0000000500047c10 */ /* 0x040fe4000ff3e0ff */
[----:B-1----:R-:W-:Y:S01]  /*2ba30*/  IADD3 R6, P2, PT, R0, UR4, RZ ;  /* 0x0000000400067c10 */ /* 0x002fe2000ff5e0ff */
[----:B------:R-:W-:Y:S01]  /*2ba40*/  IMAD.U32 R7, RZ, RZ, UR4 ;  /* 0x00000004ff077e24 */ /* 0x000fe2000f8e00ff */
[----:B------:R-:W-:Y:S01]  /*2ba50*/  UIADD3 UR4, UPT, UPT, UR4, UR6, URZ ;  /* 0x0000000604047290 */ /* 0x000fe2000fffe0ff */
[----:B------:R-:W-:-:S03]  /*2ba60*/  LEA.HI.X.SX32 R5, R5, R2, 0x1, P1 ;  /* 0x0000000205057211 */ /* 0x000fc600008f0eff */
[----:B------:R-:W-:Y:S01]  /*2ba70*/  UIADD3 UR5, UPT, UPT, UR4, UR6, URZ ;  /* 0x0000000604057290 */ /* 0x000fe2000fffe0ff */
[----:B------:R-:W-:Y:S01]  /*2ba80*/  SHF.R.S32.HI R3, RZ, 0x8, R3 ;  /* 0x00000008ff037819 */ /* 0x000fe20000011403 */
[----:B------:R-:W-:Y:S01]  /*2ba90*/  IMAD.U32 R9, RZ, RZ, UR4 ;  /* 0x00000004ff097e24 */ /* 0x000fe2000f8e00ff */
[----:B------:R-:W-:Y:S01]  /*2baa0*/  IADD3 R8, P1, PT, R0, UR4, RZ ;  /* 0x0000000400087c10 */ /* 0x000fe2000ff3e0ff */
[----:B------:R-:W-:Y:S01]  /*2bab0*/  UIADD3 UR4, UPT, UPT, UR5, UR6, URZ ;  /* 0x0000000605047290 */ /* 0x000fe2000fffe0ff */
[-C--:B------:R-:W-:Y:S01]  /*2bac0*/  LEA.HI.X.SX32 R7, R7, R2.reuse, 0x1, P2 ;  /* 0x0000000207077211 */ /* 0x080fe200010f0eff */
[----:B------:R-:W-:Y:S01]  /*2bad0*/  @P3 STG.E.U8 desc[UR24][R10.64], R24 ;  /* 0x000000180a003986 */ /* 0x000fe2000c101118 */
[----:B------:R-:W-:Y:S02]  /*2bae0*/  PRMT R12, R26, 0x9910, RZ ;  /* 0x000099101a0c7816 */ /* 0x000fe400000000ff */
[----:B------:R-:W-:Y:S01]  /*2baf0*/  ISETP.GT.AND P3, PT, R36, UR13, !P0 ;  /* 0x0000000d24007c0c */ /* 0x000fe2000c764270 */
[----:B------:R0:W-:Y:S01]  /*2bb00*/  @P4 STG.E.U8 desc[UR24][R4.64], R3 ;  /* 0x0000000304004986 */ /* 0x0001e2000c101118 */
[----:B------:R-:W-:-:S03]  /*2bb10*/  LEA.HI.X.SX32 R9, R9, R2, 0x1, P1 ;  /* 0x0000000209097211 */ /* 0x000fc600008f0eff */
[----:B------:R1:W-:Y:S01]  /*2bb20*/  @P5 STG.E.U8 desc[UR24][R6.64], R26 ;  /* 0x0000001a06005986 */ /* 0x0003e2000c101118 */
[C---:B------:R-:W-:Y:S02]  /*2bb30*/  ISETP.GT.AND P4, PT, R36.reuse, UR14, !P0 ;  /* 0x0000000e24007c0c */ /* 0x040fe4000c784270 */
[----:B------:R-:W-:Y:S01]  /*2bb40*/  ISETP.GT.AND P5, PT, R36, UR15, !P0 ;  /* 0x0000000f24007c0c */ /* 0x000fe2000c7a4270 */
[----:B0-----:R-:W-:Y:S01]  /*2bb50*/  IMAD.MOV.U32 R3, RZ, RZ, R12 ;  /* 0x000000ffff037224 */ /* 0x001fe200078e000c */
[C---:B------:R-:W-:Y:S01]  /*2bb60*/  IADD3 R4, P1, PT, R0.reuse, UR5, RZ ;  /* 0x0000000500047c10 */ /* 0x040fe2000ff3e0ff */
[----:B------:R-:W-:Y:S01]  /*2bb70*/  IMAD.U32 R5, RZ, RZ, UR5 ;  /* 0x00000005ff057e24 */ /* 0x000fe2000f8e00ff */
[----:B-1----:R-:W-:Y:S01]  /*2bb80*/  IADD3 R6, P2, PT, R0, UR4, RZ ;  /* 0x0000000400067c10 */ /* 0x002fe2000ff5e0ff */
[----:B------:R-:W-:Y:S01]  /*2bb90*/  IMAD.U32 R7, RZ, RZ, UR4 ;  /* 0x00000004ff077e24 */ /* 0x000fe2000f8e00ff */
[----:B------:R-:W-:Y:S01]  /*2bba0*/  UIADD3 UR4, UPT, UPT, UR4, UR6, URZ ;  /* 0x0000000604047290 */ /* 0x000fe2000fffe0ff */
[----:B------:R-:W-:-:S03]  /*2bbb0*/  SHF.R.S32.HI R3, RZ, 0x8, R3 ;  /* 0x00000008ff037819 */ /* 0x000fc60000011403 */
[----:B------:R-:W-:Y:S01]  /*2bbc0*/  UIADD3 UR5, UPT, UPT, UR4, UR6, URZ ;  /* 0x0000000604057290 */ /* 0x000fe2000fffe0ff */
[-C--:B------:R-:W-:Y:S01]  /*2bbd0*/  LEA.HI.X.SX32 R5, R5, R2.reuse, 0x1, P1 ;  /* 0x0000000205057211 */ /* 0x080fe200008f0eff */
[----:B------:R-:W-:Y:S01]  /*2bbe0*/  IMAD.U32 R11, RZ, RZ, UR4 ;  /* 0x00000004ff0b7e24 */ /* 0x000fe2000f8e00ff */
[----:B------:R-:W-:Y:S01]  /*2bbf0*/  IADD3 R10, P1, PT, R0, UR4, RZ ;  /* 0x00000004000a7c10 */ /* 0x000fe2000ff3e0ff */
[----:B------:R-:W-:Y:S01]  /*2bc00*/  UIADD3 UR4, UPT, UPT, UR5, UR6, URZ ;  /* 0x0000000605047290 */ /* 0x000fe2000fffe0ff */
[----:B------:R-:W-:Y:S01]  /*2bc10*/  PRMT R13, R28, 0x9910, RZ ;  /* 0x000099101c0d7816 */ /* 0x000fe200000000ff */
[----:B------:R0:W-:Y:S01]  /*2bc20*/  @P3 STG.E.U8 desc[UR24][R8.64], R3 ;  /* 0x0000000308003986 */ /* 0x0001e2000c101118 */
[-C--:B------:R-:W-:Y:S02]  /*2bc30*/  LEA.HI.X.SX32 R7, R7, R2.reuse, 0x1, P2 ;  /* 0x0000000207077211 */ /* 0x080fe400010f0eff */
[----:B------:R-:W-:Y:S01]  /*2bc40*/  SHF.R.S32.HI R13, RZ, 0x8, R13 ;  /* 0x00000008ff0d7819 */ /* 0x000fe2000001140d */
[----:B------:R1:W-:Y:S01]  /*2bc50*/  @P4 STG.E.U8 desc[UR24][R4.64], R28 ;  /* 0x0000001c04004986 */ /* 0x0003e2000c101118 */
[----:B------:R-:W-:-:S02]  /*2bc60*/  LEA.HI.X.SX32 R11, R11, R2, 0x1, P1 ;  /* 0x000000020b0b7211 */ /* 0x000fc400008f0eff */
[C---:B0-----:R-:W-:Y:S01]  /*2bc70*/  IADD3 R8, P2, PT, R0.reuse, UR5, RZ ;  /* 0x0000000500087c10 */ /* 0x041fe2000ff5e0ff */
[----:B------:R-:W-:Y:S01]  /*2bc80*/  IMAD.U32 R3, RZ, RZ, UR5 ;  /* 0x00000005ff037e24 */ /* 0x000fe2000f8e00ff */
[----:B------:R-:W-:Y:S01]  /*2bc90*/  UIADD3 UR5, UPT, UPT, UR4, UR6, URZ ;  /* 0x0000000604057290 */ /* 0x000fe2000fffe0ff */
[----:B------:R0:W-:Y:S03]  /*2bca0*/  @P5 STG.E.U8 desc[UR24][R6.64], R13 ;  /* 0x0000000d06005986 */ /* 0x0001e6000c101118 */
[----:B------:R-:W-:Y:S01]  /*2bcb0*/  LEA.HI.X.SX32 R9, R3, R2, 0x1, P2 ;  /* 0x0000000203097211 */ /* 0x000fe200010f0eff */
[----:B------:R-:W-:Y:S01]  /*2bcc0*/  IMAD.U32 R3, RZ, RZ, UR4 ;  /* 0x00000004ff037e24 */ /* 0x000fe2000f8e00ff */
[----:B------:R-:W-:Y:S02]  /*2bcd0*/  UIADD3 UR8, UPT, UPT, UR5, UR6, URZ ;  /* 0x0000000605087290 */ /* 0x000fe4000fffe0ff */
[----:B-1----:R-:W-:Y:S01]  /*2bce0*/  IMAD.U32 R5, RZ, RZ, UR5 ;  /* 0x00000005ff057e24 */ /* 0x002fe2000f8e00ff */
[----:B------:R-:W-:-:S02]  /*2bcf0*/  IADD3 R4, P6, PT, R0, UR5, RZ ;  /* 0x0000000500047c10 */ /* 0x000fc4000ffde0ff */
[C---:B0-----:R-:W-:Y:S02]  /*2bd00*/  IADD3 R6, P1, PT, R0.reuse, UR4, RZ ;  /* 0x0000000400067c10 */ /* 0x041fe4000ff3e0ff */
[-C--:B------:R-:W-:Y:S02]  /*2bd10*/  LEA.HI.X.SX32 R5, R5, R2.reuse, 0x1, P6 ;  /* 0x0000000205057211 */ /* 0x080fe400030f0eff */
[----:B------:R-:W-:Y:S01]  /*2bd20*/  LEA.HI.X.SX32 R7, R3, R2, 0x1, P1 ;  /* 0x0000000203077211 */ /* 0x000fe200008f0eff */
[----:B------:R-:W-:Y:S01]  /*2bd30*/  IMAD.U32 R3, RZ, RZ, UR8 ;  /* 0x00000008ff037e24 */ /* 0x000fe2000f8e00ff */
[----:B------:R-:W-:Y:S02]  /*2bd40*/  IADD3 R12, P6, PT, R0, UR8, RZ ;  /* 0x00000008000c7c10 */ /* 0x000fe4000ffde0ff */
[----:B------:R-:W-:Y:S02]  /*2bd50*/  PRMT R16, R30, 0x9910, RZ ;  /* 0x000099101e107816 */ /* 0x000fe400000000ff */
[C---:B------:R-:W-:Y:S01]  /*2bd60*/  ISETP.GT.AND P5, PT, R36.reuse, UR16, !P0 ;  /* 0x0000001024007c0c */ /* 0x040fe2000c7a4270 */
[----:B------:R-:W-:Y:S01]  /*2bd70*/  UIADD3 UR4, UPT, UPT, UR8, UR6, URZ ;  /* 0x0000000608047290 */ /* 0x000fe2000fffe0ff */
[----:B------:R-:W-:-:S02]  /*2bd80*/  ISETP.GT.AND P4, PT, R36, UR17, !P0 ;  /* 0x0000001124007c0c */ /* 0x000fc4000c784270 */
[C---:B------:R-:W-:Y:S02]  /*2bd90*/  ISETP.GT.AND P3, PT, R36.reuse, UR18, !P0 ;  /* 0x0000001224007c0c */ /* 0x040fe4000c764270 */
[C---:B------:R-:W-:Y:S02]  /*2bda0*/  ISETP.GT.AND P2, PT, R36.reuse, UR19, !P0 ;  /* 0x0000001324007c0c */ /* 0x040fe4000c744270 */
[----:B------:R-:W-:Y:S01]  /*2bdb0*/  LEA.HI.X.SX32 R13, R3, R2, 0x1, P6 ;  /* 0x00000002030d7211 */ /* 0x000fe200030f0eff */
[----:B------:R-:W-:Y:S01]  /*2bdc0*/  IMAD.MOV.U32 R3, RZ, RZ, R16 ;  /* 0x000000ffff037224 */ /* 0x000fe200078e0010 */
[C---:B------:R-:W-:Y:S02]  /*2bdd0*/  ISETP.GT.AND P1, PT, R36.reuse, UR20, !P0 ;  /* 0x0000001424007c0c */ /* 0x040fe4000c724270 */
[----:B------:R-:W-:Y:S01]  /*2bde0*/  ISETP.GT.AND P0, PT, R36, UR21, !P0 ;  /* 0x0000001524007c0c */ /* 0x000fe2000c704270 */
[----:B------:R-:W-:Y:S01]  /*2bdf0*/  IMAD.U32 R15, RZ, RZ, UR4 ;  /* 0x00000004ff0f7e24 */ /* 0x000fe2000f8e00ff */
[----:B------:R-:W-:-:S02]  /*2be00*/  PRMT R17, R33, 0x9910, RZ ;  /* 0x0000991021117816 */ /* 0x000fc400000000ff */
[----:B------:R-:W-:Y:S02]  /*2be10*/  IADD3 R14, P6, PT, R0, UR4, RZ ;  /* 0x00000004000e7c10 */ /* 0x000fe4000ffde0ff */
[----:B------:R-:W-:Y:S02]  /*2be20*/  SHF.R.S32.HI R3, RZ, 0x8, R3 ;  /* 0x00000008ff037819 */ /* 0x000fe40000011403 */
[----:B------:R-:W-:Y:S01]  /*2be30*/  SHF.R.S32.HI R17, RZ, 0x8, R17 ;  /* 0x00000008ff117819 */ /* 0x000fe20000011411 */
[----:B------:R0:W-:Y:S01]  /*2be40*/  @P5 STG.E.U8 desc[UR24][R10.64], R30 ;  /* 0x0000001e0a005986 */ /* 0x0001e2000c101118 */
[----:B------:R-:W-:-:S03]  /*2be50*/  LEA.HI.X.SX32 R15, R15, R2, 0x1, P6 ;  /* 0x000000020f0f7211 */ /* 0x000fc600030f0eff */
[----:B------:R0:W-:Y:S04]  /*2be60*/  @P4 STG.E.U8 desc[UR24][R8.64], R3 ;  /* 0x0000000308004986 */ /* 0x0001e8000c101118 */
[----:B------:R0:W-:Y:S04]  /*2be70*/  @P3 STG.E.U8 desc[UR24][R6.64], R33 ;  /* 0x0000002106003986 */ /* 0x0001e8000c101118 */
[----:B------:R0:W-:Y:S04]  /*2be80*/  @P2 STG.E.U8 desc[UR24][R4.64], R17 ;  /* 0x0000001104002986 */ /* 0x0001e8000c101118 */
[----:B------:R0:W-:Y:S04]  /*2be90*/  @P1 STG.E.U8 desc[UR24][R12.64], R35 ;  /* 0x000000230c001986 */ /* 0x0001e8000c101118 */
[----:B------:R0:W-:Y:S01]  /*2bea0*/  @P0 STG.E.U8 desc[UR24][R14.64], R19 ;  /* 0x000000130e000986 */ /* 0x0001e2000c101118 */
[----:B------:R-:W-:Y:S06]  /*2beb0*/  BAR.SYNC.DEFER_BLOCKING 0x0 ;  /* 0x0000000000007b1d */ /* 0x000fec0000010000 */
[----:B------:R-:W-:Y:S05]  /*2bec0*/  BRA.U UP0, `(.L_x_13) ;  /* 0x00000001009c7547 */ /* 0x000fea000b800000 */
[----:B------:R-:W1:Y:S01]  /*2bed0*/  S2UR UR5, SR_CgaCtaId ;  /* 0x00000000000579c3 */ /* 0x000e620000008800 */
[----:B------:R-:W-:Y:S01]  /*2bee0*/  NOP ;  /* 0x0000000000007918 */ /* 0x000fe20000000000 */
[----:B------:R-:W-:Y:S01]  /*2bef0*/  UMOV UR4, 0x50 ;  /* 0x0000005000047882 */ /* 0x000fe20000000000 */
[----:B------:R-:W-:Y:S02]  /*2bf00*/  IMAD.U32 R0, RZ, RZ, UR7 ;  /* 0x00000007ff007e24 */ /* 0x000fe4000f8e00ff */
[----:B0-----:R-:W-:-:S03]  /*2bf10*/  IMAD.MOV.U32 R3, RZ, RZ, 0x1 ;  /* 0x00000001ff037424 */ /* 0x001fc600078e00ff */
[----:B------:R-:W-:-:S04]  /*2bf20*/  LOP3.LUT R0, R0, 0xffff, RZ, 0xc0, !PT ;  /* 0x0000ffff00007812 */ /* 0x000fc800078ec0ff */
[----:B------:R-:W-:-:S05]  /*2bf30*/  SHF.R.U32.HI R0, RZ, 0x5, R0 ;  /* 0x00000005ff007819 */ /* 0x000fca0000011600 */
[----:B------:R-:W-:Y:S01]  /*2bf40*/  VIADD R2, R0, 0x10 ;  /* 0x0000001000027836 */ /* 0x000fe20000000000 */
[----:B------:R-:W-:Y:S01]  /*2bf50*/  SHF.L.U32 R0, R3, R0, RZ ;  /* 0x0000000003007219 */ /* 0x000fe200000006ff */
[----:B-1----:R-:W-:-:S03]  /*2bf60*/  ULEA UR6, UR5, UR4, 0x18 ;  /* 0x0000000405067291 */ /* 0x002fc6000f8ec0ff */
[----:B------:R-:W-:-:S04]  /*2bf70*/  SHF.L.U32 R3, R3, R2, RZ ;  /* 0x0000000203037219 */ /* 0x000fc800000006ff */
[----:B------:R-:W-:Y:S02]  /*2bf80*/  LOP3.LUT R0, R3, R0, RZ, 0xfc, !PT ;  /* 0x0000000003007212 */ /* 0x000fe400078efcff */
[----:B------:R-:W0:Y:S02]  /*2bf90*/  LDS R5, [UR6] ;  /* 0x00000006ff057984 */ /* 0x000e240008000800 */
[C---:B------:R-:W-:Y:S02]  /*2bfa0*/  LOP3.LUT R2, R0.reuse, 0xffff, RZ, 0xc0, !PT ;  /* 0x0000ffff00027812 */ /* 0x040fe400078ec0ff */
[----:B0-----:R-:W-:-:S04]  /*2bfb0*/  LOP3.LUT R3, R0, 0xffff, R5, 0x80, !PT ;  /* 0x0000ffff00037812 */ /* 0x001fc800078e8005 */
[----:B------:R-:W-:-:S13]  /*2bfc0*/  ISETP.NE.AND P0, PT, R3, R2, PT ;  /* 0x000000020300720c */ /* 0x000fda0003f05270 */
[----:B------:R-:W-:Y:S05]  /*2bfd0*/  @P0 BRA `(.L_x_14) ;  /* 0x0000000000500947 */ /* 0x000fea0003800000 */
[----:B------:R-:W-:Y:S02]  /*2bfe0*/  SHF.R.U32.HI R5, RZ, 0x10, R5 ;  /* 0x00000010ff057819 */ /* 0x000fe40000011605 */
[----:B------:R-:W-:-:S04]  /*2bff0*/  SHF.R.U32.HI R2, RZ, 0x10, R0 ;  /* 0x00000010ff027819 */ /* 0x000fc80000011600 */
[----:B------:R-:W-:-:S04]  /*2c000*/  LOP3.LUT R5, R5, R2, RZ, 0xc0, !PT ;  /* 0x0000000205057212 */ /* 0x000fc800078ec0ff */
[----:B------:R-:W-:-:S13]  /*2c010*/  ISETP.NE.AND P0, PT, R5, R2, PT ;  /* 0x000000020500720c */ /* 0x000fda0003f05270 */
[----:B------:R-:W-:Y:S05]  /*2c020*/  @P0 BRA `(.L_x_15) ;  /* 0x0000000000300947 */ /* 0x000fea0003800000 */
[----:B------:R-:W-:Y:S01]  /*2c030*/  R2UR UR4, R0 ;  /* 0x00000000000472ca */ /* 0x000fe200000e0000 */
[----:B------:R-:W-:Y:S01]  /*2c040*/  VOTEU.ANY UR5, UPT, PT ;  /* 0x0000000000057886 */ /* 0x000fe200038e0100 */
[----:B------:R-:W0:Y:S01]  /*2c050*/  S2R R0, SR_LANEID ;  /* 0x0000000000007919 */ /* 0x000e220000000000 */
[----:B------:R-:W-:-:S10]  /*2c060*/  UFLO.U32 UR5, UR5 ;  /* 0x00000005000572bd */ /* 0x000fd400080e0000 */
[----:B------:R-:W-:-:S06]  /*2c070*/  ULOP3.LUT UR4, URZ, UR4, URZ, 0x33, !UPT ;  /* 0x00000004ff047292 */ /* 0x000fcc000f8e33ff */
[----:B------:R-:W-:-:S04]  /*2c080*/  IMAD.U32 R2, RZ, RZ, UR4 ;  /* 0x00000004ff027e24 */ /* 0x000fc8000f8e00ff */
[----:B------:R-:W1:Y:S02]  /*2c090*/  REDUX UR7, R2 ;  /* 0x00000000020773c4 */ /* 0x000e640000000000 */
[----:B------:R2:W-:Y:S01]  /*2c0a0*/  UTCATOMSWS.AND URZ, UR4 ;  /* 0x0000000400ff79e3 */ /* 0x0005e20008000000 */
[----:B0-----:R-:W-:Y:S01]  /*2c0b0*/  ISETP.EQ.U32.AND P0, PT, R0, UR5, PT ;  /* 0x0000000500007c0c */ /* 0x001fe2000bf02070 */
[----:B-1----:R-:W-:-:S12]  /*2c0c0*/  IMAD.U32 R0, RZ, RZ, UR7 ;  /* 0x00000007ff007e24 */ /* 0x002fd8000f8e00ff */
[----:B------:R2:W-:Y:S01]  /*2c0d0*/  @P0 ATOMS.AND RZ, [UR6], R0 ;  /* 0x00000000ffff098c */ /* 0x0005e2000a800006 */
[----:B------:R-:W-:Y:S05]  /*2c0e0*/  BRA `(.L_x_13) ;  /* 0x0000000000147947 */ /* 0x000fea0003800000 */
.L_x_15:
[----:B------:R-:W-:-:S07]  /*2c0f0*/  MOV R2, 0x2c110 ;  /* 0x0002c11000027802 */ /* 0x000fce0000000f00 */
[----:B------:R-:W-:Y:S05]  /*2c100*/  CALL.REL.NOINC `($__internal_0_$__cuda_sm10x_tcgen05_guardrail_trap_col_being_dealloced_not_returned_by_alloc) ;  /* 0x00000000002c7944 */ /* 0x000fea0003c00000 */
[----:B------:R-:W-:Y:S05]  /*2c110*/  BRA `(.L_x_13) ;  /* 0x0000000000087947 */ /* 0x000fea0003800000 */
.L_x_14:
[----:B------:R-:W-:-:S07]  /*2c120*/  MOV R2, 0x2c140 ;  /* 0x0002c14000027802 */ /* 0x000fce0000000f00 */
[----:B------:R-:W-:Y:S05]  /*2c130*/  CALL.REL.NOINC `($__internal_2_$__cuda_sm10x_tcgen05_guardrail_trap_unallocated_columns_being_dealloced) ;  /* 0x0000000000387944 */ /* 0x000fea0003c00000 */
.L_x_13:
[----:B------:R-:W-:Y:S01]  /*2c140*/  NOP ;  /* 0x0000000000007918 */ /* 0x000fe20000000000 */
[----:B--2---:R-:W-:Y:S05]  /*2c150*/  EXIT ;  /* 0x000000000000794d */ /* 0x004fea0003800000 */
.L_x_8:
[----:B------:R-:W0:Y:S02]  /*2c160*/  SYNCS.PHASECHK.TRANS64.TRYWAIT P6, [UR4], R6 ;  /* 0x00000006ff0075a7 */ /* 0x000e2400080c1104 */
[----:B0-----:R-:W-:Y:S05]  /*2c170*/  @!P6 BRA `(.L_x_8) ;  /* 0xfffffffc00f8e947 */ /* 0x001fea000383ffff */
[----:B------:R-:W-:Y:S05]  /*2c180*/  BRA `(.L_x_16) ;  /* 0xfffffeac00a07947 */ /* 0x000fea000383ffff */
.L_x_12:
[----:B------:R-:W0:Y:S02]  /*2c190*/  SYNCS.PHASECHK.TRANS64.TRYWAIT P0, [UR4], R0 ;  /* 0x00000000ff0075a7 */ /* 0x000e240008001104 */
[----:B0-----:R-:W-:Y:S05]  /*2c1a0*/  @!P0 BRA `(.L_x_12) ;  /* 0xfffffffc00f88947 */ /* 0x001fea000383ffff */
[----:B------:R-:W-:Y:S05]  /*2c1b0*/  BRA `(.L_x_11) ;  /* 0xffffffe800b07947 */ /* 0x000fea000383ffff */
        .weak           $__internal_0_$__cuda_sm10x_tcgen05_guardrail_trap_col_being_dealloced_not_returned_by_alloc
        .type           $__internal_0_$__cuda_sm10x_tcgen05_guardrail_trap_col_being_dealloced_not_returned_by_alloc,@function
        .size           $__internal_0_$__cuda_sm10x_tcgen05_guardrail_trap_col_being_dealloced_not_returned_by_alloc,($__internal_1_$__cuda_sm10x_tcgen05_guardrail_trap_phase_invalid_during_alloc - $__internal_0_$__cuda_sm10x_tcgen05_guardrail_trap_col_being_dealloced_not_returned_by_alloc)
$__internal_0_$__cuda_sm10x_tcgen05_guardrail_trap_col_being_dealloced_not_returned_by_alloc:
[----:B------:R-:W-:Y:S05]  /*2c1c0*/  BPT.TRAP 0x1 ;  /* 0x000000040000795c */ /* 0x000fea0000300000 */
[----:B------:R-:W-:-:S04]  /*2c1d0*/  IMAD.MOV.U32 R3, RZ, RZ, 0x0 ;  /* 0x00000000ff037424 */ /* 0x000fc800078e00ff */
[----:B------:R-:W-:Y:S05]  /*2c1e0*/  RET.REL.NODEC R2 `(matmul_kernel) ;  /* 0xfffffd3c02847950 */ /* 0x000fea0003c3ffff */
        .weak           $__internal_1_$__cuda_sm10x_tcgen05_guardrail_trap_phase_invalid_during_alloc
        .type           $__internal_1_$__cuda_sm10x_tcgen05_guardrail_trap_phase_invalid_during_alloc,@function
        .size           $__internal_1_$__cuda_sm10x_tcgen05_guardrail_trap_phase_invalid_during_alloc,($__internal_2_$__cuda_sm10x_tcgen05_guardrail_trap_unallocated_columns_being_dealloced - $__internal_1_$__cuda_sm10x_tcgen05_guardrail_trap_phase_invalid_during_alloc)
$__internal_1_$__cuda_sm10x_tcgen05_guardrail_trap_phase_invalid_during_alloc:
[----:B------:R-:W-:Y:S05]  /*2c1f0*/  BPT.TRAP 0x1 ;  /* 0x000000040000795c */ /* 0x000fea0000300000 */
[----:B------:R-:W-:-:S04]  /*2c200*/  IMAD.MOV.U32 R5, RZ, RZ, 0x0 ;  /* 0x00000000ff057424 */ /* 0x000fc800078e00ff */
[----:B------:R-:W-:Y:S05]  /*2c210*/  RET.REL.NODEC R4 `(matmul_kernel) ;  /* 0xfffffd3c04787950 */ /* 0x000fea0003c3ffff */
        .weak           $__internal_2_$__cuda_sm10x_tcgen05_guardrail_trap_unallocated_columns_being_dealloced
        .type           $__internal_2_$__cuda_sm10x_tcgen05_guardrail_trap_unallocated_columns_being_dealloced,@function
        .size           $__internal_2_$__cuda_sm10x_tcgen05_guardrail_trap_unallocated_columns_being_dealloced,(.L_x_20 - $__internal_2_$__cuda_sm10x_tcgen05_guardrail_trap_unallocated_columns_being_dealloced)
$__internal_2_$__cuda_sm10x_tcgen05_guardrail_trap_unallocated_columns_being_dealloced:
[----:B------:R-:W-:Y:S05]  /*2c220*/  BPT.TRAP 0x1 ;  /* 0x000000040000795c */ /* 0x000fea0000300000 */
[----:B------:R-:W-:-:S04]  /*2c230*/  IMAD.MOV.U32 R3, RZ, RZ, 0x0 ;  /* 0x00000000ff037424 */ /* 0x000fc800078e00ff */
[----:B------:R-:W-:Y:S05]  /*2c240*/  RET.REL.NODEC R2 `(matmul_kernel) ;  /* 0xfffffd3c026c7950 */ /* 0x000fea0003c3ffff */
.L_x_17:
[----:B------:R-:W-:-:S00]  /*2c250*/  BRA `(.L_x_17) ;  /* 0xfffffffc00fc7947 */ /* 0x000fc0000383ffff */
[----:B------:R-:W-:-:S00]  /*2c260*/  NOP ;  /* 0x0000000000007918 */ /* 0x000fc00000000000 */
        /* <DEDUP_REMOVED lines=9> */
.L_x_20:


//--------------------- .nv.shared.matmul_kernel  --------------------------
	.section	.nv.shared.matmul_kernel,"aw",@nobits
	.sectionflags	@""
	.align	16
	.zero		1024


//--------------------- .nv.shared.reserved.0     --------------------------
	.section	.nv.shared.reserved.0,"aw",@nobits
	.align	8
	.weak		__nv_reservedSMEM_offset_0_alias
	.size		__nv_reservedSMEM_offset_0_alias, 0, 64
	.other		__nv_reservedSMEM_offset_0_alias,@"STO_CUDA_RESERVED_SHARED STV_DEFAULT"
__nv_reservedSMEM_offset_0_alias:
	.zero		0
.nv.shared.reserved.0:
	.zero		64
	.weak		__nv_reservedSMEM_allocation_phase
	.type		__nv_reservedSMEM_allocation_phase,@object
	.size		__nv_reservedSMEM_allocation_phase,(.L_0 - __nv_reservedSMEM_allocation_phase)
__nv_reservedSMEM_allocation_phase:
	.zero		1
.L_0:
	.zero		7
	.weak		__nv_reservedSMEM_devtool_atexit_pc
	.type		__nv_reservedSMEM_devtool_atexit_pc,@object
	.size		__nv_reservedSMEM_devtool_atexit_pc,(__nv_reservedSMEM_allocation_mask - __nv_reservedSMEM_devtool_atexit_pc)
__nv_reservedSMEM_devtool_atexit_pc:
	.zero		8
	.weak		__nv_reservedSMEM_allocation_mask
	.type		__nv_reservedSMEM_allocation_mask,@object
	.size		__nv_reservedSMEM_allocation_mask,(.L_2 - __nv_reservedSMEM_allocation_mask)
__nv_reservedSMEM_allocation_mask:
	.zero		4
.L_2:


//--------------------- .nv.constant0.matmul_kernel --------------------------
	.section	.nv.constant0.matmul_kernel,"a",@progbits
	.sectionflags	@""
	.align	4
.nv.constant0.matmul_kernel:
	.zero		976


//--------------------- SYMBOLS --------------------------

	.type		.nv.reservedSmem.offset0,@object
	.size		.nv.reservedSmem.offset0,0x4
	.type		.nv.reservedSmem.cap,@object
	.size		.nv.reservedSmem.cap,0x4
